	.target	sm_90a

	.elftype	@"ET_EXEC"


//--------------------- .note.nv.tkinfo           --------------------------
	.section	.note.nv.tkinfo,"",@"SHT_NOTE"
	.sectionflags	@"SHF_NOTE_NV_TKINFO"
	.tkinfo
        /*0018*/ 	.word	0x00000002
        /*0030*/ 	.string	""
        /*0030*/ 	.string	"ptxas"
        /*0030*/ 	.string	"Cuda compilation tools, release 13.0, V13.0.88"
        /*0030*/ 	.string	"Build cuda_13.0.r13.0/compiler.36424714_0"
        /*0030*/ 	.string	"-v  -suppress-debug-info  -lineinfo  -arch sm_90a "



//--------------------- .note.nv.cuinfo           --------------------------
	.section	.note.nv.cuinfo,"",@"SHT_NOTE"
	.sectionflags	@"SHF_NOTE_NV_CUINFO"
        /*0018*/ 	.short	0x0002
        /*001a*/ 	.short	0x005a
        /*001c*/ 	.short	0x0082
	.zero		2


//--------------------- .nv.info                  --------------------------
	.section	.nv.info,"",@"SHT_CUDA_INFO"
	.align	4


	//----- nvinfo : EIATTR_REGCOUNT
	.align		4
        /*0000*/ 	.byte	0x04, 0x2f
        /*0002*/ 	.short	(.L_1 - .L_0)
	.align		4
.L_0:
        /*0004*/ 	.word	index@(matmul_kernel)
        /*0008*/ 	.word	0x000000ff


	//----- nvinfo : EIATTR_FRAME_SIZE
	.align		4
.L_1:
        /*000c*/ 	.byte	0x04, 0x11
        /*000e*/ 	.short	(.L_3 - .L_2)
	.align		4
.L_2:
        /*0010*/ 	.word	index@(matmul_kernel)
        /*0014*/ 	.word	0x00000dd8


	//----- nvinfo : EIATTR_MIN_STACK_SIZE
	.align		4
.L_3:
        /*0018*/ 	.byte	0x04, 0x12
        /*001a*/ 	.short	(.L_5 - .L_4)
	.align		4
.L_4:
        /*001c*/ 	.word	index@(matmul_kernel)
        /*0020*/ 	.word	0x00000dd8
.L_5:


//--------------------- .nv.compat                --------------------------
	.section	.nv.compat,"",@"SHT_CUDA_COMPAT_INFO"
	.align	4
        /*0000*/ 	.byte	0x02, 0x09, 0x01, 0x00, 0x02, 0x02, 0x01, 0x00, 0x02, 0x05, 0x05, 0x00, 0x03, 0x07, 0x01, 0x01
        /*0010*/ 	.byte	0x02, 0x03, 0x00, 0x00, 0x02, 0x06, 0x01, 0x00, 0x04, 0x0b, 0x08, 0x00, 0x00, 0x00, 0x00, 0x00
        /*0020*/ 	.byte	0x00, 0x00, 0x00, 0x00


//--------------------- .nv.info.matmul_kernel    --------------------------
	.section	.nv.info.matmul_kernel,"",@"SHT_CUDA_INFO"
	.sectionflags	@""
	.align	4


	//----- nvinfo : EIATTR_CUDA_API_VERSION
	.align		4
        /*0000*/ 	.byte	0x04, 0x37
        /*0002*/ 	.short	(.L_7 - .L_6)
.L_6:
        /*0004*/ 	.word	0x00000082


	//----- nvinfo : EIATTR_KPARAM_INFO
	.align		4
.L_7:
        /*0008*/ 	.byte	0x04, 0x17
        /*000a*/ 	.short	(.L_9 - .L_8)
.L_8:
        /*000c*/ 	.word	0x00000000
        /*0010*/ 	.short	0x000d
        /*0012*/ 	.short	0x0048
        /*0014*/ 	.byte	0x00, 0xf4, 0x21, 0x00


	//----- nvinfo : EIATTR_KPARAM_INFO
	.align		4
.L_9:
        /*0018*/ 	.byte	0x04, 0x17
        /*001a*/ 	.short	(.L_11 - .L_10)
.L_10:
        /*001c*/ 	.word	0x00000000
        /*0020*/ 	.short	0x000c
        /*0022*/ 	.short	0x0040
        /*0024*/ 	.byte	0x00, 0xf4, 0x21, 0x00


	//----- nvinfo : EIATTR_KPARAM_INFO
	.align		4
.L_11:
        /*0028*/ 	.byte	0x04, 0x17
        /*002a*/ 	.short	(.L_13 - .L_12)
.L_12:
        /*002c*/ 	.word	0x00000000
        /*0030*/ 	.short	0x000b
        /*0032*/ 	.short	0x0038
        /*0034*/ 	.byte	0x00, 0xf0, 0x11, 0x00


	//----- nvinfo : EIATTR_KPARAM_INFO
	.align		4
.L_13:
        /*0038*/ 	.byte	0x04, 0x17
        /*003a*/ 	.short	(.L_15 - .L_14)
.L_14:
        /*003c*/ 	.word	0x00000000
        /*0040*/ 	.short	0x000a
        /*0042*/ 	.short	0x0034
        /*0044*/ 	.byte	0x00, 0xf0, 0x11, 0x00


	//----- nvinfo : EIATTR_KPARAM_INFO
	.align		4
.L_15:
        /*0048*/ 	.byte	0x04, 0x17
        /*004a*/ 	.short	(.L_17 - .L_16)
.L_16:
        /*004c*/ 	.word	0x00000000
        /*0050*/ 	.short	0x0009
        /*0052*/ 	.short	0x0030
        /*0054*/ 	.byte	0x00, 0xf0, 0x11, 0x00


	//----- nvinfo : EIATTR_KPARAM_INFO
	.align		4
.L_17:
        /*0058*/ 	.byte	0x04, 0x17
        /*005a*/ 	.short	(.L_19 - .L_18)
.L_18:
        /*005c*/ 	.word	0x00000000
        /*0060*/ 	.short	0x0008
        /*0062*/ 	.short	0x002c
        /*0064*/ 	.byte	0x00, 0xf0, 0x11, 0x00


	//----- nvinfo : EIATTR_KPARAM_INFO
	.align		4
.L_19:
        /*0068*/ 	.byte	0x04, 0x17
        /*006a*/ 	.short	(.L_21 - .L_20)
.L_20:
        /*006c*/ 	.word	0x00000000
        /*0070*/ 	.short	0x0007
        /*0072*/ 	.short	0x0028
        /*0074*/ 	.byte	0x00, 0xf0, 0x11, 0x00


	//----- nvinfo : EIATTR_KPARAM_INFO
	.align		4
.L_21:
        /*0078*/ 	.byte	0x04, 0x17
        /*007a*/ 	.short	(.L_23 - .L_22)
.L_22:
        /*007c*/ 	.word	0x00000000
        /*0080*/ 	.short	0x0006
        /*0082*/ 	.short	0x0024
        /*0084*/ 	.byte	0x00, 0xf0, 0x11, 0x00


	//----- nvinfo : EIATTR_KPARAM_INFO
	.align		4
.L_23:
        /*0088*/ 	.byte	0x04, 0x17
        /*008a*/ 	.short	(.L_25 - .L_24)
.L_24:
        /*008c*/ 	.word	0x00000000
        /*0090*/ 	.short	0x0005
        /*0092*/ 	.short	0x0020
        /*0094*/ 	.byte	0x00, 0xf0, 0x11, 0x00


	//----- nvinfo : EIATTR_KPARAM_INFO
	.align		4
.L_25:
        /*0098*/ 	.byte	0x04, 0x17
        /*009a*/ 	.short	(.L_27 - .L_26)
.L_26:
        /*009c*/ 	.word	0x00000000
        /*00a0*/ 	.short	0x0004
        /*00a2*/ 	.short	0x001c
        /*00a4*/ 	.byte	0x00, 0xf0, 0x11, 0x00


	//----- nvinfo : EIATTR_KPARAM_INFO
	.align		4
.L_27:
        /*00a8*/ 	.byte	0x04, 0x17
        /*00aa*/ 	.short	(.L_29 - .L_28)
.L_28:
        /*00ac*/ 	.word	0x00000000
        /*00b0*/ 	.short	0x0003
        /*00b2*/ 	.short	0x0018
        /*00b4*/ 	.byte	0x00, 0xf0, 0x11, 0x00


	//----- nvinfo : EIATTR_KPARAM_INFO
	.align		4
.L_29:
        /*00b8*/ 	.byte	0x04, 0x17
        /*00ba*/ 	.short	(.L_31 - .L_30)
.L_30:
        /*00bc*/ 	.word	0x00000000
        /*00c0*/ 	.short	0x0002
        /*00c2*/ 	.short	0x0010
        /*00c4*/ 	.byte	0x00, 0xf4, 0x21, 0x00


	//----- nvinfo : EIATTR_KPARAM_INFO
	.align		4
.L_31:
        /*00c8*/ 	.byte	0x04, 0x17
        /*00ca*/ 	.short	(.L_33 - .L_32)
.L_32:
        /*00cc*/ 	.word	0x00000000
        /*00d0*/ 	.short	0x0001
        /*00d2*/ 	.short	0x0008
        /*00d4*/ 	.byte	0x00, 0xf4, 0x21, 0x00


	//----- nvinfo : EIATTR_KPARAM_INFO
	.align		4
.L_33:
        /*00d8*/ 	.byte	0x04, 0x17
        /*00da*/ 	.short	(.L_35 - .L_34)
.L_34:
        /*00dc*/ 	.word	0x00000000
        /*00e0*/ 	.short	0x0000
        /*00e2*/ 	.short	0x0000
        /*00e4*/ 	.byte	0x00, 0xf4, 0x21, 0x00


	//----- nvinfo : EIATTR_SPARSE_MMA_MASK
	.align		4
.L_35:
        /*00e8*/ 	.byte	0x03, 0x50
        /*00ea*/ 	.short	0x0000


	//----- nvinfo : EIATTR_MAXREG_COUNT
	.align		4
        /*00ec*/ 	.byte	0x03, 0x1b
        /*00ee*/ 	.short	0x00ff


	//----- nvinfo : EIATTR_NUM_BARRIERS
	.align		4
        /*00f0*/ 	.byte	0x02, 0x4c
        /*00f2*/ 	.byte	0x01
	.zero		1


	//----- nvinfo : EIATTR_ANNOTATIONS
	.align		4
        /*00f4*/ 	.byte	0x04, 0x55
        /*00f6*/ 	.short	(.L_37 - .L_36)


	//   ....[0]....
.L_36:
        /*00f8*/ 	.word	0x00000001
        /*00fc*/ 	.byte	0x60, 0x01, 0x00, 0x00, 0x01, 0x00, 0x00, 0x00, 0x10, 0x09, 0x00, 0x00, 0x01, 0x00, 0x00, 0x00
        /* <DEDUP_REMOVED lines=1374> */
        /*56ec*/ 	.byte	0x70, 0x29, 0x02, 0x00, 0x01, 0x00, 0x00, 0x00, 0xa0, 0x29, 0x02, 0x00


	//----- nvinfo : EIATTR_MERCURY_ISA_VERSION
	.align		4
.L_37:
        /*56f8*/ 	.byte	0x03, 0x5f
        /*56fa*/ 	.short	0x0101


	//----- nvinfo : EIATTR_EXIT_INSTR_OFFSETS
	.align		4
        /*56fc*/ 	.byte	0x04, 0x1c
        /*56fe*/ 	.short	(.L_39 - .L_38)


	//   ....[0]....
.L_38:
        /*5700*/ 	.word	0x0002a580


	//   ....[1]....
        /*5704*/ 	.word	0x0002a5a0


	//----- nvinfo : EIATTR_REQNTID
	.align		4
.L_39:
        /*5708*/ 	.byte	0x04, 0x10
        /*570a*/ 	.short	(.L_41 - .L_40)
.L_40:
        /*570c*/ 	.word	0x00000040
        /*5710*/ 	.word	0x00000001
        /*5714*/ 	.word	0x00000001


	//----- nvinfo : EIATTR_CBANK_PARAM_SIZE
	.align		4
.L_41:
        /*5718*/ 	.byte	0x03, 0x19
        /*571a*/ 	.short	0x0050


	//----- nvinfo : EIATTR_PARAM_CBANK
	.align		4
        /*571c*/ 	.byte	0x04, 0x0a
        /*571e*/ 	.short	(.L_43 - .L_42)
	.align		4
.L_42:
        /*5720*/ 	.word	index@(.nv.constant0.matmul_kernel)
        /*5724*/ 	.short	0x0210
        /*5726*/ 	.short	0x0050


	//----- nvinfo : EIATTR_SW_WAR
	.align		4
.L_43:
        /*5728*/ 	.byte	0x04, 0x36
        /*572a*/ 	.short	(.L_45 - .L_44)
.L_44:
        /*572c*/ 	.word	0x00000008
.L_45:


//--------------------- .nv.callgraph             --------------------------
	.section	.nv.callgraph,"",@"SHT_CUDA_CALLGRAPH"
	.align	4
	.sectionentsize	8
	.align		4
        /*0000*/ 	.word	0x00000000
	.align		4
        /*0004*/ 	.word	0xffffffff
	.align		4
        /*0008*/ 	.word	0x00000000
	.align		4
        /*000c*/ 	.word	0xfffffffe
	.align		4
        /*0010*/ 	.word	0x00000000
	.align		4
        /*0014*/ 	.word	0xfffffffd
	.align		4
        /*0018*/ 	.word	0x00000000
	.align		4
        /*001c*/ 	.word	0xfffffffc


//--------------------- .text.matmul_kernel       --------------------------
	.section	.text.matmul_kernel,"ax",@progbits
	.align	128
        .global         matmul_kernel
        .type           matmul_kernel,@function
        .size           matmul_kernel,(.L_x_4 - matmul_kernel)
        .other          matmul_kernel,@"STO_CUDA_ENTRY STV_DEFAULT"
matmul_kernel:
.text.matmul_kernel:
[----:B------:R-:W1:Y:S08]  /*0000*/  LDC R1, c[0x0][0x28] ;  /* 0x00000a00ff017b82 */ /* 0x000e700000000800 */
[----:B------:R-:W2:Y:S01]  /*0010*/  LDC.64 R2, c[0x0][0x228] ;  /* 0x00008a00ff027b82 */ /* 0x000ea20000000a00 */
[----:B-1----:R-:W-:Y:S01]  /*0020*/  VIADD R1, R1, 0xfffff228 ;  /* 0xfffff22801017836 */ /* 0x002fe20000000000 */
[----:B------:R-:W1:Y:S01]  /*0030*/  S2R R5, SR_CTAID.X ;  /* 0x0000000000057919 */ /* 0x000e620000002500 */
[----:B------:R-:W-:Y:S01]  /*0040*/  UMOV UR4, 0x400 ;  /* 0x0000040000047882 */ /* 0x000fe20000000000 */
[----:B------:R-:W-:Y:S01]  /*0050*/  ULDC UR6, c[0x0][0x230] ;  /* 0x00008c0000067ab9 */ /* 0x000fe20000000800 */
[----:B------:R-:W-:Y:S01]  /*0060*/  ULDC UR8, c[0x0][0x230] ;  /* 0x00008c0000087ab9 */ /* 0x000fe20000000800 */
[----:B------:R-:W3:Y:S01]  /*0070*/  S2R R43, SR_TID.X ;  /* 0x00000000002b7919 */ /* 0x000ee20000002100 */
[----:B------:R-:W-:Y:S01]  /*0080*/  UIADD3 UR8, UR8, -0x1c, URZ ;  /* 0xffffffe408087890 */ /* 0x000fe2000fffe03f */
[----:B------:R-:W4:Y:S01]  /*0090*/  LDC.64 R66, c[0x0][0x230] ;  /* 0x00008c00ff427b82 */ /* 0x000f220000000a00 */
[----:B------:R-:W-:Y:S01]  /*00a0*/  ULDC.64 UR20, c[0x0][0x210] ;  /* 0x0000840000147ab9 */ /* 0x000fe20000000a00 */
[----:B------:R-:W-:Y:S01]  /*00b0*/  ULDC UR7, c[0x0][0x230] ;  /* 0x00008c0000077ab9 */ /* 0x000fe20000000800 */
[----:B------:R-:W-:-:S02]  /*00c0*/  UISETP.GE.U32.AND UP0, UPT, UR8, 0x7fffffc5, UPT ;  /* 0x7fffffc50800788c */ /* 0x000fc4000bf06070 */
[----:B------:R-:W-:Y:S01]  /*00d0*/  UIADD3 UR7, UR7, -0x1b, URZ ;  /* 0xffffffe507077890 */ /* 0x000fe2000fffe03f */
[----:B------:R-:W-:Y:S02]  /*00e0*/  ULDC UR9, c[0x0][0x230] ;  /* 0x00008c0000097ab9 */ /* 0x000fe40000000800 */
[----:B------:R-:W3:Y:S01]  /*00f0*/  S2UR UR5, SR_CgaCtaId ;  /* 0x00000000000579c3 */ /* 0x000ee20000008800 */
[----:B------:R-:W-:Y:S01]  /*0100*/  UISETP.GE.U32.AND UP1, UPT, UR7, 0x7fffffc6, UPT ;  /* 0x7fffffc60700788c */ /* 0x000fe2000bf26070 */
[----:B------:R-:W-:Y:S01]  /*0110*/  ULDC UR10, c[0x0][0x230] ;  /* 0x00008c00000a7ab9 */ /* 0x000fe20000000800 */
[----:B------:R-:W-:Y:S02]  /*0120*/  ULDC UR13, c[0x0][0x230] ;  /* 0x00008c00000d7ab9 */ /* 0x000fe40000000800 */
[----:B------:R-:W-:Y:S01]  /*0130*/  USEL UR7, URZ, 0x1fffe, UP1 ;  /* 0x0001fffe3f077887 */ /* 0x000fe20008800000 */
[----:B------:R-:W-:Y:S01]  /*0140*/  ULDC UR14, c[0x0][0x230] ;  /* 0x00008c00000e7ab9 */ /* 0x000fe20000000800 */
[----:B--2---:R-:W-:Y:S01]  /*0150*/  IMAD.MOV.U32 R39, RZ, RZ, R3 ;  /* 0x000000ffff277224 */ /* 0x004fe200078e0003 */
[----:B------:R2:W-:Y:S01]  /*0160*/  STL.64 [R1+0x828], R2 ;  /* 0x0008280201007387 */ /* 0x0005e20000100a00 */
[----:B------:R-:W-:Y:S01]  /*0170*/  IMAD.MOV.U32 R37, RZ, RZ, R2 ;  /* 0x000000ffff257224 */ /* 0x000fe200078e0002 */
[----:B------:R-:W-:Y:S01]  /*0180*/  ULDC UR11, c[0x0][0x230] ;  /* 0x00008c00000b7ab9 */ /* 0x000fe20000000800 */
[----:B------:R-:W-:Y:S01]  /*0190*/  VIADD R0, R39, 0xff ;  /* 0x000000ff27007836 */ /* 0x000fe20000000000 */
[----:B------:R-:W-:Y:S01]  /*01a0*/  LOP3.LUT R189, RZ, R39, RZ, 0x33, !PT ;  /* 0x00000027ffbd7212 */ /* 0x000fe200078e33ff */
[----:B------:R-:W-:Y:S01]  /*01b0*/  ULDC UR12, c[0x0][0x230] ;  /* 0x00008c00000c7ab9 */ /* 0x000fe20000000800 */
[----:B------:R-:W-:Y:S01]  /*01c0*/  ULDC UR17, c[0x0][0x230] ;  /* 0x00008c0000117ab9 */ /* 0x000fe20000000800 */
[----:B------:R-:W-:Y:S01]  /*01d0*/  ULDC UR16, c[0x0][0x230] ;  /* 0x00008c0000107ab9 */ /* 0x000fe20000000800 */
[----:B------:R-:W-:Y:S01]  /*01e0*/  ULDC UR15, c[0x0][0x230] ;  /* 0x00008c00000f7ab9 */ /* 0x000fe20000000800 */
[----:B-1----:R-:W-:Y:S01]  /*01f0*/  IABS R8, R5 ;  /* 0x0000000500087213 */ /* 0x002fe20000000000 */
[----:B------:R-:W-:Y:S01]  /*0200*/  ULDC.64 UR22, c[0x0][0x208] ;  /* 0x0000820000167ab9 */ /* 0x000fe20000000a00 */
[----:B------:R-:W-:Y:S01]  /*0210*/  ULDC UR18, c[0x0][0x230] ;  /* 0x00008c0000127ab9 */ /* 0x000fe20000000800 */
[----:B--2---:R-:W-:Y:S01]  /*0220*/  SHF.R.S32.HI R3, RZ, 0x1f, R0 ;  /* 0x0000001fff037819 */ /* 0x004fe20000011400 */
[----:B------:R-:W-:Y:S01]  /*0230*/  UIADD3 UR18, UR18, -0x24, URZ ;  /* 0xffffffdc12127890 */ /* 0x000fe2000fffe03f */
[----:B---3--:R-:W-:Y:S01]  /*0240*/  LOP3.LUT R183, R43, 0x3f, RZ, 0xc0, !PT ;  /* 0x0000003f2bb77812 */ /* 0x008fe200078ec0ff */
[----:B------:R-:W-:Y:S01]  /*0250*/  ULEA UR4, UR5, UR4, 0x18 ;  /* 0x0000000405047291 */ /* 0x000fe2000f8ec03f */
[----:B------:R-:W-:Y:S01]  /*0260*/  LEA.HI R3, R3, R0, RZ, 0x8 ;  /* 0x0000000003037211 */ /* 0x000fe200078f40ff */
[----:B------:R-:W-:Y:S01]  /*0270*/  UIADD3 UR5, UR6, -0x1f, URZ ;  /* 0xffffffe106057890 */ /* 0x000fe2000fffe03f */
[----:B------:R-:W-:Y:S01]  /*0280*/  LOP3.LUT R179, R43, 0x1f, RZ, 0xc0, !PT ;  /* 0x0000001f2bb37812 */ /* 0x000fe200078ec0ff */
[----:B------:R-:W-:Y:S01]  /*0290*/  UIADD3 UR6, UR9, -0x1d, URZ ;  /* 0xffffffe309067890 */ /* 0x000fe2000fffe03f */
[----:B------:R-:W-:Y:S01]  /*02a0*/  SHF.R.S32.HI R3, RZ, 0x8, R3 ;  /* 0x00000008ff037819 */ /* 0x000fe20000011403 */
[----:B------:R-:W-:-:S02]  /*02b0*/  UISETP.GE.U32.AND UP2, UPT, UR5, 0x7fffffc2, UPT ;  /* 0x7fffffc20500788c */ /* 0x000fc4000bf46070 */
[----:B------:R-:W-:Y:S02]  /*02c0*/  USEL UR5, URZ, 0x1, UP0 ;  /* 0x000000013f057887 */ /* 0x000fe40008000000 */
[----:B------:R-:W-:Y:S01]  /*02d0*/  IMAD.SHL.U32 R4, R3, 0x8, RZ ;  /* 0x0000000803047824 */ /* 0x000fe200078e00ff */
[----:B------:R-:W-:Y:S02]  /*02e0*/  USEL UR8, URZ, 0x1fffe, UP2 ;  /* 0x0001fffe3f087887 */ /* 0x000fe40009000000 */
[----:B------:R-:W-:Y:S02]  /*02f0*/  UISETP.GE.U32.AND UP0, UPT, UR6, 0x7fffffc4, UPT ;  /* 0x7fffffc40600788c */ /* 0x000fe4000bf06070 */
[-C--:B------:R-:W-:Y:S01]  /*0300*/  IABS R7, R4.reuse ;  /* 0x0000000400077213 */ /* 0x080fe20000000000 */
[----:B------:R-:W-:Y:S01]  /*0310*/  UIADD3 UR5, UR5, UR7, URZ ;  /* 0x0000000705057290 */ /* 0x000fe2000fffe03f */
[----:B------:R-:W-:Y:S01]  /*0320*/  IABS R10, R4 ;  /* 0x00000004000a7213 */ /* 0x000fe20000000000 */
[----:B------:R-:W-:Y:S01]  /*0330*/  USEL UR6, URZ, 0x7fff8, UP0 ;  /* 0x0007fff83f067887 */ /* 0x000fe20008000000 */
[----:B------:R-:W1:Y:S01]  /*0340*/  I2F.RP R0, R7 ;  /* 0x0000000700007306 */ /* 0x000e620000209400 */
[----:B------:R-:W-:-:S02]  /*0350*/  ULOP3.LUT UR5, UR5, 0x3, URZ, 0xc0, !UPT ;  /* 0x0000000305057892 */ /* 0x000fc4000f8ec03f */
[----:B------:R-:W-:Y:S02]  /*0360*/  UIADD3 UR9, UR10, -0x13, URZ ;  /* 0xffffffed0a097890 */ /* 0x000fe4000fffe03f */
[----:B------:R-:W-:Y:S02]  /*0370*/  UIADD3 UR10, UR11, -0x14, URZ ;  /* 0xffffffec0b0a7890 */ /* 0x000fe4000fffe03f */
[----:B------:R-:W-:Y:S02]  /*0380*/  UIADD3 UR11, UR12, -0x11, URZ ;  /* 0xffffffef0c0b7890 */ /* 0x000fe4000fffe03f */
[----:B------:R-:W-:Y:S02]  /*0390*/  UIADD3 UR12, UR17, -0x12, URZ ;  /* 0xffffffee110c7890 */ /* 0x000fe4000fffe03f */
[----:B------:R-:W-:Y:S02]  /*03a0*/  UISETP.GE.U32.AND UP6, UPT, UR10, 0x7fffffcd, UPT ;  /* 0x7fffffcd0a00788c */ /* 0x000fe4000bfc6070 */
[----:B------:R-:W-:Y:S01]  /*03b0*/  UIADD3 UR7, UR15, -0x15, URZ ;  /* 0xffffffeb0f077890 */ /* 0x000fe2000fffe03f */
[----:B-1----:R-:W1:Y:S01]  /*03c0*/  MUFU.RCP R0, R0 ;  /* 0x0000000000007308 */ /* 0x002e620000001000 */
[----:B------:R-:W-:-:S02]  /*03d0*/  UISETP.GE.U32.AND UP5, UPT, UR9, 0x7fffffce, UPT ;  /* 0x7fffffce0900788c */ /* 0x000fc4000bfa6070 */
[----:B------:R-:W-:Y:S02]  /*03e0*/  UISETP.GE.U32.AND UP4, UPT, UR12, 0x7fffffcf, UPT ;  /* 0x7fffffcf0c00788c */ /* 0x000fe4000bf86070 */
[----:B------:R-:W-:Y:S01]  /*03f0*/  UISETP.GE.U32.AND UP3, UPT, UR11, 0x7fffffd0, UPT ;  /* 0x7fffffd00b00788c */ /* 0x000fe2000bf66070 */
[----:B------:R-:W-:Y:S01]  /*0400*/  ULDC UR17, c[0x0][0x230] ;  /* 0x00008c0000117ab9 */ /* 0x000fe20000000800 */
[----:B------:R-:W-:Y:S01]  /*0410*/  ULDC UR15, c[0x0][0x230] ;  /* 0x00008c00000f7ab9 */ /* 0x000fe20000000800 */
[----:B------:R-:W-:Y:S02]  /*0420*/  UIADD3 UR17, UR17, -0x23, URZ ;  /* 0xffffffdd11117890 */ /* 0x000fe4000fffe03f */
[----:B------:R-:W-:Y:S01]  /*0430*/  UIADD3 UR15, UR15, -0x25, URZ ;  /* 0xffffffdb0f0f7890 */ /* 0x000fe2000fffe03f */
[----:B-1----:R-:W-:Y:S02]  /*0440*/  VIADD R2, R0, 0xffffffe ;  /* 0x0ffffffe00027836 */ /* 0x002fe40000000000 */
[----:B------:R-:W-:-:S02]  /*0450*/  IMAD.MOV R0, RZ, RZ, -R10 ;  /* 0x000000ffff007224 */ /* 0x000fc400078e0a0a */
[----:B------:R1:W2:Y:S02]  /*0460*/  F2I.FTZ.U32.TRUNC.NTZ R3, R2 ;  /* 0x0000000200037305 */ /* 0x0002a4000021f000 */
[----:B-1----:R-:W-:Y:S02]  /*0470*/  IMAD.MOV.U32 R2, RZ, RZ, RZ ;  /* 0x000000ffff027224 */ /* 0x002fe400078e00ff */
[----:B--2---:R-:W-:-:S04]  /*0480*/  IMAD.MOV R6, RZ, RZ, -R3 ;  /* 0x000000ffff067224 */ /* 0x004fc800078e0a03 */
[----:B------:R-:W-:Y:S02]  /*0490*/  IMAD R9, R6, R7, RZ ;  /* 0x0000000706097224 */ /* 0x000fe400078e02ff */
[----:B------:R-:W-:Y:S02]  /*04a0*/  IMAD.MOV.U32 R6, RZ, RZ, R8 ;  /* 0x000000ffff067224 */ /* 0x000fe400078e0008 */
[----:B------:R-:W-:-:S06]  /*04b0*/  IMAD.HI.U32 R3, R3, R9, R2 ;  /* 0x0000000903037227 */ /* 0x000fcc00078e0002 */
[----:B------:R-:W-:-:S04]  /*04c0*/  IMAD.HI.U32 R3, R3, R6, RZ ;  /* 0x0000000603037227 */ /* 0x000fc800078e00ff */
[----:B------:R-:W-:-:S05]  /*04d0*/  IMAD R0, R3, R0, R6 ;  /* 0x0000000003007224 */ /* 0x000fca00078e0206 */
[----:B------:R-:W-:-:S13]  /*04e0*/  ISETP.GT.U32.AND P1, PT, R7, R0, PT ;  /* 0x000000000700720c */ /* 0x000fda0003f24070 */
[----:B------:R-:W-:Y:S02]  /*04f0*/  @!P1 IMAD.IADD R0, R0, 0x1, -R7 ;  /* 0x0000000100009824 */ /* 0x000fe400078e0a07 */
[----:B------:R-:W-:Y:S01]  /*0500*/  @!P1 VIADD R3, R3, 0x1 ;  /* 0x0000000103039836 */ /* 0x000fe20000000000 */
[----:B------:R-:W-:Y:S02]  /*0510*/  ISETP.NE.AND P1, PT, R4, RZ, PT ;  /* 0x000000ff0400720c */ /* 0x000fe40003f25270 */
[----:B------:R-:W-:Y:S02]  /*0520*/  ISETP.GE.U32.AND P0, PT, R0, R7, PT ;  /* 0x000000070000720c */ /* 0x000fe40003f06070 */
[----:B------:R-:W-:-:S04]  /*0530*/  LOP3.LUT R0, R5, R4, RZ, 0x3c, !PT ;  /* 0x0000000405007212 */ /* 0x000fc800078e3cff */
[----:B------:R-:W-:Y:S01]  /*0540*/  ISETP.GE.AND P2, PT, R0, RZ, PT ;  /* 0x000000ff0000720c */ /* 0x000fe20003f46270 */
[----:B------:R-:W-:-:S06]  /*0550*/  VIADD R0, R37, 0x3f ;  /* 0x0000003f25007836 */ /* 0x000fcc0000000000 */
[----:B------:R-:W-:-:S04]  /*0560*/  @P0 VIADD R3, R3, 0x1 ;  /* 0x0000000103030836 */ /* 0x000fc80000000000 */
[----:B------:R-:W-:Y:S01]  /*0570*/  IMAD.MOV.U32 R2, RZ, RZ, R3 ;  /* 0x000000ffff027224 */ /* 0x000fe200078e0003 */
[----:B------:R-:W-:-:S03]  /*0580*/  SHF.R.S32.HI R3, RZ, 0x1f, R0 ;  /* 0x0000001fff037819 */ /* 0x000fc60000011400 */
[----:B------:R-:W-:Y:S01]  /*0590*/  @!P2 IMAD.MOV R2, RZ, RZ, -R2 ;  /* 0x000000ffff02a224 */ /* 0x000fe200078e0a02 */
[----:B------:R-:W-:Y:S02]  /*05a0*/  @!P1 LOP3.LUT R2, RZ, R4, RZ, 0x33, !PT ;  /* 0x00000004ff029212 */ /* 0x000fe400078e33ff */
[----:B------:R-:W-:-:S03]  /*05b0*/  LEA.HI R3, R3, R0, RZ, 0x6 ;  /* 0x0000000003037211 */ /* 0x000fc600078f30ff */
[----:B------:R-:W-:Y:S02]  /*05c0*/  IMAD.SHL.U32 R9, R2, 0x8, RZ ;  /* 0x0000000802097824 */ /* 0x000fe400078e00ff */
[----:B------:R-:W-:-:S03]  /*05d0*/  IMAD.MOV R2, RZ, RZ, -R2 ;  /* 0x000000ffff027224 */ /* 0x000fc600078e0a02 */
[----:B------:R-:W-:Y:S01]  /*05e0*/  LEA.HI.SX32 R3, R3, -R9, 0x1a ;  /* 0x8000000903037211 */ /* 0x000fe200078fd2ff */
[----:B------:R-:W-:Y:S02]  /*05f0*/  IMAD R10, R4, R2, R5 ;  /* 0x00000002040a7224 */ /* 0x000fe400078e0205 */
[----:B------:R-:W-:Y:S01]  /*0600*/  IMAD.MOV.U32 R2, RZ, RZ, RZ ;  /* 0x000000ffff027224 */ /* 0x000fe200078e00ff */
[----:B------:R-:W-:Y:S02]  /*0610*/  VIMNMX R11, R3, 0x8, PT ;  /* 0x00000008030b7848 */ /* 0x000fe40003fe0100 */
[----:B------:R-:W-:Y:S02]  /*0620*/  IABS R7, R10 ;  /* 0x0000000a00077213 */ /* 0x000fe40000000000 */
[-C--:B------:R-:W-:Y:S02]  /*0630*/  IABS R8, R11.reuse ;  /* 0x0000000b00087213 */ /* 0x080fe40000000000 */
[----:B------:R-:W-:-:S02]  /*0640*/  IABS R4, R11 ;  /* 0x0000000b00047213 */ /* 0x000fc40000000000 */
[----:B------:R-:W1:Y:S08]  /*0650*/  I2F.RP R0, R8 ;  /* 0x0000000800007306 */ /* 0x000e700000209400 */
[----:B-1----:R-:W1:Y:S02]  /*0660*/  MUFU.RCP R0, R0 ;  /* 0x0000000000007308 */ /* 0x002e640000001000 */
[----:B-1----:R-:W-:Y:S01]  /*0670*/  VIADD R3, R0, 0xffffffe ;  /* 0x0ffffffe00037836 */ /* 0x002fe20000000000 */
[----:B------:R-:W-:-:S05]  /*0680*/  IABS R0, R37 ;  /* 0x0000002500007213 */ /* 0x000fca0000000000 */
[----:B------:R-:W1:Y:S02]  /*0690*/  F2I.FTZ.U32.TRUNC.NTZ R3, R3 ;  /* 0x0000000300037305 */ /* 0x000e64000021f000 */
[----:B-1----:R-:W-:-:S04]  /*06a0*/  IMAD.MOV R6, RZ, RZ, -R3 ;  /* 0x000000ffff067224 */ /* 0x002fc800078e0a03 */
[----:B------:R-:W-:-:S04]  /*06b0*/  IMAD.MOV.U32 R5, RZ, RZ, R6 ;  /* 0x000000ffff057224 */ /* 0x000fc800078e0006 */
[----:B------:R-:W-:-:S04]  /*06c0*/  IMAD R5, R5, R8, RZ ;  /* 0x0000000805057224 */ /* 0x000fc800078e02ff */
[----:B------:R-:W-:-:S04]  /*06d0*/  IMAD.HI.U32 R2, R3, R5, R2 ;  /* 0x0000000503027227 */ /* 0x000fc800078e0002 */
[----:B------:R-:W-:Y:S02]  /*06e0*/  IMAD.MOV R3, RZ, RZ, -R4 ;  /* 0x000000ffff037224 */ /* 0x000fe400078e0a04 */
[----:B------:R-:W-:-:S04]  /*06f0*/  IMAD.HI.U32 R2, R2, R7, RZ ;  /* 0x0000000702027227 */ /* 0x000fc800078e00ff */
[----:B------:R-:W-:Y:S02]  /*0700*/  IMAD R3, R2, R3, R7 ;  /* 0x0000000302037224 */ /* 0x000fe400078e0207 */
[----:B------:R-:W-:Y:S01]  /*0710*/  IMAD.MOV.U32 R7, RZ, RZ, R0 ;  /* 0x000000ffff077224 */ /* 0x000fe200078e0000 */
[----:B------:R-:W-:Y:S02]  /*0720*/  IABS R0, R39 ;  /* 0x0000002700007213 */ /* 0x000fe40000000000 */
[----:B------:R-:W-:Y:S01]  /*0730*/  ISETP.GT.U32.AND P1, PT, R8, R3, PT ;  /* 0x000000030800720c */ /* 0x000fe20003f24070 */
[----:B------:R-:W1:Y:S08]  /*0740*/  I2F.RP R4, R7 ;  /* 0x0000000700047306 */ /* 0x000e700000209400 */
[----:B------:R-:W2:Y:S04]  /*0750*/  I2F.RP R6, R0 ;  /* 0x0000000000067306 */ /* 0x000ea80000209400 */
[----:B------:R-:W-:-:S02]  /*0760*/  @!P1 IMAD.IADD R3, R3, 0x1, -R8 ;  /* 0x0000000103039824 */ /* 0x000fc400078e0a08 */
[----:B------:R-:W-:Y:S01]  /*0770*/  @!P1 VIADD R2, R2, 0x1 ;  /* 0x0000000102029836 */ /* 0x000fe20000000000 */
[----:B------:R-:W-:Y:S01]  /*0780*/  ISETP.NE.AND P1, PT, R11, RZ, PT ;  /* 0x000000ff0b00720c */ /* 0x000fe20003f25270 */
[----:B-1----:R-:W1:Y:S01]  /*0790*/  MUFU.RCP R4, R4 ;  /* 0x0000000400047308 */ /* 0x002e620000001000 */
[----:B------:R-:W-:Y:S02]  /*07a0*/  ISETP.GE.U32.AND P0, PT, R3, R8, PT ;  /* 0x000000080300720c */ /* 0x000fe40003f06070 */
[----:B------:R-:W-:-:S04]  /*07b0*/  LOP3.LUT R3, R10, R11, RZ, 0x3c, !PT ;  /* 0x0000000b0a037212 */ /* 0x000fc800078e3cff */
[----:B------:R-:W-:Y:S01]  /*07c0*/  ISETP.GE.AND P2, PT, R3, RZ, PT ;  /* 0x000000ff0300720c */ /* 0x000fe20003f46270 */
[----:B--2---:R-:W2:Y:S06]  /*07d0*/  MUFU.RCP R6, R6 ;  /* 0x0000000600067308 */ /* 0x004eac0000001000 */
[----:B------:R-:W-:Y:S02]  /*07e0*/  @P0 VIADD R2, R2, 0x1 ;  /* 0x0000000102020836 */ /* 0x000fe40000000000 */
[----:B-1----:R-:W-:Y:S01]  /*07f0*/  VIADD R3, R4, 0xffffffe ;  /* 0x0ffffffe04037836 */ /* 0x002fe20000000000 */
[----:B------:R-:W-:Y:S01]  /*0800*/  SHF.R.U32.HI R4, RZ, 0x5, R43 ;  /* 0x00000005ff047819 */ /* 0x000fe2000001162b */
[----:B------:R-:W-:-:S03]  /*0810*/  IMAD.MOV.U32 R8, RZ, RZ, R2 ;  /* 0x000000ffff087224 */ /* 0x000fc600078e0002 */
[----:B------:R-:W-:Y:S01]  /*0820*/  SGXT.U32 R4, R4, 0x1 ;  /* 0x000000010404781a */ /* 0x000fe20000000000 */
[----:B------:R-:W-:Y:S01]  /*0830*/  @!P2 IMAD.MOV R8, RZ, RZ, -R8 ;  /* 0x000000ffff08a224 */ /* 0x000fe200078e0a08 */
[----:B------:R-:W1:Y:S01]  /*0840*/  F2I.FTZ.U32.TRUNC.NTZ R3, R3 ;  /* 0x0000000300037305 */ /* 0x000e62000021f000 */
[----:B------:R-:W-:Y:S01]  /*0850*/  @!P1 LOP3.LUT R8, RZ, R11, RZ, 0x33, !PT ;  /* 0x0000000bff089212 */ /* 0x000fe200078e33ff */
[----:B--2---:R-:W-:-:S04]  /*0860*/  VIADD R5, R6, 0xffffffe ;  /* 0x0ffffffe06057836 */ /* 0x004fc80000000000 */
[----:B------:R-:W-:Y:S02]  /*0870*/  IMAD.MOV R2, RZ, RZ, -R8 ;  /* 0x000000ffff027224 */ /* 0x000fe400078e0a08 */
[----:B------:R-:W2:Y:S01]  /*0880*/  F2I.FTZ.U32.TRUNC.NTZ R5, R5 ;  /* 0x0000000500057305 */ /* 0x000ea2000021f000 */
[----:B------:R-:W-:Y:S02]  /*0890*/  IMAD.SHL.U32 R12, R8, 0x100, RZ ;  /* 0x00000100080c7824 */ /* 0x000fe400078e00ff */
[----:B------:R-:W-:-:S04]  /*08a0*/  IMAD R2, R11, R2, R10 ;  /* 0x000000020b027224 */ /* 0x000fc800078e020a */
[----:B------:R-:W-:Y:S02]  /*08b0*/  IMAD.IADD R2, R9, 0x1, R2 ;  /* 0x0000000109027824 */ /* 0x000fe400078e0202 */
[----:B-1----:R-:W-:Y:S02]  /*08c0*/  IMAD.MOV R6, RZ, RZ, -R3 ;  /* 0x000000ffff067224 */ /* 0x002fe400078e0a03 */
[----:B------:R-:W-:Y:S02]  /*08d0*/  IMAD R41, R2, 0x40, R183 ;  /* 0x0000004002297824 */ /* 0x000fe400078e02b7 */
[----:B------:R-:W-:Y:S02]  /*08e0*/  IMAD R9, R6, R7, RZ ;  /* 0x0000000706097224 */ /* 0x000fe400078e02ff */
[----:B------:R-:W-:Y:S01]  /*08f0*/  IMAD.MOV.U32 R2, RZ, RZ, RZ ;  /* 0x000000ffff027224 */ /* 0x000fe200078e00ff */
[----:B------:R-:W-:Y:S01]  /*0900*/  IABS R6, R41 ;  /* 0x0000002900067213 */ /* 0x000fe20000000000 */
[----:B------:R-:W-:Y:S02]  /*0910*/  STL [R1+0x844], R41 ;  /* 0x0008442901007387 */ /* 0x000fe40000100800 */
[----:B------:R-:W-:Y:S01]  /*0920*/  IMAD.HI.U32 R3, R3, R9, R2 ;  /* 0x0000000903037227 */ /* 0x000fe200078e0002 */
[----:B------:R-:W-:Y:S01]  /*0930*/  LOP3.LUT R2, R12, R4, RZ, 0xfc, !PT ;  /* 0x000000040c027212 */ /* 0x000fe200078efcff */
[----:B------:R1:W-:Y:S02]  /*0940*/  STL [R1+0x310], R12 ;  /* 0x0003100c01007387 */ /* 0x0003e40000100800 */
[----:B--2---:R-:W-:Y:S01]  /*0950*/  IMAD.MOV R9, RZ, RZ, -R5 ;  /* 0x000000ffff097224 */ /* 0x004fe200078e0a05 */
[----:B------:R-:W-:Y:S01]  /*0960*/  LOP3.LUT R10, R2, 0x4, RZ, 0xfc, !PT ;  /* 0x00000004020a7812 */ /* 0x000fe200078efcff */
[----:B------:R-:W-:Y:S01]  /*0970*/  IMAD.HI.U32 R3, R3, R6, RZ ;  /* 0x0000000603037227 */ /* 0x000fe200078e00ff */
[----:B------:R-:W-:-:S02]  /*0980*/  IABS R166, R2 ;  /* 0x0000000200a67213 */ /* 0x000fc40000000000 */
[----:B------:R-:W-:Y:S01]  /*0990*/  IABS R52, R10 ;  /* 0x0000000a00347213 */ /* 0x000fe20000000000 */
[----:B------:R-:W-:Y:S01]  /*09a0*/  IMAD R9, R9, R0, RZ ;  /* 0x0000000009097224 */ /* 0x000fe200078e02ff */
[C---:B------:R-:W-:Y:S01]  /*09b0*/  LOP3.LUT R11, R2.reuse, 0x6, RZ, 0xfc, !PT ;  /* 0x00000006020b7812 */ /* 0x040fe200078efcff */
[----:B------:R-:W-:Y:S01]  /*09c0*/  IMAD.MOV.U32 R4, RZ, RZ, RZ ;  /* 0x000000ffff047224 */ /* 0x000fe200078e00ff */
[----:B-1----:R-:W-:Y:S01]  /*09d0*/  LOP3.LUT R12, R2, 0xfe, RZ, 0xfc, !PT ;  /* 0x000000fe020c7812 */ /* 0x002fe200078efcff */
[----:B------:R-:W-:Y:S01]  /*09e0*/  IMAD.MOV R8, RZ, RZ, -R3 ;  /* 0x000000ffff087224 */ /* 0x000fe200078e0a03 */
[----:B------:R-:W-:Y:S01]  /*09f0*/  IABS R162, R11 ;  /* 0x0000000b00a27213 */ /* 0x000fe20000000000 */
[----:B------:R-:W-:Y:S01]  /*0a00*/  IMAD.HI.U32 R3, R5, R9, R4 ;  /* 0x0000000905037227 */ /* 0x000fe200078e0004 */
[----:B------:R-:W-:Y:S02]  /*0a10*/  IABS R50, R12 ;  /* 0x0000000c00327213 */ /* 0x000fe40000000000 */
[----:B------:R-:W-:Y:S01]  /*0a20*/  ISETP.GE.AND P6, PT, R12, RZ, PT ;  /* 0x000000ff0c00720c */ /* 0x000fe20003fc6270 */
[----:B------:R-:W-:Y:S01]  /*0a30*/  IMAD R4, R7, R8, R6 ;  /* 0x0000000807047224 */ /* 0x000fe200078e0206 */
[C---:B------:R-:W-:Y:S01]  /*0a40*/  LOP3.LUT R8, R2.reuse, 0x2, RZ, 0xfc, !PT ;  /* 0x0000000202087812 */ /* 0x040fe200078efcff */
[----:B------:R-:W-:Y:S01]  /*0a50*/  IMAD.HI.U32 R6, R3, R50, RZ ;  /* 0x0000003203067227 */ /* 0x000fe200078e00ff */
[----:B------:R-:W-:-:S02]  /*0a60*/  LOP3.LUT R12, R2, 0x18, RZ, 0xfc, !PT ;  /* 0x00000018020c7812 */ /* 0x000fc400078efcff */
[----:B------:R-:W-:Y:S01]  /*0a70*/  ISETP.GT.U32.AND P0, PT, R7, R4, PT ;  /* 0x000000040700720c */ /* 0x000fe20003f04070 */
[----:B------:R-:W-:Y:S01]  /*0a80*/  IMAD.MOV R9, RZ, RZ, -R6 ;  /* 0x000000ffff097224 */ /* 0x000fe200078e0a06 */
[----:B------:R-:W-:Y:S01]  /*0a90*/  IABS R164, R8 ;  /* 0x0000000800a47213 */ /* 0x000fe20000000000 */
[C---:B------:R-:W-:Y:S01]  /*0aa0*/  IMAD.HI.U32 R5, R3.reuse, R166, RZ ;  /* 0x000000a603057227 */ /* 0x040fe200078e00ff */
[----:B------:R-:W-:Y:S02]  /*0ab0*/  ISETP.GE.AND P5, PT, R8, RZ, PT ;  /* 0x000000ff0800720c */ /* 0x000fe40003fa6270 */
[----:B------:R-:W-:Y:S01]  /*0ac0*/  LOP3.LUT R8, R2, 0xa, RZ, 0xfc, !PT ;  /* 0x0000000a02087812 */ /* 0x000fe200078efcff */
[----:B------:R-:W-:Y:S01]  /*0ad0*/  IMAD R50, R0, R9, R50 ;  /* 0x0000000900327224 */ /* 0x000fe200078e0232 */
[----:B------:R-:W-:Y:S01]  /*0ae0*/  IABS R144, R12 ;  /* 0x0000000c00907213 */ /* 0x000fe20000000000 */
[----:B------:R-:W-:Y:S01]  /*0af0*/  IMAD.HI.U32 R6, R3, R52, RZ ;  /* 0x0000003403067227 */ /* 0x000fe200078e00ff */
[----:B------:R-:W-:-:S02]  /*0b00*/  IABS R54, R8 ;  /* 0x0000000800367213 */ /* 0x000fc40000000000 */
[----:B------:R-:W-:Y:S01]  /*0b10*/  ISETP.GT.U32.AND P2, PT, R0, R50, PT ;  /* 0x000000320000720c */ /* 0x000fe20003f44070 */
[----:B------:R-:W-:Y:S01]  /*0b20*/  IMAD.MOV R5, RZ, RZ, -R5 ;  /* 0x000000ffff057224 */ /* 0x000fe200078e0a05 */
[----:B------:R-:W-:Y:S01]  /*0b30*/  LOP3.LUT R14, R2, 0x1c, RZ, 0xfc, !PT ;  /* 0x0000001c020e7812 */ /* 0x000fe200078efcff */
[----:B------:R-:W-:Y:S01]  /*0b40*/  @!P0 IMAD.IADD R4, R4, 0x1, -R7 ;  /* 0x0000000104048824 */ /* 0x000fe200078e0a07 */
[----:B------:R-:W-:Y:S01]  /*0b50*/  LOP3.LUT R13, R2, 0x1a, RZ, 0xfc, !PT ;  /* 0x0000001a020d7812 */ /* 0x000fe200078efcff */
[----:B------:R-:W-:Y:S01]  /*0b60*/  IMAD.MOV R9, RZ, RZ, -R6 ;  /* 0x000000ffff097224 */ /* 0x000fe200078e0a06 */
[----:B------:R-:W-:Y:S01]  /*0b70*/  IABS R60, R14 ;  /* 0x0000000e003c7213 */ /* 0x000fe20000000000 */
[C---:B------:R-:W-:Y:S01]  /*0b80*/  IMAD R166, R0.reuse, R5, R166 ;  /* 0x0000000500a67224 */ /* 0x040fe200078e02a6 */
[----:B------:R-:W-:Y:S01]  /*0b90*/  ISETP.GT.U32.AND P0, PT, R7, R4, PT ;  /* 0x000000040700720c */ /* 0x000fe20003f04070 */
[----:B------:R-:W-:Y:S01]  /*0ba0*/  IMAD R52, R0, R9, R52 ;  /* 0x0000000900347224 */ /* 0x000fe200078e0234 */
[----:B------:R-:W-:Y:S01]  /*0bb0*/  LOP3.LUT R9, R2, 0x12, RZ, 0xfc, !PT ;  /* 0x0000001202097812 */ /* 0x000fe200078efcff */
[----:B------:R-:W-:Y:S01]  /*0bc0*/  IMAD.HI.U32 R5, R3, R164, RZ ;  /* 0x000000a403057227 */ /* 0x000fe200078e00ff */
[----:B------:R-:W-:-:S02]  /*0bd0*/  ISETP.GT.U32.AND P1, PT, R0, R166, PT ;  /* 0x000000a60000720c */ /* 0x000fc40003f24070 */
[----:B------:R-:W-:Y:S01]  /*0be0*/  IABS R148, R9 ;  /* 0x0000000900947213 */ /* 0x000fe20000000000 */
[----:B------:R-:W-:Y:S01]  /*0bf0*/  @!P2 IMAD.IADD R50, R50, 0x1, -R0 ;  /* 0x000000013232a824 */ /* 0x000fe200078e0a00 */
[C---:B------:R-:W-:Y:S01]  /*0c00*/  ISETP.GT.U32.AND P2, PT, R0.reuse, R52, PT ;  /* 0x000000340000720c */ /* 0x040fe20003f44070 */
[----:B------:R-:W-:Y:S01]  /*0c10*/  IMAD.MOV R5, RZ, RZ, -R5 ;  /* 0x000000ffff057224 */ /* 0x000fe200078e0a05 */
[----:B------:R-:W-:Y:S01]  /*0c20*/  IABS R142, R13 ;  /* 0x0000000d008e7213 */ /* 0x000fe20000000000 */
[C---:B------:R-:W-:Y:S01]  /*0c30*/  IMAD.HI.U32 R6, R3.reuse, R54, RZ ;  /* 0x0000003603067227 */ /* 0x040fe200078e00ff */
[----:B------:R-:W-:Y:S02]  /*0c40*/  ISETP.GT.U32.AND P3, PT, R0, R50, PT ;  /* 0x000000320000720c */ /* 0x000fe40003f64070 */
[----:B------:R-:W-:Y:S01]  /*0c50*/  LOP3.LUT R17, R2, 0xe8, RZ, 0xfc, !PT ;  /* 0x000000e802117812 */ /* 0x000fe200078efcff */
[----:B------:R-:W-:Y:S01]  /*0c60*/  IMAD R164, R0, R5, R164 ;  /* 0x0000000500a47224 */ /* 0x000fe200078e02a4 */
[----:B------:R-:W-:Y:S01]  /*0c70*/  LOP3.LUT R15, R2, 0xe6, RZ, 0xfc, !PT ;  /* 0x000000e6020f7812 */ /* 0x000fe200078efcff */
[----:B------:R-:W-:Y:S01]  /*0c80*/  @!P0 IMAD.IADD R4, R4, 0x1, -R7 ;  /* 0x0000000104048824 */ /* 0x000fe200078e0a07 */
[----:B------:R-:W-:Y:S01]  /*0c90*/  LOP3.LUT R7, R2, 0x8, RZ, 0xfc, !PT ;  /* 0x0000000802077812 */ /* 0x000fe200078efcff */
[----:B------:R-:W-:Y:S01]  /*0ca0*/  IMAD.HI.U32 R5, R3, R162, RZ ;  /* 0x000000a203057227 */ /* 0x000fe200078e00ff */
[----:B------:R-:W-:-:S02]  /*0cb0*/  ISETP.GE.AND P0, PT, R10, RZ, PT ;  /* 0x000000ff0a00720c */ /* 0x000fc40003f06270 */
[----:B------:R-:W-:Y:S01]  /*0cc0*/  IABS R160, R7 ;  /* 0x0000000700a07213 */ /* 0x000fe20000000000 */
[--C-:B------:R-:W-:Y:S01]  /*0cd0*/  @!P1 IMAD.IADD R166, R166, 0x1, -R0.reuse ;  /* 0x00000001a6a69824 */ /* 0x100fe200078e0a00 */
[----:B------:R-:W-:Y:S01]  /*0ce0*/  ISETP.GT.U32.AND P1, PT, R0, R164, PT ;  /* 0x000000a40000720c */ /* 0x000fe20003f24070 */
[--C-:B------:R-:W-:Y:S01]  /*0cf0*/  @!P2 IMAD.IADD R52, R52, 0x1, -R0.reuse ;  /* 0x000000013434a824 */ /* 0x100fe200078e0a00 */
[----:B------:R-:W-:Y:S01]  /*0d00*/  LOP3.LUT R10, R2, 0x16, RZ, 0xfc, !PT ;  /* 0x00000016020a7812 */ /* 0x000fe200078efcff */
[----:B------:R-:W-:Y:S01]  /*0d10*/  IMAD.MOV R5, RZ, RZ, -R5 ;  /* 0x000000ffff057224 */ /* 0x000fe200078e0a05 */
[----:B------:R-:W-:Y:S01]  /*0d20*/  ISETP.GT.U32.AND P4, PT, R0, R166, PT ;  /* 0x000000a60000720c */ /* 0x000fe20003f84070 */
[----:B------:R-:W-:Y:S01]  /*0d30*/  @!P3 IMAD.IADD R50, R50, 0x1, -R0 ;  /* 0x000000013232b824 */ /* 0x000fe200078e0a00 */
[C---:B------:R-:W-:Y:S01]  /*0d40*/  ISETP.GT.U32.AND P2, PT, R0.reuse, R52, PT ;  /* 0x000000340000720c */ /* 0x040fe20003f44070 */
        /* <DEDUP_REMOVED lines=8> */
[----:B------:R-:W-:Y:S01]  /*0dd0*/  IABS R28, R15 ;  /* 0x0000000f001c7213 */ /* 0x000fe20000000000 */
[----:B------:R-:W-:Y:S01]  /*0de0*/  IMAD R160, R0, R5, R160 ;  /* 0x0000000500a07224 */ /* 0x000fe200078e02a0 */
[----:B------:R-:W-:Y:S01]  /*0df0*/  LOP3.LUT R5, R2, 0xc, RZ, 0xfc, !PT ;  /* 0x0000000c02057812 */ /* 0x000fe200078efcff */
[--C-:B------:R-:W-:Y:S01]  /*0e00*/  @!P4 IMAD.IADD R166, R166, 0x1, -R0.reuse ;  /* 0x00000001a6a6c824 */ /* 0x100fe200078e0a00 */
[----:B------:R-:W-:Y:S01]  /*0e10*/  ISETP.GE.AND P4, PT, R2, RZ, PT ;  /* 0x000000ff0200720c */ /* 0x000fe20003f86270 */
[----:B------:R-:W-:Y:S01]  /*0e20*/  @!P2 IMAD.IADD R52, R52, 0x1, -R0 ;  /* 0x000000013434a824 */ /* 0x000fe200078e0a00 */
[C---:B------:R-:W-:Y:S01]  /*0e30*/  ISETP.GT.U32.AND P1, PT, R0.reuse, R164, PT ;  /* 0x000000a40000720c */ /* 0x040fe20003f24070 */
[----:B------:R-:W-:Y:S01]  /*0e40*/  @!P6 IMAD.MOV R50, RZ, RZ, -R50 ;  /* 0x000000ffff32e224 */ /* 0x000fe200078e0a32 */
[----:B------:R-:W-:Y:S01]  /*0e50*/  ISETP.GT.U32.AND P2, PT, R0, R160, PT ;  /* 0x000000a00000720c */ /* 0x000fe20003f44070 */
[----:B------:R-:W-:Y:S01]  /*0e60*/  @!P3 IMAD.IADD R162, R162, 0x1, -R0 ;  /* 0x00000001a2a2b824 */ /* 0x000fe200078e0a00 */
[----:B------:R-:W-:Y:S01]  /*0e70*/  IABS R152, R5 ;  /* 0x0000000500987213 */ /* 0x000fe20000000000 */
[----:B------:R-:W-:Y:S01]  /*0e80*/  @!P0 IMAD.MOV R52, RZ, RZ, -R52 ;  /* 0x000000ffff348224 */ /* 0x000fe200078e0a34 */
[----:B------:R-:W-:-:S02]  /*0e90*/  ISETP.GE.AND P6, PT, R11, RZ, PT ;  /* 0x000000ff0b00720c */ /* 0x000fc40003fc6270 */
[----:B------:R-:W-:Y:S02]  /*0ea0*/  ISETP.GT.U32.AND P3, PT, R0, R162, PT ;  /* 0x000000a20000720c */ /* 0x000fe40003f64070 */
[----:B------:R-:W-:Y:S01]  /*0eb0*/  IABS R24, R19 ;  /* 0x0000001300187213 */ /* 0x000fe20000000000 */
[----:B------:R-:W-:Y:S01]  /*0ec0*/  @!P4 IMAD.MOV R166, RZ, RZ, -R166 ;  /* 0x000000ffffa6c224 */ /* 0x000fe200078e0aa6 */
[----:B------:R-:W-:Y:S01]  /*0ed0*/  ISETP.GE.AND P4, PT, R7, RZ, PT ;  /* 0x000000ff0700720c */ /* 0x000fe20003f86270 */
[----:B------:R-:W-:Y:S01]  /*0ee0*/  IMAD.MOV R7, RZ, RZ, -R6 ;  /* 0x000000ffff077224 */ /* 0x000fe200078e0a06 */
[----:B------:R-:W-:Y:S01]  /*0ef0*/  LOP3.LUT R6, R2, 0xe, RZ, 0xfc, !PT ;  /* 0x0000000e02067812 */ /* 0x000fe200078efcff */
[--C-:B------:R-:W-:Y:S01]  /*0f00*/  @!P1 IMAD.IADD R164, R164, 0x1, -R0.reuse ;  /* 0x00000001a4a49824 */ /* 0x100fe200078e0a00 */
[----:B------:R-:W-:Y:S01]  /*0f10*/  ISETP.GE.AND P1, PT, R8, RZ, PT ;  /* 0x000000ff0800720c */ /* 0x000fe20003f26270 */
[----:B------:R-:W-:Y:S01]  /*0f20*/  @!P2 IMAD.IADD R160, R160, 0x1, -R0 ;  /* 0x00000001a0a0a824 */ /* 0x000fe200078e0a00 */
[----:B------:R-:W-:Y:S01]  /*0f30*/  IABS R150, R6 ;  /* 0x0000000600967213 */ /* 0x000fe20000000000 */
[----:B------:R-:W-:Y:S01]  /*0f40*/  @!P5 IMAD.MOV R164, RZ, RZ, -R164 ;  /* 0x000000ffffa4d224 */ /* 0x000fe200078e0aa4 */
[----:B------:R-:W-:Y:S01]  /*0f50*/  ISETP.GE.AND P5, PT, R5, RZ, PT ;  /* 0x000000ff0500720c */ /* 0x000fe20003fa6270 */
[----:B------:R-:W-:Y:S01]  /*0f60*/  IMAD.HI.U32 R5, R3, R152, RZ ;  /* 0x0000009803057227 */ /* 0x000fe200078e00ff */
[----:B------:R-:W-:-:S02]  /*0f70*/  ISETP.GT.U32.AND P2, PT, R0, R160, PT ;  /* 0x000000a00000720c */ /* 0x000fc40003f44070 */
[----:B------:R-:W-:Y:S01]  /*0f80*/  ISETP.GE.AND P0, PT, R6, RZ, PT ;  /* 0x000000ff0600720c */ /* 0x000fe20003f06270 */
[C---:B------:R-:W-:Y:S01]  /*0f90*/  IMAD.HI.U32 R6, R3.reuse, R150, RZ ;  /* 0x0000009603067227 */ /* 0x040fe200078e00ff */
[C---:B------:R-:W-:Y:S02]  /*0fa0*/  LOP3.LUT R8, R2.reuse, 0x10, RZ, 0xfc, !PT ;  /* 0x0000001002087812 */ /* 0x040fe400078efcff */
[----:B------:R-:W-:Y:S01]  /*0fb0*/  LOP3.LUT R21, R2, 0xec, RZ, 0xfc, !PT ;  /* 0x000000ec02157812 */ /* 0x000fe200078efcff */
[----:B------:R-:W-:Y:S01]  /*0fc0*/  IMAD.MOV R5, RZ, RZ, -R5 ;  /* 0x000000ffff057224 */ /* 0x000fe200078e0a05 */
[----:B------:R-:W-:Y:S01]  /*0fd0*/  IABS R56, R8 ;  /* 0x0000000800387213 */ /* 0x000fe20000000000 */
[----:B------:R-:W-:Y:S01]  /*0fe0*/  IMAD R54, R0, R7, R54 ;  /* 0x0000000700367224 */ /* 0x000fe200078e0236 */
[----:B------:R-:W-:Y:S01]  /*0ff0*/  IABS R22, R21 ;  /* 0x0000001500167213 */ /* 0x000fe20000000000 */
[----:B------:R-:W-:Y:S01]  /*1000*/  IMAD.MOV R7, RZ, RZ, -R6 ;  /* 0x000000ffff077224 */ /* 0x000fe200078e0a06 */
[----:B------:R-:W-:Y:S01]  /*1010*/  LOP3.LUT R23, R2, 0xee, RZ, 0xfc, !PT ;  /* 0x000000ee02177812 */ /* 0x000fe200078efcff */
[----:B------:R-:W-:Y:S01]  /*1020*/  IMAD R152, R0, R5, R152 ;  /* 0x0000000500987224 */ /* 0x000fe200078e0298 */
[----:B------:R-:W-:Y:S01]  /*1030*/  LOP3.LUT R25, R2, 0xf0, RZ, 0xfc, !PT ;  /* 0x000000f002197812 */ /* 0x000fe200078efcff */
[----:B------:R-:W-:Y:S01]  /*1040*/  @!P3 IMAD.IADD R162, R162, 0x1, -R0 ;  /* 0x00000001a2a2b824 */ /* 0x000fe200078e0a00 */
[C---:B------:R-:W-:Y:S01]  /*1050*/  ISETP.GT.U32.AND P3, PT, R0.reuse, R54, PT ;  /* 0x000000360000720c */ /* 0x040fe20003f64070 */
[----:B------:R-:W-:Y:S01]  /*1060*/  IMAD R150, R0, R7, R150 ;  /* 0x0000000700967224 */ /* 0x000fe200078e0296 */
[----:B------:R-:W-:Y:S01]  /*1070*/  IABS R20, R23 ;  /* 0x0000001700147213 */ /* 0x000fe20000000000 */
[----:B------:R-:W-:Y:S01]  /*1080*/  @!P2 IMAD.IADD R160, R160, 0x1, -R0 ;  /* 0x00000001a0a0a824 */ /* 0x000fe200078e0a00 */
[C---:B------:R-:W-:Y:S01]  /*1090*/  ISETP.GT.U32.AND P2, PT, R0.reuse, R152, PT ;  /* 0x000000980000720c */ /* 0x040fe20003f44070 */
[----:B------:R-:W-:Y:S01]  /*10a0*/  @!P6 IMAD.MOV R162, RZ, RZ, -R162 ;  /* 0x000000ffffa2e224 */ /* 0x000fe200078e0aa2 */
[----:B------:R-:W-:Y:S01]  /*10b0*/  ISETP.GT.U32.AND P6, PT, R0, R150, PT ;  /* 0x000000960000720c */ /* 0x000fe20003fc4070 */
[----:B------:R-:W-:Y:S01]  /*10c0*/  IMAD.HI.U32 R5, R3, R56, RZ ;  /* 0x0000003803057227 */ /* 0x000fe200078e00ff */
[----:B------:R-:W-:-:S02]  /*10d0*/  IABS R16, R25 ;  /* 0x0000001900107213 */ /* 0x000fc40000000000 */
[----:B------:R-:W-:Y:S01]  /*10e0*/  LOP3.LUT R27, R2, 0xf2, RZ, 0xfc, !PT ;  /* 0x000000f2021b7812 */ /* 0x000fe200078efcff */
[----:B------:R-:W-:Y:S01]  /*10f0*/  @!P4 IMAD.MOV R160, RZ, RZ, -R160 ;  /* 0x000000ffffa0c224 */ /* 0x000fe200078e0aa0 */
[----:B------:R-:W-:Y:S01]  /*1100*/  ISETP.GE.AND P4, PT, R8, RZ, PT ;  /* 0x000000ff0800720c */ /* 0x000fe20003f86270 */
[--C-:B------:R-:W-:Y:S01]  /*1110*/  @!P3 IMAD.IADD R54, R54, 0x1, -R0.reuse ;  /* 0x000000013636b824 */ /* 0x100fe200078e0a00 */
[C---:B------:R-:W-:Y:S01]  /*1120*/  LOP3.LUT R8, R2.reuse, 0x14, RZ, 0xfc, !PT ;  /* 0x0000001402087812 */ /* 0x040fe200078efcff */
[C---:B------:R-:W-:Y:S01]  /*1130*/  IMAD.HI.U32 R6, R3.reuse, R148, RZ ;  /* 0x0000009403067227 */ /* 0x040fe200078e00ff */
[----:B------:R-:W-:Y:S02]  /*1140*/  LOP3.LUT R29, R2, 0xf4, RZ, 0xfc, !PT ;  /* 0x000000f4021d7812 */ /* 0x000fe400078efcff */
[----:B------:R-:W-:Y:S01]  /*1150*/  ISETP.GT.U32.AND P3, PT, R0, R54, PT ;  /* 0x000000360000720c */ /* 0x000fe20003f64070 */
[--C-:B------:R-:W-:Y:S01]  /*1160*/  @!P2 IMAD.IADD R152, R152, 0x1, -R0.reuse ;  /* 0x000000019898a824 */ /* 0x100fe200078e0a00 */
[----:B------:R-:W-:Y:S01]  /*1170*/  IABS R146, R8 ;  /* 0x0000000800927213 */ /* 0x000fe20000000000 */
[----:B------:R-:W-:Y:S01]  /*1180*/  @!P6 IMAD.IADD R150, R150, 0x1, -R0 ;  /* 0x000000019696e824 */ /* 0x000fe200078e0a00 */
[----:B------:R-:W-:Y:S01]  /*1190*/  LOP3.LUT R31, R2, 0xf6, RZ, 0xfc, !PT ;  /* 0x000000f6021f7812 */ /* 0x000fe200078efcff */
[----:B------:R-:W-:Y:S01]  /*11a0*/  IMAD.MOV R5, RZ, RZ, -R5 ;  /* 0x000000ffff057224 */ /* 0x000fe200078e0a05 */
[C---:B------:R-:W-:Y:S01]  /*11b0*/  ISETP.GT.U32.AND P2, PT, R0.reuse, R152, PT ;  /* 0x000000980000720c */ /* 0x040fe20003f44070 */
[----:B------:R-:W-:Y:S01]  /*11c0*/  IMAD.MOV R7, RZ, RZ, -R6 ;  /* 0x000000ffff077224 */ /* 0x000fe200078e0a06 */
[C---:B------:R-:W-:Y:S01]  /*11d0*/  ISETP.GT.U32.AND P6, PT, R0.reuse, R150, PT ;  /* 0x000000960000720c */ /* 0x040fe20003fc4070 */
[C---:B------:R-:W-:Y:S01]  /*11e0*/  IMAD R56, R0.reuse, R5, R56 ;  /* 0x0000000500387224 */ /* 0x040fe200078e0238 */
[----:B------:R-:W-:Y:S01]  /*11f0*/  IABS R18, R27 ;  /* 0x0000001b00127213 */ /* 0x000fe20000000000 */
[----:B------:R-:W-:Y:S01]  /*1200*/  IMAD R148, R0, R7, R148 ;  /* 0x0000000700947224 */ /* 0x000fe200078e0294 */
[C---:B------:R-:W-:Y:S01]  /*1210*/  LOP3.LUT R33, R2.reuse, 0xf8, RZ, 0xfc, !PT ;  /* 0x000000f802217812 */ /* 0x040fe200078efcff */
[----:B------:R-:W-:Y:S01]  /*1220*/  IMAD.HI.U32 R5, R3, R146, RZ ;  /* 0x0000009203057227 */ /* 0x000fe200078e00ff */
[----:B------:R-:W-:-:S03]  /*1230*/  LOP3.LUT R35, R2, 0xfa, RZ, 0xfc, !PT ;  /* 0x000000fa02237812 */ /* 0x000fc600078efcff */
[----:B------:R-:W-:Y:S02]  /*1240*/  IMAD.MOV R7, RZ, RZ, -R5 ;  /* 0x000000ffff077224 */ /* 0x000fe400078e0a05 */
[--C-:B------:R-:W-:Y:S01]  /*1250*/  @!P2 IMAD.IADD R152, R152, 0x1, -R0.reuse ;  /* 0x000000019898a824 */ /* 0x100fe200078e0a00 */
[----:B------:R-:W-:Y:S01]  /*1260*/  ISETP.GT.U32.AND P2, PT, R0, R56, PT ;  /* 0x000000380000720c */ /* 0x000fe20003f44070 */
[----:B------:R-:W-:Y:S01]  /*1270*/  @!P6 IMAD.IADD R150, R150, 0x1, -R0 ;  /* 0x000000019696e824 */ /* 0x000fe200078e0a00 */
[----:B------:R-:W-:Y:S01]  /*1280*/  ISETP.GT.U32.AND P6, PT, R0, R148, PT ;  /* 0x000000940000720c */ /* 0x000fe20003fc4070 */
[----:B------:R-:W-:-:S04]  /*1290*/  IMAD.HI.U32 R5, R3, R58, RZ ;  /* 0x0000003a03057227 */ /* 0x000fc800078e00ff */
[----:B------:R-:W-:Y:S01]  /*12a0*/  @!P3 IMAD.IADD R54, R54, 0x1, -R0 ;  /* 0x000000013636b824 */ /* 0x000fe200078e0a00 */
[----:B------:R-:W-:Y:S01]  /*12b0*/  ISETP.GE.AND P3, PT, R9, RZ, PT ;  /* 0x000000ff0900720c */ /* 0x000fe20003f66270 */
[----:B------:R-:W-:Y:S02]  /*12c0*/  IMAD R146, R0, R7, R146 ;  /* 0x0000000700927224 */ /* 0x000fe400078e0292 */
[----:B------:R-:W-:Y:S02]  /*12d0*/  IMAD.MOV R9, RZ, RZ, -R5 ;  /* 0x000000ffff097224 */ /* 0x000fe400078e0a05 */
[----:B------:R-:W-:Y:S01]  /*12e0*/  @!P2 IMAD.IADD R56, R56, 0x1, -R0 ;  /* 0x000000013838a824 */ /* 0x000fe200078e0a00 */
[C---:B------:R-:W-:Y:S01]  /*12f0*/  ISETP.GT.U32.AND P2, PT, R0.reuse, R146, PT ;  /* 0x000000920000720c */ /* 0x040fe20003f44070 */
[----:B------:R-:W-:Y:S01]  /*1300*/  IMAD R58, R0, R9, R58 ;  /* 0x00000009003a7224 */ /* 0x000fe200078e023a */
[----:B------:R-:W-:Y:S01]  /*1310*/  LOP3.LUT R9, R2, 0x1e, RZ, 0xfc, !PT ;  /* 0x0000001e02097812 */ /* 0x000fe200078efcff */
[----:B------:R-:W-:-:S02]  /*1320*/  @!P6 IMAD.IADD R148, R148, 0x1, -R0 ;  /* 0x000000019494e824 */ /* 0x000fc400078e0a00 */
[C---:B------:R-:W-:Y:S01]  /*1330*/  IMAD.HI.U32 R6, R3.reuse, R144, RZ ;  /* 0x0000009003067227 */ /* 0x040fe200078e00ff */
[----:B------:R-:W-:Y:S02]  /*1340*/  ISETP.GT.U32.AND P6, PT, R0, R58, PT ;  /* 0x0000003a0000720c */ /* 0x000fe40003fc4070 */
[----:B------:R-:W-:Y:S01]  /*1350*/  IABS R140, R9 ;  /* 0x00000009008c7213 */ /* 0x000fe20000000000 */
[----:B------:R-:W-:Y:S02]  /*1360*/  IMAD.MOV R11, RZ, RZ, -R6 ;  /* 0x000000ffff0b7224 */ /* 0x000fe400078e0a06 */
[----:B------:R-:W-:-:S04]  /*1370*/  IMAD.HI.U32 R5, R3, R60, RZ ;  /* 0x0000003c03057227 */ /* 0x000fc800078e00ff */
[----:B------:R-:W-:Y:S01]  /*1380*/  @!P2 IMAD.IADD R146, R146, 0x1, -R0 ;  /* 0x000000019292a824 */ /* 0x000fe200078e0a00 */
[C---:B------:R-:W-:Y:S01]  /*1390*/  ISETP.GT.U32.AND P2, PT, R0.reuse, R56, PT ;  /* 0x000000380000720c */ /* 0x040fe20003f44070 */
[----:B------:R-:W-:Y:S01]  /*13a0*/  IMAD R144, R0, R11, R144 ;  /* 0x0000000b00907224 */ /* 0x000fe200078e0290 */
[----:B------:R-:W-:Y:S01]  /*13b0*/  LOP3.LUT R11, R2, 0x20, RZ, 0xfc, !PT ;  /* 0x00000020020b7812 */ /* 0x000fe200078efcff */
[----:B------:R-:W-:Y:S01]  /*13c0*/  @!P6 IMAD.IADD R58, R58, 0x1, -R0 ;  /* 0x000000013a3ae824 */ /* 0x000fe200078e0a00 */
[C---:B------:R-:W-:Y:S01]  /*13d0*/  ISETP.GT.U32.AND P6, PT, R0.reuse, R146, PT ;  /* 0x000000920000720c */ /* 0x040fe20003fc4070 */
[----:B------:R-:W-:Y:S01]  /*13e0*/  @!P1 IMAD.MOV R54, RZ, RZ, -R54 ;  /* 0x000000ffff369224 */ /* 0x000fe200078e0a36 */
[C---:B------:R-:W-:Y:S01]  /*13f0*/  ISETP.GT.U32.AND P1, PT, R0.reuse, R148, PT ;  /* 0x000000940000720c */ /* 0x040fe20003f24070 */
[----:B------:R-:W-:Y:S01]  /*1400*/  @!P0 IMAD.MOV R150, RZ, RZ, -R150 ;  /* 0x000000ffff968224 */ /* 0x000fe200078e0a96 */
[C---:B------:R-:W-:Y:S01]  /*1410*/  ISETP.GT.U32.AND P0, PT, R0.reuse, R144, PT ;  /* 0x000000900000720c */ /* 0x040fe20003f04070 */
[----:B------:R-:W-:Y:S01]  /*1420*/  IMAD.MOV R5, RZ, RZ, -R5 ;  /* 0x000000ffff057224 */ /* 0x000fe200078e0a05 */
[----:B------:R-:W-:Y:S01]  /*1430*/  IABS R138, R11 ;  /* 0x0000000b008a7213 */ /* 0x000fe20000000000 */
[----:B------:R-:W-:Y:S01]  /*1440*/  @!P5 IMAD.MOV R152, RZ, RZ, -R152 ;  /* 0x000000ffff98d224 */ /* 0x000fe200078e0a98 */
[----:B------:R-:W-:Y:S01]  /*1450*/  ISETP.GT.U32.AND P5, PT, R0, R58, PT ;  /* 0x0000003a0000720c */ /* 0x000fe20003fa4070 */
[----:B------:R-:W-:-:S04]  /*1460*/  IMAD.HI.U32 R7, R3, R142, RZ ;  /* 0x0000008e03077227 */ /* 0x000fc800078e00ff */
[----:B------:R-:W-:Y:S02]  /*1470*/  IMAD R60, R0, R5, R60 ;  /* 0x00000005003c7224 */ /* 0x000fe400078e023c */
[----:B------:R-:W-:Y:S02]  /*1480*/  IMAD.MOV R7, RZ, RZ, -R7 ;  /* 0x000000ffff077224 */ /* 0x000fe400078e0a07 */
[----:B------:R-:W-:Y:S01]  /*1490*/  @!P6 IMAD.IADD R146, R146, 0x1, -R0 ;  /* 0x000000019292e824 */ /* 0x000fe200078e0a00 */
[C---:B------:R-:W-:Y:S01]  /*14a0*/  ISETP.GT.U32.AND P6, PT, R0.reuse, R60, PT ;  /* 0x0000003c0000720c */ /* 0x040fe20003fc4070 */
[----:B------:R-:W-:Y:S02]  /*14b0*/  IMAD R142, R0, R7, R142 ;  /* 0x00000007008e7224 */ /* 0x000fe400078e028e */
[--C-:B------:R-:W-:Y:S02]  /*14c0*/  @!P2 IMAD.IADD R56, R56, 0x1, -R0.reuse ;  /* 0x000000013838a824 */ /* 0x100fe400078e0a00 */
[--C-:B------:R-:W-:Y:S01]  /*14d0*/  @!P1 IMAD.IADD R148, R148, 0x1, -R0.reuse ;  /* 0x0000000194949824 */ /* 0x100fe200078e0a00 */
[----:B------:R-:W-:Y:S01]  /*14e0*/  ISETP.GE.AND P1, PT, R8, RZ, PT ;  /* 0x000000ff0800720c */ /* 0x000fe20003f26270 */
[----:B------:R-:W-:Y:S01]  /*14f0*/  @!P0 IMAD.IADD R144, R144, 0x1, -R0 ;  /* 0x0000000190908824 */ /* 0x000fe200078e0a00 */
[----:B------:R-:W-:Y:S01]  /*1500*/  ISETP.GT.U32.AND P2, PT, R0, R142, PT ;  /* 0x0000008e0000720c */ /* 0x000fe20003f44070 */
[----:B------:R-:W-:Y:S01]  /*1510*/  IMAD.HI.U32 R5, R3, R140, RZ ;  /* 0x0000008c03057227 */ /* 0x000fe200078e00ff */
[----:B------:R-:W-:-:S02]  /*1520*/  ISETP.GE.AND P0, PT, R12, RZ, PT ;  /* 0x000000ff0c00720c */ /* 0x000fc40003f06270 */
[----:B------:R-:W-:Y:S01]  /*1530*/  LOP3.LUT R8, R2, 0x24, RZ, 0xfc, !PT ;  /* 0x0000002402087812 */ /* 0x000fe200078efcff */
[----:B------:R-:W-:Y:S01]  /*1540*/  @!P5 IMAD.IADD R58, R58, 0x1, -R0 ;  /* 0x000000013a3ad824 */ /* 0x000fe200078e0a00 */
[----:B------:R-:W-:Y:S01]  /*1550*/  ISETP.GE.AND P5, PT, R10, RZ, PT ;  /* 0x000000ff0a00720c */ /* 0x000fe20003fa6270 */
[----:B------:R-:W-:Y:S01]  /*1560*/  @!P4 IMAD.MOV R56, RZ, RZ, -R56 ;  /* 0x000000ffff38c224 */ /* 0x000fe200078e0a38 */
[----:B------:R-:W-:Y:S01]  /*1570*/  ISETP.GT.U32.AND P4, PT, R0, R144, PT ;  /* 0x000000900000720c */ /* 0x000fe20003f84070 */
[C---:B------:R-:W-:Y:S01]  /*1580*/  IMAD.HI.U32 R6, R3.reuse, R138, RZ ;  /* 0x0000008a03067227 */ /* 0x040fe200078e00ff */
[----:B------:R-:W-:Y:S02]  /*1590*/  IABS R136, R8 ;  /* 0x0000000800887213 */ /* 0x000fe40000000000 */
[C---:B------:R-:W-:Y:S01]  /*15a0*/  LOP3.LUT R10, R2.reuse, 0x30, RZ, 0xfc, !PT ;  /* 0x00000030020a7812 */ /* 0x040fe200078efcff */
[----:B------:R-:W-:Y:S01]  /*15b0*/  IMAD.MOV R5, RZ, RZ, -R5 ;  /* 0x000000ffff057224 */ /* 0x000fe200078e0a05 */
[C---:B------:R-:W-:Y:S01]  /*15c0*/  LOP3.LUT R12, R2.reuse, 0x56, RZ, 0xfc, !PT ;  /* 0x00000056020c7812 */ /* 0x040fe200078efcff */
[----:B------:R-:W-:Y:S01]  /*15d0*/  IMAD.MOV R7, RZ, RZ, -R6 ;  /* 0x000000ffff077224 */ /* 0x000fe200078e0a06 */
[----:B------:R-:W-:Y:S01]  /*15e0*/  LOP3.LUT R6, R2, 0x22, RZ, 0xfc, !PT ;  /* 0x0000002202067812 */ /* 0x000fe200078efcff */
[----:B------:R-:W-:Y:S01]  /*15f0*/  IMAD R140, R0, R5, R140 ;  /* 0x00000005008c7224 */ /* 0x000fe200078e028c */
[----:B------:R-:W-:Y:S01]  /*1600*/  IABS R128, R10 ;  /* 0x0000000a00807213 */ /* 0x000fe20000000000 */
[----:B------:R-:W-:Y:S01]  /*1610*/  @!P6 IMAD.IADD R60, R60, 0x1, -R0 ;  /* 0x000000013c3ce824 */ /* 0x000fe200078e0a00 */
[----:B------:R-:W-:Y:S01]  /*1620*/  IABS R62, R6 ;  /* 0x00000006003e7213 */ /* 0x000fe20000000000 */
[C---:B------:R-:W-:Y:S01]  /*1630*/  IMAD R138, R0.reuse, R7, R138 ;  /* 0x00000007008a7224 */ /* 0x040fe200078e028a */
[----:B------:R-:W-:Y:S01]  /*1640*/  IABS R96, R12 ;  /* 0x0000000c00607213 */ /* 0x000fe20000000000 */
[----:B------:R-:W-:Y:S01]  /*1650*/  @!P1 IMAD.MOV R146, RZ, RZ, -R146 ;  /* 0x000000ffff929224 */ /* 0x000fe200078e0a92 */
[----:B------:R-:W-:Y:S01]  /*1660*/  ISETP.GT.U32.AND P6, PT, R0, R60, PT ;  /* 0x0000003c0000720c */ /* 0x000fe20003fc4070 */
[----:B------:R-:W-:Y:S01]  /*1670*/  @!P2 IMAD.IADD R142, R142, 0x1, -R0 ;  /* 0x000000018e8ea824 */ /* 0x000fe200078e0a00 */
[----:B------:R-:W-:Y:S01]  /*1680*/  ISETP.GT.U32.AND P1, PT, R0, R140, PT ;  /* 0x0000008c0000720c */ /* 0x000fe20003f24070 */
[----:B------:R-:W-:Y:S01]  /*1690*/  @!P5 IMAD.MOV R58, RZ, RZ, -R58 ;  /* 0x000000ffff3ad224 */ /* 0x000fe200078e0a3a */
[----:B------:R-:W-:Y:S01]  /*16a0*/  ISETP.GE.AND P5, PT, R14, RZ, PT ;  /* 0x000000ff0e00720c */ /* 0x000fe20003fa6270 */
[----:B------:R-:W-:Y:S01]  /*16b0*/  @!P4 IMAD.IADD R144, R144, 0x1, -R0 ;  /* 0x000000019090c824 */ /* 0x000fe200078e0a00 */
[----:B------:R-:W-:Y:S01]  /*16c0*/  ISETP.GT.U32.AND P4, PT, R0, R138, PT ;  /* 0x0000008a0000720c */ /* 0x000fe20003f84070 */
[----:B------:R-:W-:Y:S01]  /*16d0*/  IMAD.HI.U32 R5, R3, R62, RZ ;  /* 0x0000003e03057227 */ /* 0x000fe200078e00ff */
[----:B------:R-:W-:-:S02]  /*16e0*/  ISETP.GE.AND P2, PT, R13, RZ, PT ;  /* 0x000000ff0d00720c */ /* 0x000fc40003f46270 */
[----:B------:R-:W-:Y:S01]  /*16f0*/  LOP3.LUT R13, R2, 0x8e, RZ, 0xfc, !PT ;  /* 0x0000008e020d7812 */ /* 0x000fe200078efcff */
[----:B------:R-:W-:Y:S01]  /*1700*/  @!P3 IMAD.MOV R148, RZ, RZ, -R148 ;  /* 0x000000ffff94b224 */ /* 0x000fe200078e0a94 */
[----:B------:R-:W-:Y:S01]  /*1710*/  ISETP.GT.U32.AND P3, PT, R0, R142, PT ;  /* 0x0000008e0000720c */ /* 0x000fe20003f64070 */
[----:B------:R-:W-:Y:S01]  /*1720*/  IMAD.MOV R5, RZ, RZ, -R5 ;  /* 0x000000ffff057224 */ /* 0x000fe200078e0a05 */
[----:B------:R-:W-:Y:S01]  /*1730*/  IABS R204, R13 ;  /* 0x0000000d00cc7213 */ /* 0x000fe20000000000 */
[--C-:B------:R-:W-:Y:S01]  /*1740*/  @!P6 IMAD.IADD R60, R60, 0x1, -R0.reuse ;  /* 0x000000013c3ce824 */ /* 0x100fe200078e0a00 */
[----:B------:R-:W-:Y:S01]  /*1750*/  ISETP.GE.AND P6, PT, R11, RZ, PT ;  /* 0x000000ff0b00720c */ /* 0x000fe20003fc6270 */
[----:B------:R-:W-:Y:S01]  /*1760*/  @!P1 IMAD.IADD R140, R140, 0x1, -R0 ;  /* 0x000000018c8c9824 */ /* 0x000fe200078e0a00 */
[----:B------:R-:W-:Y:S01]  /*1770*/  ISETP.GE.AND P1, PT, R6, RZ, PT ;  /* 0x000000ff0600720c */ /* 0x000fe20003f26270 */
[----:B------:R-:W-:Y:S01]  /*1780*/  IMAD R62, R0, R5, R62 ;  /* 0x00000005003e7224 */ /* 0x000fe200078e023e */
[----:B------:R-:W-:Y:S01]  /*1790*/  LOP3.LUT R5, R2, 0x26, RZ, 0xfc, !PT ;  /* 0x0000002602057812 */ /* 0x000fe200078efcff */
[----:B------:R-:W-:Y:S01]  /*17a0*/  @!P4 IMAD.IADD R138, R138, 0x1, -R0 ;  /* 0x000000018a8ac824 */ /* 0x000fe200078e0a00 */
[----:B------:R-:W-:Y:S01]  /*17b0*/  LOP3.LUT R11, R2, 0x32, RZ, 0xfc, !PT ;  /* 0x00000032020b7812 */ /* 0x000fe200078efcff */
[----:B------:R-:W-:Y:S01]  /*17c0*/  @!P0 IMAD.MOV R144, RZ, RZ, -R144 ;  /* 0x000000ffff908224 */ /* 0x000fe200078e0a90 */
[C---:B------:R-:W-:Y:S01]  /*17d0*/  ISETP.GT.U32.AND P0, PT, R0.reuse, R140, PT ;  /* 0x0000008c0000720c */ /* 0x040fe20003f04070 */
[----:B------:R-:W-:Y:S01]  /*17e0*/  @!P5 IMAD.MOV R60, RZ, RZ, -R60 ;  /* 0x000000ffff3cd224 */ /* 0x000fe200078e0a3c */
[----:B------:R-:W-:Y:S01]  /*17f0*/  ISETP.GT.U32.AND P5, PT, R0, R62, PT ;  /* 0x0000003e0000720c */ /* 0x000fe20003fa4070 */
[----:B------:R-:W-:Y:S01]  /*1800*/  @!P3 IMAD.IADD R142, R142, 0x1, -R0 ;  /* 0x000000018e8eb824 */ /* 0x000fe200078e0a00 */
[----:B------:R-:W-:Y:S01]  /*1810*/  ISETP.GE.AND P3, PT, R9, RZ, PT ;  /* 0x000000ff0900720c */ /* 0x000fe20003f66270 */
[----:B------:R-:W-:Y:S01]  /*1820*/  IMAD.HI.U32 R6, R3, R136, RZ ;  /* 0x0000008803067227 */ /* 0x000fe200078e00ff */
[----:B------:R-:W-:-:S02]  /*1830*/  ISETP.GT.U32.AND P4, PT, R0, R138, PT ;  /* 0x0000008a0000720c */ /* 0x000fc40003f84070 */
[----:B------:R-:W-:Y:S01]  /*1840*/  IABS R134, R5 ;  /* 0x0000000500867213 */ /* 0x000fe20000000000 */
[----:B------:R-:W-:Y:S01]  /*1850*/  IMAD.MOV R7, RZ, RZ, -R6 ;  /* 0x000000ffff077224 */ /* 0x000fe200078e0a06 */
[----:B------:R-:W-:Y:S01]  /*1860*/  LOP3.LUT R6, R2, 0x28, RZ, 0xfc, !PT ;  /* 0x0000002802067812 */ /* 0x000fe200078efcff */
[----:B------:R-:W-:Y:S01]  /*1870*/  @!P2 IMAD.MOV R142, RZ, RZ, -R142 ;  /* 0x000000ffff8ea224 */ /* 0x000fe200078e0a8e */
[----:B------:R-:W-:Y:S01]  /*1880*/  ISETP.GE.AND P2, PT, R8, RZ, PT ;  /* 0x000000ff0800720c */ /* 0x000fe20003f46270 */
[----:B------:R-:W-:Y:S01]  /*1890*/  IMAD R136, R0, R7, R136 ;  /* 0x0000000700887224 */ /* 0x000fe200078e0288 */
[----:B------:R-:W-:Y:S01]  /*18a0*/  LOP3.LUT R8, R2, 0x2a, RZ, 0xfc, !PT ;  /* 0x0000002a02087812 */ /* 0x000fe200078efcff */
[--C-:B------:R-:W-:Y:S01]  /*18b0*/  @!P0 IMAD.IADD R140, R140, 0x1, -R0.reuse ;  /* 0x000000018c8c8824 */ /* 0x100fe200078e0a00 */
[----:B------:R-:W-:Y:S01]  /*18c0*/  ISETP.GE.AND P0, PT, R5, RZ, PT ;  /* 0x000000ff0500720c */ /* 0x000fe20003f06270 */
[--C-:B------:R-:W-:Y:S01]  /*18d0*/  @!P5 IMAD.IADD R62, R62, 0x1, -R0.reuse ;  /* 0x000000013e3ed824 */ /* 0x100fe200078e0a00 */
[----:B------:R-:W-:Y:S01]  /*18e0*/  IABS R132, R8 ;  /* 0x0000000800847213 */ /* 0x000fe20000000000 */
[----:B------:R-:W-:Y:S01]  /*18f0*/  @!P4 IMAD.IADD R138, R138, 0x1, -R0 ;  /* 0x000000018a8ac824 */ /* 0x000fe200078e0a00 */
[C---:B------:R-:W-:Y:S01]  /*1900*/  ISETP.GT.U32.AND P4, PT, R0.reuse, R136, PT ;  /* 0x000000880000720c */ /* 0x040fe20003f84070 */
[----:B------:R-:W-:Y:S01]  /*1910*/  @!P3 IMAD.MOV R140, RZ, RZ, -R140 ;  /* 0x000000ffff8cb224 */ /* 0x000fe200078e0a8c */
[----:B------:R-:W-:Y:S01]  /*1920*/  ISETP.GT.U32.AND P3, PT, R0, R62, PT ;  /* 0x0000003e0000720c */ /* 0x000fe20003f64070 */
[----:B------:R-:W-:Y:S01]  /*1930*/  IMAD.HI.U32 R5, R3, R134, RZ ;  /* 0x0000008603057227 */ /* 0x000fe200078e00ff */
[----:B------:R-:W-:-:S02]  /*1940*/  IABS R64, R6 ;  /* 0x0000000600407213 */ /* 0x000fc40000000000 */
[----:B------:R-:W-:Y:S01]  /*1950*/  ISETP.GE.AND P5, PT, R6, RZ, PT ;  /* 0x000000ff0600720c */ /* 0x000fe20003fa6270 */
[----:B------:R-:W-:Y:S01]  /*1960*/  IMAD.HI.U32 R7, R3, R132, RZ ;  /* 0x0000008403077227 */ /* 0x000fe200078e00ff */
[----:B------:R-:W-:Y:S02]  /*1970*/  IABS R126, R11 ;  /* 0x0000000b007e7213 */ /* 0x000fe40000000000 */
[----:B------:R-:W-:Y:S01]  /*1980*/  LOP3.LUT R14, R2, 0xae, RZ, 0xfc, !PT ;  /* 0x000000ae020e7812 */ /* 0x000fe200078efcff */
[----:B------:R-:W-:Y:S02]  /*1990*/  IMAD.MOV R5, RZ, RZ, -R5 ;  /* 0x000000ffff057224 */ /* 0x000fe400078e0a05 */
[----:B------:R-:W-:Y:S01]  /*19a0*/  IMAD.MOV R7, RZ, RZ, -R7 ;  /* 0x000000ffff077224 */ /* 0x000fe200078e0a07 */
[----:B------:R-:W-:Y:S01]  /*19b0*/  IABS R228, R14 ;  /* 0x0000000e00e47213 */ /* 0x000fe20000000000 */
[----:B------:R-:W-:Y:S02]  /*19c0*/  @!P4 IMAD.IADD R136, R136, 0x1, -R0 ;  /* 0x000000018888c824 */ /* 0x000fe400078e0a00 */
[----:B------:R-:W-:-:S02]  /*19d0*/  IMAD R134, R0, R5, R134 ;  /* 0x0000000500867224 */ /* 0x000fc400078e0286 */
[----:B------:R-:W-:Y:S01]  /*19e0*/  @!P3 IMAD.IADD R62, R62, 0x1, -R0 ;  /* 0x000000013e3eb824 */ /* 0x000fe200078e0a00 */
[C---:B------:R-:W-:Y:S01]  /*19f0*/  ISETP.GT.U32.AND P4, PT, R0.reuse, R136, PT ;  /* 0x000000880000720c */ /* 0x040fe20003f84070 */
[C---:B------:R-:W-:Y:S01]  /*1a00*/  IMAD R132, R0.reuse, R7, R132 ;  /* 0x0000000700847224 */ /* 0x040fe200078e0284 */
[C---:B------:R-:W-:Y:S01]  /*1a10*/  ISETP.GT.U32.AND P3, PT, R0.reuse, R134, PT ;  /* 0x000000860000720c */ /* 0x040fe20003f64070 */
[----:B------:R-:W-:Y:S02]  /*1a20*/  @!P1 IMAD.MOV R62, RZ, RZ, -R62 ;  /* 0x000000ffff3e9224 */ /* 0x000fe400078e0a3e */
[----:B------:R-:W-:Y:S01]  /*1a30*/  IMAD.HI.U32 R6, R3, R64, RZ ;  /* 0x0000004003067227 */ /* 0x000fe200078e00ff */
[----:B------:R-:W-:-:S03]  /*1a40*/  ISETP.GT.U32.AND P1, PT, R0, R132, PT ;  /* 0x000000840000720c */ /* 0x000fc60003f24070 */
[----:B------:R-:W-:Y:S01]  /*1a50*/  IMAD.MOV R9, RZ, RZ, -R6 ;  /* 0x000000ffff097224 */ /* 0x000fe200078e0a06 */
[----:B------:R-:W-:Y:S01]  /*1a60*/  LOP3.LUT R6, R2, 0x2c, RZ, 0xfc, !PT ;  /* 0x0000002c02067812 */ /* 0x000fe200078efcff */
[----:B------:R-:W-:Y:S01]  /*1a70*/  @!P6 IMAD.MOV R138, RZ, RZ, -R138 ;  /* 0x000000ffff8ae224 */ /* 0x000fe200078e0a8a */
[----:B------:R-:W-:Y:S01]  /*1a80*/  ISETP.GE.AND P6, PT, R8, RZ, PT ;  /* 0x000000ff0800720c */ /* 0x000fe20003fc6270 */
[--C-:B------:R-:W-:Y:S01]  /*1a90*/  @!P4 IMAD.IADD R136, R136, 0x1, -R0.reuse ;  /* 0x000000018888c824 */ /* 0x100fe200078e0a00 */
[----:B------:R-:W-:Y:S01]  /*1aa0*/  IABS R130, R6 ;  /* 0x0000000600827213 */ /* 0x000fe20000000000 */
[----:B------:R-:W-:Y:S01]  /*1ab0*/  @!P3 IMAD.IADD R134, R134, 0x1, -R0 ;  /* 0x000000018686b824 */ /* 0x000fe200078e0a00 */
[----:B------:R-:W-:Y:S01]  /*1ac0*/  LOP3.LUT R8, R2, 0x2e, RZ, 0xfc, !PT ;  /* 0x0000002e02087812 */ /* 0x000fe200078efcff */
[----:B------:R-:W-:Y:S01]  /*1ad0*/  @!P2 IMAD.MOV R136, RZ, RZ, -R136 ;  /* 0x000000ffff88a224 */ /* 0x000fe200078e0a88 */
[----:B------:R-:W-:Y:S01]  /*1ae0*/  ISETP.GE.AND P2, PT, R6, RZ, PT ;  /* 0x000000ff0600720c */ /* 0x000fe20003f46270 */
[----:B------:R-:W-:Y:S01]  /*1af0*/  @!P1 IMAD.IADD R132, R132, 0x1, -R0 ;  /* 0x0000000184849824 */ /* 0x000fe200078e0a00 */
[----:B------:R-:W-:Y:S01]  /*1b00*/  ISETP.GT.U32.AND P3, PT, R0, R134, PT ;  /* 0x000000860000720c */ /* 0x000fe20003f64070 */
[----:B------:R-:W-:Y:S01]  /*1b10*/  IMAD.HI.U32 R5, R3, R130, RZ ;  /* 0x0000008203057227 */ /* 0x000fe200078e00ff */
[----:B------:R-:W-:-:S02]  /*1b20*/  IABS R68, R8 ;  /* 0x0000000800447213 */ /* 0x000fc40000000000 */
[----:B------:R-:W-:Y:S01]  /*1b30*/  ISETP.GT.U32.AND P1, PT, R0, R132, PT ;  /* 0x000000840000720c */ /* 0x000fe20003f24070 */
[----:B------:R-:W-:-:S04]  /*1b40*/  IMAD.HI.U32 R6, R3, R128, RZ ;  /* 0x0000008003067227 */ /* 0x000fc800078e00ff */
[C---:B------:R-:W-:Y:S02]  /*1b50*/  IMAD R64, R0.reuse, R9, R64 ;  /* 0x0000000900407224 */ /* 0x040fe400078e0240 */
[----:B------:R-:W-:Y:S02]  /*1b60*/  IMAD.MOV R5, RZ, RZ, -R5 ;  /* 0x000000ffff057224 */ /* 0x000fe400078e0a05 */
[----:B------:R-:W-:Y:S01]  /*1b70*/  IMAD.HI.U32 R7, R3, R126, RZ ;  /* 0x0000007e03077227 */ /* 0x000fe200078e00ff */
[----:B------:R-:W-:-:S03]  /*1b80*/  ISETP.GT.U32.AND P4, PT, R0, R64, PT ;  /* 0x000000400000720c */ /* 0x000fc60003f84070 */
[----:B------:R-:W-:Y:S01]  /*1b90*/  IMAD.MOV R9, RZ, RZ, -R6 ;  /* 0x000000ffff097224 */ /* 0x000fe200078e0a06 */
[----:B------:R-:W-:Y:S01]  /*1ba0*/  LOP3.LUT R6, R2, 0x34, RZ, 0xfc, !PT ;  /* 0x0000003402067812 */ /* 0x000fe200078efcff */
[C---:B------:R-:W-:Y:S02]  /*1bb0*/  IMAD R130, R0.reuse, R5, R130 ;  /* 0x0000000500827224 */ /* 0x040fe400078e0282 */
[----:B------:R-:W-:Y:S01]  /*1bc0*/  IMAD.MOV R7, RZ, RZ, -R7 ;  /* 0x000000ffff077224 */ /* 0x000fe200078e0a07 */
[----:B------:R-:W-:Y:S01]  /*1bd0*/  IABS R70, R6 ;  /* 0x0000000600467213 */ /* 0x000fe20000000000 */
[----:B------:R-:W-:Y:S02]  /*1be0*/  IMAD R128, R0, R9, R128 ;  /* 0x0000000900807224 */ /* 0x000fe400078e0280 */
[----:B------:R-:W-:Y:S01]  /*1bf0*/  @!P3 IMAD.IADD R134, R134, 0x1, -R0 ;  /* 0x000000018686b824 */ /* 0x000fe200078e0a00 */
[C---:B------:R-:W-:Y:S01]  /*1c00*/  ISETP.GT.U32.AND P3, PT, R0.reuse, R130, PT ;  /* 0x000000820000720c */ /* 0x040fe20003f64070 */
[----:B------:R-:W-:Y:S01]  /*1c10*/  IMAD R126, R0, R7, R126 ;  /* 0x00000007007e7224 */ /* 0x000fe200078e027e */
[----:B------:R-:W-:Y:S01]  /*1c20*/  LOP3.LUT R7, R2, 0x36, RZ, 0xfc, !PT ;  /* 0x0000003602077812 */ /* 0x000fe200078efcff */
[----:B------:R-:W-:Y:S01]  /*1c30*/  @!P1 IMAD.IADD R132, R132, 0x1, -R0 ;  /* 0x0000000184849824 */ /* 0x000fe200078e0a00 */
[----:B------:R-:W-:Y:S01]  /*1c40*/  ISETP.GT.U32.AND P1, PT, R0, R128, PT ;  /* 0x000000800000720c */ /* 0x000fe20003f24070 */
[----:B------:R-:W-:Y:S01]  /*1c50*/  IMAD.HI.U32 R5, R3, R68, RZ ;  /* 0x0000004403057227 */ /* 0x000fe200078e00ff */
[----:B------:R-:W-:-:S03]  /*1c60*/  IABS R124, R7 ;  /* 0x00000007007c7213 */ /* 0x000fc60000000000 */
[----:B------:R-:W-:Y:S01]  /*1c70*/  @!P6 IMAD.MOV R132, RZ, RZ, -R132 ;  /* 0x000000ffff84e224 */ /* 0x000fe200078e0a84 */
[----:B------:R-:W-:Y:S01]  /*1c80*/  ISETP.GT.U32.AND P6, PT, R0, R126, PT ;  /* 0x0000007e0000720c */ /* 0x000fe20003fc4070 */
[----:B------:R-:W-:Y:S02]  /*1c90*/  IMAD.MOV R5, RZ, RZ, -R5 ;  /* 0x000000ffff057224 */ /* 0x000fe400078e0a05 */
[----:B------:R-:W-:Y:S02]  /*1ca0*/  @!P3 IMAD.IADD R130, R130, 0x1, -R0 ;  /* 0x000000018282b824 */ /* 0x000fe400078e0a00 */
[C---:B------:R-:W-:Y:S02]  /*1cb0*/  IMAD R68, R0.reuse, R5, R68 ;  /* 0x0000000500447224 */ /* 0x040fe400078e0244 */
[----:B------:R-:W-:Y:S01]  /*1cc0*/  IMAD.HI.U32 R5, R3, R70, RZ ;  /* 0x0000004603057227 */ /* 0x000fe200078e00ff */
[----:B------:R-:W-:-:S03]  /*1cd0*/  ISETP.GT.U32.AND P3, PT, R0, R130, PT ;  /* 0x000000820000720c */ /* 0x000fc60003f64070 */
[--C-:B------:R-:W-:Y:S02]  /*1ce0*/  @!P1 IMAD.IADD R128, R128, 0x1, -R0.reuse ;  /* 0x0000000180809824 */ /* 0x100fe400078e0a00 */
[--C-:B------:R-:W-:Y:S02]  /*1cf0*/  @!P4 IMAD.IADD R64, R64, 0x1, -R0.reuse ;  /* 0x000000014040c824 */ /* 0x100fe400078e0a00 */
[----:B------:R-:W-:Y:S02]  /*1d00*/  IMAD.MOV R5, RZ, RZ, -R5 ;  /* 0x000000ffff057224 */ /* 0x000fe400078e0a05 */
[----:B------:R-:W-:Y:S01]  /*1d10*/  @!P6 IMAD.IADD R126, R126, 0x1, -R0 ;  /* 0x000000017e7ee824 */ /* 0x000fe200078e0a00 */
[C---:B------:R-:W-:Y:S01]  /*1d20*/  ISETP.GT.U32.AND P6, PT, R0.reuse, R128, PT ;  /* 0x000000800000720c */ /* 0x040fe20003fc4070 */
[C---:B------:R-:W-:Y:S01]  /*1d30*/  IMAD R70, R0.reuse, R5, R70 ;  /* 0x0000000500467224 */ /* 0x040fe200078e0246 */
[----:B------:R-:W-:Y:S01]  /*1d40*/  ISETP.GT.U32.AND P4, PT, R0, R64, PT ;  /* 0x000000400000720c */ /* 0x000fe20003f84070 */
[----:B------:R-:W-:-:S04]  /*1d50*/  IMAD.HI.U32 R5, R3, R124, RZ ;  /* 0x0000007c03057227 */ /* 0x000fc800078e00ff */
[----:B------:R-:W-:Y:S01]  /*1d60*/  @!P0 IMAD.MOV R134, RZ, RZ, -R134 ;  /* 0x000000ffff868224 */ /* 0x000fe200078e0a86 */
[----:B------:R-:W-:Y:S01]  /*1d70*/  ISETP.GT.U32.AND P0, PT, R0, R68, PT ;  /* 0x000000440000720c */ /* 0x000fe20003f04070 */
[----:B------:R-:W-:Y:S02]  /*1d80*/  IMAD.MOV R5, RZ, RZ, -R5 ;  /* 0x000000ffff057224 */ /* 0x000fe400078e0a05 */
[----:B------:R-:W-:Y:S01]  /*1d90*/  @!P3 IMAD.IADD R130, R130, 0x1, -R0 ;  /* 0x000000018282b824 */ /* 0x000fe200078e0a00 */
[----:B------:R-:W-:Y:S01]  /*1da0*/  ISETP.GE.AND P3, PT, R11, RZ, PT ;  /* 0x000000ff0b00720c */ /* 0x000fe20003f66270 */
[----:B------:R-:W-:Y:S01]  /*1db0*/  IMAD R124, R0, R5, R124 ;  /* 0x00000005007c7224 */ /* 0x000fe200078e027c */
[----:B------:R-:W-:Y:S01]  /*1dc0*/  LOP3.LUT R11, R2, 0x3c, RZ, 0xfc, !PT ;  /* 0x0000003c020b7812 */ /* 0x000fe200078efcff */
[--C-:B------:R-:W-:Y:S02]  /*1dd0*/  @!P6 IMAD.IADD R128, R128, 0x1, -R0.reuse ;  /* 0x000000018080e824 */ /* 0x100fe400078e0a00 */
[----:B------:R-:W-:Y:S01]  /*1de0*/  @!P4 IMAD.IADD R64, R64, 0x1, -R0 ;  /* 0x000000014040c824 */ /* 0x000fe200078e0a00 */
[----:B------:R-:W-:Y:S01]  /*1df0*/  ISETP.GT.U32.AND P6, PT, R0, R124, PT ;  /* 0x0000007c0000720c */ /* 0x000fe20003fc4070 */
[----:B------:R-:W-:Y:S01]  /*1e00*/  @!P2 IMAD.MOV R130, RZ, RZ, -R130 ;  /* 0x000000ffff82a224 */ /* 0x000fe200078e0a82 */
[----:B------:R-:W-:Y:S01]  /*1e10*/  ISETP.GE.AND P4, PT, R8, RZ, PT ;  /* 0x000000ff0800720c */ /* 0x000fe20003f86270 */
[----:B------:R-:W-:Y:S01]  /*1e20*/  @!P5 IMAD.MOV R64, RZ, RZ, -R64 ;  /* 0x000000ffff40d224 */ /* 0x000fe200078e0a40 */
[----:B------:R-:W-:Y:S01]  /*1e30*/  LOP3.LUT R8, R2, 0x38, RZ, 0xfc, !PT ;  /* 0x0000003802087812 */ /* 0x000fe200078efcff */
[----:B------:R-:W-:Y:S01]  /*1e40*/  @!P0 IMAD.IADD R68, R68, 0x1, -R0 ;  /* 0x0000000144448824 */ /* 0x000fe200078e0a00 */
[----:B------:R-:W-:-:S02]  /*1e50*/  ISETP.GT.U32.AND P2, PT, R0, R126, PT ;  /* 0x0000007e0000720c */ /* 0x000fc40003f44070 */
[----:B------:R-:W-:Y:S02]  /*1e60*/  ISETP.GE.AND P5, PT, R10, RZ, PT ;  /* 0x000000ff0a00720c */ /* 0x000fe40003fa6270 */
[----:B------:R-:W-:Y:S02]  /*1e70*/  LOP3.LUT R10, R2, 0x3a, RZ, 0xfc, !PT ;  /* 0x0000003a020a7812 */ /* 0x000fe400078efcff */
[----:B------:R-:W-:Y:S01]  /*1e80*/  IABS R122, R8 ;  /* 0x00000008007a7213 */ /* 0x000fe20000000000 */
[----:B------:R-:W-:Y:S01]  /*1e90*/  @!P6 IMAD.IADD R124, R124, 0x1, -R0 ;  /* 0x000000017c7ce824 */ /* 0x000fe200078e0a00 */
[----:B------:R-:W-:Y:S02]  /*1ea0*/  ISETP.GT.U32.AND P1, PT, R0, R68, PT ;  /* 0x000000440000720c */ /* 0x000fe40003f24070 */
[----:B------:R-:W-:Y:S01]  /*1eb0*/  IABS R72, R10 ;  /* 0x0000000a00487213 */ /* 0x000fe20000000000 */
[----:B------:R-:W-:Y:S01]  /*1ec0*/  IMAD.HI.U32 R5, R3, R122, RZ ;  /* 0x0000007a03057227 */ /* 0x000fe200078e00ff */
[----:B------:R-:W-:-:S02]  /*1ed0*/  ISETP.GE.AND P0, PT, R6, RZ, PT ;  /* 0x000000ff0600720c */ /* 0x000fc40003f06270 */
[----:B------:R-:W-:Y:S01]  /*1ee0*/  IABS R120, R11 ;  /* 0x0000000b00787213 */ /* 0x000fe20000000000 */
[----:B------:R-:W-:Y:S01]  /*1ef0*/  IMAD.HI.U32 R6, R3, R72, RZ ;  /* 0x0000004803067227 */ /* 0x000fe200078e00ff */
[----:B------:R-:W-:-:S03]  /*1f00*/  ISETP.GT.U32.AND P6, PT, R0, R124, PT ;  /* 0x0000007c0000720c */ /* 0x000fc60003fc4070 */
[----:B------:R-:W-:Y:S02]  /*1f10*/  IMAD.MOV R5, RZ, RZ, -R5 ;  /* 0x000000ffff057224 */ /* 0x000fe400078e0a05 */
[----:B------:R-:W-:Y:S01]  /*1f20*/  @!P2 IMAD.IADD R126, R126, 0x1, -R0 ;  /* 0x000000017e7ea824 */ /* 0x000fe200078e0a00 */
[----:B------:R-:W-:Y:S01]  /*1f30*/  ISETP.GE.AND P2, PT, R7, RZ, PT ;  /* 0x000000ff0700720c */ /* 0x000fe20003f46270 */
[----:B------:R-:W-:-:S04]  /*1f40*/  IMAD.HI.U32 R7, R3, R120, RZ ;  /* 0x0000007803077227 */ /* 0x000fc800078e00ff */
[----:B------:R-:W-:Y:S01]  /*1f50*/  IMAD.MOV R9, RZ, RZ, -R6 ;  /* 0x000000ffff097224 */ /* 0x000fe200078e0a06 */
[----:B------:R-:W-:Y:S01]  /*1f60*/  LOP3.LUT R6, R2, 0x3e, RZ, 0xfc, !PT ;  /* 0x0000003e02067812 */ /* 0x000fe200078efcff */
[----:B------:R-:W-:Y:S02]  /*1f70*/  IMAD R122, R0, R5, R122 ;  /* 0x00000005007a7224 */ /* 0x000fe400078e027a */
[----:B------:R-:W-:Y:S01]  /*1f80*/  @!P1 IMAD.IADD R68, R68, 0x1, -R0 ;  /* 0x0000000144449824 */ /* 0x000fe200078e0a00 */
[C---:B------:R-:W-:Y:S01]  /*1f90*/  ISETP.GT.U32.AND P1, PT, R0.reuse, R70, PT ;  /* 0x000000460000720c */ /* 0x040fe20003f24070 */
[----:B------:R-:W-:Y:S01]  /*1fa0*/  IMAD.MOV R7, RZ, RZ, -R7 ;  /* 0x000000ffff077224 */ /* 0x000fe200078e0a07 */
[----:B------:R-:W-:Y:S01]  /*1fb0*/  IABS R118, R6 ;  /* 0x0000000600767213 */ /* 0x000fe20000000000 */
[----:B------:R-:W-:Y:S01]  /*1fc0*/  IMAD R72, R0, R9, R72 ;  /* 0x0000000900487224 */ /* 0x000fe200078e0248 */
[----:B------:R-:W-:Y:S01]  /*1fd0*/  LOP3.LUT R9, R2, 0x42, RZ, 0xfc, !PT ;  /* 0x0000004202097812 */ /* 0x000fe200078efcff */
[----:B------:R-:W-:Y:S01]  /*1fe0*/  @!P5 IMAD.MOV R128, RZ, RZ, -R128 ;  /* 0x000000ffff80d224 */ /* 0x000fe200078e0a80 */
[C---:B------:R-:W-:Y:S01]  /*1ff0*/  ISETP.GT.U32.AND P5, PT, R0.reuse, R122, PT ;  /* 0x0000007a0000720c */ /* 0x040fe20003fa4070 */
[C---:B------:R-:W-:Y:S01]  /*2000*/  IMAD R120, R0.reuse, R7, R120 ;  /* 0x0000000700787224 */ /* 0x040fe200078e0278 */
[----:B------:R-:W-:Y:S01]  /*2010*/  IABS R116, R9 ;  /* 0x0000000900747213 */ /* 0x000fe20000000000 */
[----:B------:R-:W-:Y:S01]  /*2020*/  @!P3 IMAD.MOV R126, RZ, RZ, -R126 ;  /* 0x000000ffff7eb224 */ /* 0x000fe200078e0a7e */
[----:B------:R-:W-:Y:S01]  /*2030*/  ISETP.GT.U32.AND P3, PT, R0, R72, PT ;  /* 0x000000480000720c */ /* 0x000fe20003f64070 */
[--C-:B------:R-:W-:Y:S01]  /*2040*/  @!P6 IMAD.IADD R124, R124, 0x1, -R0.reuse ;  /* 0x000000017c7ce824 */ /* 0x100fe200078e0a00 */
[----:B------:R-:W-:Y:S01]  /*2050*/  ISETP.GT.U32.AND P6, PT, R0, R120, PT ;  /* 0x000000780000720c */ /* 0x000fe20003fc4070 */
[----:B------:R-:W-:Y:S01]  /*2060*/  @!P1 IMAD.IADD R70, R70, 0x1, -R0 ;  /* 0x0000000146469824 */ /* 0x000fe200078e0a00 */
[----:B------:R-:W-:Y:S01]  /*2070*/  ISETP.GE.AND P1, PT, R8, RZ, PT ;  /* 0x000000ff0800720c */ /* 0x000fe20003f26270 */
[----:B------:R-:W-:Y:S01]  /*2080*/  IMAD.HI.U32 R5, R3, R118, RZ ;  /* 0x0000007603057227 */ /* 0x000fe200078e00ff */
[----:B------:R-:W-:-:S03]  /*2090*/  LOP3.LUT R8, R2, 0x40, RZ, 0xfc, !PT ;  /* 0x0000004002087812 */ /* 0x000fc600078efcff */
[--C-:B------:R-:W-:Y:S01]  /*20a0*/  @!P5 IMAD.IADD R122, R122, 0x1, -R0.reuse ;  /* 0x000000017a7ad824 */ /* 0x100fe200078e0a00 */
[----:B------:R-:W-:Y:S01]  /*20b0*/  IABS R74, R8 ;  /* 0x00000008004a7213 */ /* 0x000fe20000000000 */
[----:B------:R-:W-:Y:S01]  /*20c0*/  IMAD.MOV R7, RZ, RZ, -R5 ;  /* 0x000000ffff077224 */ /* 0x000fe200078e0a05 */
[----:B------:R-:W-:Y:S01]  /*20d0*/  ISETP.GE.AND P5, PT, R11, RZ, PT ;  /* 0x000000ff0b00720c */ /* 0x000fe20003fa6270 */
[--C-:B------:R-:W-:Y:S01]  /*20e0*/  @!P3 IMAD.IADD R72, R72, 0x1, -R0.reuse ;  /* 0x000000014848b824 */ /* 0x100fe200078e0a00 */
[----:B------:R-:W-:Y:S01]  /*20f0*/  ISETP.GT.U32.AND P3, PT, R0, R122, PT ;  /* 0x0000007a0000720c */ /* 0x000fe20003f64070 */
[----:B------:R-:W-:Y:S01]  /*2100*/  @!P6 IMAD.IADD R120, R120, 0x1, -R0 ;  /* 0x000000017878e824 */ /* 0x000fe200078e0a00 */
[----:B------:R-:W-:Y:S01]  /*2110*/  LOP3.LUT R11, R2, 0x46, RZ, 0xfc, !PT ;  /* 0x00000046020b7812 */ /* 0x000fe200078efcff */
[----:B------:R-:W-:Y:S01]  /*2120*/  IMAD.HI.U32 R5, R3, R74, RZ ;  /* 0x0000004a03057227 */ /* 0x000fe200078e00ff */
[C---:B------:R-:W-:Y:S02]  /*2130*/  ISETP.GT.U32.AND P6, PT, R0.reuse, R72, PT ;  /* 0x000000480000720c */ /* 0x040fe40003fc4070 */
[----:B------:R-:W-:Y:S01]  /*2140*/  IABS R76, R11 ;  /* 0x0000000b004c7213 */ /* 0x000fe20000000000 */
[----:B------:R-:W-:Y:S01]  /*2150*/  @!P4 IMAD.MOV R68, RZ, RZ, -R68 ;  /* 0x000000ffff44c224 */ /* 0x000fe200078e0a44 */
[C---:B------:R-:W-:Y:S01]  /*2160*/  ISETP.GT.U32.AND P4, PT, R0.reuse, R70, PT ;  /* 0x000000460000720c */ /* 0x040fe20003f84070 */
[----:B------:R-:W-:-:S02]  /*2170*/  IMAD R118, R0, R7, R118 ;  /* 0x0000000700767224 */ /* 0x000fc400078e0276 */
[----:B------:R-:W-:Y:S02]  /*2180*/  IMAD.MOV R5, RZ, RZ, -R5 ;  /* 0x000000ffff057224 */ /* 0x000fe400078e0a05 */
[----:B------:R-:W-:Y:S01]  /*2190*/  @!P3 IMAD.IADD R122, R122, 0x1, -R0 ;  /* 0x000000017a7ab824 */ /* 0x000fe200078e0a00 */
[C---:B------:R-:W-:Y:S01]  /*21a0*/  ISETP.GT.U32.AND P3, PT, R0.reuse, R118, PT ;  /* 0x000000760000720c */ /* 0x040fe20003f64070 */
[----:B------:R-:W-:Y:S02]  /*21b0*/  IMAD R74, R0, R5, R74 ;  /* 0x00000005004a7224 */ /* 0x000fe400078e024a */
[----:B------:R-:W-:Y:S02]  /*21c0*/  @!P6 IMAD.IADD R72, R72, 0x1, -R0 ;  /* 0x000000014848e824 */ /* 0x000fe400078e0a00 */
[----:B------:R-:W-:Y:S01]  /*21d0*/  IMAD.HI.U32 R5, R3, R116, RZ ;  /* 0x0000007403057227 */ /* 0x000fe200078e00ff */
[----:B------:R-:W-:-:S03]  /*21e0*/  ISETP.GT.U32.AND P6, PT, R0, R74, PT ;  /* 0x0000004a0000720c */ /* 0x000fc60003fc4070 */
[--C-:B------:R-:W-:Y:S01]  /*21f0*/  @!P4 IMAD.IADD R70, R70, 0x1, -R0.reuse ;  /* 0x000000014646c824 */ /* 0x100fe200078e0a00 */
[----:B------:R-:W-:Y:S01]  /*2200*/  ISETP.GE.AND P4, PT, R10, RZ, PT ;  /* 0x000000ff0a00720c */ /* 0x000fe20003f86270 */
[----:B------:R-:W-:Y:S01]  /*2210*/  IMAD.MOV R7, RZ, RZ, -R5 ;  /* 0x000000ffff077224 */ /* 0x000fe200078e0a05 */
[----:B------:R-:W-:Y:S01]  /*2220*/  LOP3.LUT R10, R2, 0x44, RZ, 0xfc, !PT ;  /* 0x00000044020a7812 */ /* 0x000fe200078efcff */
[----:B------:R-:W-:Y:S01]  /*2230*/  @!P3 IMAD.IADD R118, R118, 0x1, -R0 ;  /* 0x000000017676b824 */ /* 0x000fe200078e0a00 */
[----:B------:R-:W-:Y:S01]  /*2240*/  ISETP.GE.AND P3, PT, R8, RZ, PT ;  /* 0x000000ff0800720c */ /* 0x000fe20003f66270 */
[----:B------:R-:W-:Y:S01]  /*2250*/  @!P0 IMAD.MOV R70, RZ, RZ, -R70 ;  /* 0x000000ffff468224 */ /* 0x000fe200078e0a46 */
[----:B------:R-:W-:Y:S01]  /*2260*/  IABS R114, R10 ;  /* 0x0000000a00727213 */ /* 0x000fe20000000000 */
[C---:B------:R-:W-:Y:S01]  /*2270*/  IMAD R116, R0.reuse, R7, R116 ;  /* 0x0000000700747224 */ /* 0x040fe200078e0274 */
[----:B------:R-:W-:Y:S01]  /*2280*/  ISETP.GT.U32.AND P0, PT, R0, R120, PT ;  /* 0x000000780000720c */ /* 0x000fe20003f04070 */
[----:B------:R-:W-:Y:S01]  /*2290*/  @!P6 IMAD.IADD R74, R74, 0x1, -R0 ;  /* 0x000000014a4ae824 */ /* 0x000fe200078e0a00 */
[----:B------:R-:W-:Y:S01]  /*22a0*/  ISETP.GT.U32.AND P6, PT, R0, R118, PT ;  /* 0x000000760000720c */ /* 0x000fe20003fc4070 */
[----:B------:R-:W-:Y:S01]  /*22b0*/  IMAD.HI.U32 R5, R3, R114, RZ ;  /* 0x0000007203057227 */ /* 0x000fe200078e00ff */
[----:B------:R-:W-:-:S03]  /*22c0*/  LOP3.LUT R8, R2, 0x4c, RZ, 0xfc, !PT ;  /* 0x0000004c02087812 */ /* 0x000fc600078efcff */
[----:B------:R-:W-:Y:S01]  /*22d0*/  IMAD.MOV R7, RZ, RZ, -R5 ;  /* 0x000000ffff077224 */ /* 0x000fe200078e0a05 */
[----:B------:R-:W-:Y:S01]  /*22e0*/  IABS R78, R8 ;  /* 0x00000008004e7213 */ /* 0x000fe20000000000 */
[----:B------:R-:W-:Y:S01]  /*22f0*/  @!P2 IMAD.MOV R124, RZ, RZ, -R124 ;  /* 0x000000ffff7ca224 */ /* 0x000fe200078e0a7c */
[C---:B------:R-:W-:Y:S01]  /*2300*/  ISETP.GT.U32.AND P2, PT, R0.reuse, R116, PT ;  /* 0x000000740000720c */ /* 0x040fe20003f44070 */
        /* <DEDUP_REMOVED lines=8> */
[----:B------:R-:W-:Y:S01]  /*2390*/  IMAD.HI.U32 R5, R3, R76, RZ ;  /* 0x0000004c03057227 */ /* 0x000fe200078e00ff */
[----:B------:R-:W-:-:S02]  /*23a0*/  LOP3.LUT R6, R2, 0x48, RZ, 0xfc, !PT ;  /* 0x0000004802067812 */ /* 0x000fc400078efcff */
[----:B------:R-:W-:Y:S01]  /*23b0*/  IABS R104, R7 ;  /* 0x0000000700687213 */ /* 0x000fe20000000000 */
[----:B------:R-:W-:Y:S01]  /*23c0*/  @!P2 IMAD.IADD R116, R116, 0x1, -R0 ;  /* 0x000000017474a824 */ /* 0x000fe200078e0a00 */
[----:B------:R-:W-:Y:S01]  /*23d0*/  IABS R106, R6 ;  /* 0x00000006006a7213 */ /* 0x000fe20000000000 */
[----:B------:R-:W-:Y:S01]  /*23e0*/  IMAD.MOV R5, RZ, RZ, -R5 ;  /* 0x000000ffff057224 */ /* 0x000fe200078e0a05 */
[----:B------:R-:W-:Y:S01]  /*23f0*/  ISETP.GE.AND P2, PT, R6, RZ, PT ;  /* 0x000000ff0600720c */ /* 0x000fe20003f46270 */
[----:B------:R-:W-:Y:S02]  /*2400*/  @!P0 IMAD.MOV R118, RZ, RZ, -R118 ;  /* 0x000000ffff768224 */ /* 0x000fe400078e0a76 */
[----:B------:R-:W-:Y:S01]  /*2410*/  @!P6 IMAD.IADD R114, R114, 0x1, -R0 ;  /* 0x000000017272e824 */ /* 0x000fe200078e0a00 */
[C---:B------:R-:W-:Y:S01]  /*2420*/  ISETP.GT.U32.AND P6, PT, R0.reuse, R116, PT ;  /* 0x000000740000720c */ /* 0x040fe20003fc4070 */
[C---:B------:R-:W-:Y:S02]  /*2430*/  IMAD R76, R0.reuse, R5, R76 ;  /* 0x00000005004c7224 */ /* 0x040fe400078e024c */
[----:B------:R-:W-:Y:S01]  /*2440*/  IMAD.HI.U32 R5, R3, R106, RZ ;  /* 0x0000006a03057227 */ /* 0x000fe200078e00ff */
[----:B------:R-:W-:-:S03]  /*2450*/  ISETP.GT.U32.AND P0, PT, R0, R114, PT ;  /* 0x000000720000720c */ /* 0x000fc60003f04070 */
[----:B------:R-:W-:Y:S01]  /*2460*/  @!P1 IMAD.IADD R74, R74, 0x1, -R0 ;  /* 0x000000014a4a9824 */ /* 0x000fe200078e0a00 */
[----:B------:R-:W-:Y:S01]  /*2470*/  ISETP.GE.AND P1, PT, R11, RZ, PT ;  /* 0x000000ff0b00720c */ /* 0x000fe20003f26270 */
[----:B------:R-:W-:Y:S01]  /*2480*/  IMAD.MOV R5, RZ, RZ, -R5 ;  /* 0x000000ffff057224 */ /* 0x000fe200078e0a05 */
[----:B------:R-:W-:Y:S01]  /*2490*/  LOP3.LUT R11, R2, 0x54, RZ, 0xfc, !PT ;  /* 0x00000054020b7812 */ /* 0x000fe200078efcff */
[----:B------:R-:W-:Y:S01]  /*24a0*/  @!P3 IMAD.MOV R74, RZ, RZ, -R74 ;  /* 0x000000ffff4ab224 */ /* 0x000fe200078e0a4a */
[C---:B------:R-:W-:Y:S01]  /*24b0*/  ISETP.GT.U32.AND P3, PT, R0.reuse, R76, PT ;  /* 0x0000004c0000720c */ /* 0x040fe20003f64070 */
[----:B------:R-:W-:Y:S01]  /*24c0*/  IMAD R106, R0, R5, R106 ;  /* 0x00000005006a7224 */ /* 0x000fe200078e026a */
[----:B------:R-:W-:Y:S01]  /*24d0*/  IABS R98, R11 ;  /* 0x0000000b00627213 */ /* 0x000fe20000000000 */
[----:B------:R-:W-:Y:S02]  /*24e0*/  @!P6 IMAD.IADD R116, R116, 0x1, -R0 ;  /* 0x000000017474e824 */ /* 0x000fe400078e0a00 */
[----:B------:R-:W-:Y:S01]  /*24f0*/  @!P4 IMAD.MOV R72, RZ, RZ, -R72 ;  /* 0x000000ffff48c224 */ /* 0x000fe200078e0a48 */
[----:B------:R-:W-:Y:S01]  /*2500*/  ISETP.GT.U32.AND P6, PT, R0, R106, PT ;  /* 0x0000006a0000720c */ /* 0x000fe20003fc4070 */
[----:B------:R-:W-:Y:S01]  /*2510*/  @!P5 IMAD.MOV R120, RZ, RZ, -R120 ;  /* 0x000000ffff78d224 */ /* 0x000fe200078e0a78 */
[----:B------:R-:W-:Y:S01]  /*2520*/  ISETP.GE.AND P4, PT, R9, RZ, PT ;  /* 0x000000ff0900720c */ /* 0x000fe20003f86270 */
[----:B------:R-:W-:Y:S01]  /*2530*/  IMAD.HI.U32 R5, R3, R104, RZ ;  /* 0x0000006803057227 */ /* 0x000fe200078e00ff */
[----:B------:R-:W-:-:S02]  /*2540*/  ISETP.GE.AND P5, PT, R10, RZ, PT ;  /* 0x000000ff0a00720c */ /* 0x000fc40003fa6270 */
[----:B------:R-:W-:Y:S01]  /*2550*/  LOP3.LUT R10, R2, 0x4e, RZ, 0xfc, !PT ;  /* 0x0000004e020a7812 */ /* 0x000fe200078efcff */
[--C-:B------:R-:W-:Y:S01]  /*2560*/  @!P3 IMAD.IADD R76, R76, 0x1, -R0.reuse ;  /* 0x000000014c4cb824 */ /* 0x100fe200078e0a00 */
[----:B------:R-:W-:Y:S01]  /*2570*/  ISETP.GE.AND P3, PT, R8, RZ, PT ;  /* 0x000000ff0800720c */ /* 0x000fe20003f66270 */
[----:B------:R-:W-:Y:S01]  /*2580*/  IMAD.HI.U32 R6, R3, R78, RZ ;  /* 0x0000004e03067227 */ /* 0x000fe200078e00ff */
[----:B------:R-:W-:Y:S02]  /*2590*/  IABS R102, R10 ;  /* 0x0000000a00667213 */ /* 0x000fe40000000000 */
[----:B------:R-:W-:Y:S01]  /*25a0*/  LOP3.LUT R8, R2, 0x50, RZ, 0xfc, !PT ;  /* 0x0000005002087812 */ /* 0x000fe200078efcff */
[--C-:B------:R-:W-:Y:S01]  /*25b0*/  @!P6 IMAD.IADD R106, R106, 0x1, -R0.reuse ;  /* 0x000000016a6ae824 */ /* 0x100fe200078e0a00 */
[----:B------:R-:W-:Y:S01]  /*25c0*/  ISETP.GT.U32.AND P6, PT, R0, R76, PT ;  /* 0x0000004c0000720c */ /* 0x000fe20003fc4070 */
[----:B------:R-:W-:Y:S01]  /*25d0*/  @!P0 IMAD.IADD R114, R114, 0x1, -R0 ;  /* 0x0000000172728824 */ /* 0x000fe200078e0a00 */
[----:B------:R-:W-:Y:S01]  /*25e0*/  ISETP.GE.AND P0, PT, R7, RZ, PT ;  /* 0x000000ff0700720c */ /* 0x000fe20003f06270 */
[----:B------:R-:W-:Y:S01]  /*25f0*/  @!P4 IMAD.MOV R116, RZ, RZ, -R116 ;  /* 0x000000ffff74c224 */ /* 0x000fe200078e0a74 */
[----:B------:R-:W-:Y:S01]  /*2600*/  ISETP.GT.U32.AND P4, PT, R0, R106, PT ;  /* 0x0000006a0000720c */ /* 0x000fe20003f84070 */
[----:B------:R-:W-:Y:S01]  /*2610*/  IMAD.MOV R7, RZ, RZ, -R5 ;  /* 0x000000ffff077224 */ /* 0x000fe200078e0a05 */
[----:B------:R-:W-:Y:S01]  /*2620*/  IABS R100, R8 ;  /* 0x0000000800647213 */ /* 0x000fe20000000000 */
[----:B------:R-:W-:-:S04]  /*2630*/  IMAD.HI.U32 R5, R3, R102, RZ ;  /* 0x0000006603057227 */ /* 0x000fc800078e00ff */
[----:B------:R-:W-:Y:S02]  /*2640*/  IMAD.MOV R9, RZ, RZ, -R6 ;  /* 0x000000ffff097224 */ /* 0x000fe400078e0a06 */
[----:B------:R-:W-:Y:S02]  /*2650*/  IMAD.MOV R5, RZ, RZ, -R5 ;  /* 0x000000ffff057224 */ /* 0x000fe400078e0a05 */
[----:B------:R-:W-:Y:S01]  /*2660*/  IMAD R78, R0, R9, R78 ;  /* 0x00000009004e7224 */ /* 0x000fe200078e024e */
[----:B------:R-:W-:Y:S01]  /*2670*/  LOP3.LUT R9, R2, 0x52, RZ, 0xfc, !PT ;  /* 0x0000005202097812 */ /* 0x000fe200078efcff */
[C---:B------:R-:W-:Y:S02]  /*2680*/  IMAD R104, R0.reuse, R7, R104 ;  /* 0x0000000700687224 */ /* 0x040fe400078e0268 */
[----:B------:R-:W-:Y:S01]  /*2690*/  IMAD R102, R0, R5, R102 ;  /* 0x0000000500667224 */ /* 0x000fe200078e0266 */
[----:B------:R-:W-:Y:S01]  /*26a0*/  IABS R80, R9 ;  /* 0x0000000900507213 */ /* 0x000fe20000000000 */
[----:B------:R-:W-:Y:S01]  /*26b0*/  @!P6 IMAD.IADD R76, R76, 0x1, -R0 ;  /* 0x000000014c4ce824 */ /* 0x000fe200078e0a00 */
[C---:B------:R-:W-:Y:S01]  /*26c0*/  ISETP.GT.U32.AND P6, PT, R0.reuse, R78, PT ;  /* 0x0000004e0000720c */ /* 0x040fe20003fc4070 */
[----:B------:R-:W-:Y:S01]  /*26d0*/  @!P5 IMAD.MOV R114, RZ, RZ, -R114 ;  /* 0x000000ffff72d224 */ /* 0x000fe200078e0a72 */
[----:B------:R-:W-:Y:S01]  /*26e0*/  ISETP.GT.U32.AND P5, PT, R0, R104, PT ;  /* 0x000000680000720c */ /* 0x000fe20003fa4070 */
[----:B------:R-:W-:Y:S01]  /*26f0*/  @!P4 IMAD.IADD R106, R106, 0x1, -R0 ;  /* 0x000000016a6ac824 */ /* 0x000fe200078e0a00 */
[----:B------:R-:W-:Y:S01]  /*2700*/  ISETP.GT.U32.AND P4, PT, R0, R102, PT ;  /* 0x000000660000720c */ /* 0x000fe20003f84070 */
[----:B------:R-:W-:-:S04]  /*2710*/  IMAD.HI.U32 R6, R3, R80, RZ ;  /* 0x0000005003067227 */ /* 0x000fc800078e00ff */
[----:B------:R-:W-:-:S04]  /*2720*/  IMAD.HI.U32 R5, R3, R100, RZ ;  /* 0x0000006403057227 */ /* 0x000fc800078e00ff */
[--C-:B------:R-:W-:Y:S02]  /*2730*/  @!P6 IMAD.IADD R78, R78, 0x1, -R0.reuse ;  /* 0x000000014e4ee824 */ /* 0x100fe400078e0a00 */
[--C-:B------:R-:W-:Y:S01]  /*2740*/  @!P5 IMAD.IADD R104, R104, 0x1, -R0.reuse ;  /* 0x000000016868d824 */ /* 0x100fe200078e0a00 */
[----:B------:R-:W-:Y:S01]  /*2750*/  ISETP.GE.AND P5, PT, R10, RZ, PT ;  /* 0x000000ff0a00720c */ /* 0x000fe20003fa6270 */
[----:B------:R-:W-:Y:S01]  /*2760*/  @!P4 IMAD.IADD R102, R102, 0x1, -R0 ;  /* 0x000000016666c824 */ /* 0x000fe200078e0a00 */
[C---:B------:R-:W-:Y:S01]  /*2770*/  ISETP.GT.U32.AND P4, PT, R0.reuse, R78, PT ;  /* 0x0000004e0000720c */ /* 0x040fe20003f84070 */
[----:B------:R-:W-:Y:S01]  /*2780*/  IMAD.MOV R7, RZ, RZ, -R6 ;  /* 0x000000ffff077224 */ /* 0x000fe200078e0a06 */
[----:B------:R-:W-:Y:S01]  /*2790*/  ISETP.GT.U32.AND P6, PT, R0, R104, PT ;  /* 0x000000680000720c */ /* 0x000fe20003fc4070 */
[----:B------:R-:W-:Y:S01]  /*27a0*/  IMAD.MOV R5, RZ, RZ, -R5 ;  /* 0x000000ffff057224 */ /* 0x000fe200078e0a05 */
[----:B------:R-:W-:Y:S01]  /*27b0*/  LOP3.LUT R10, R2, 0x68, RZ, 0xfc, !PT ;  /* 0x00000068020a7812 */ /* 0x000fe200078efcff */
[----:B------:R-:W-:-:S02]  /*27c0*/  IMAD R80, R0, R7, R80 ;  /* 0x0000000700507224 */ /* 0x000fc400078e0250 */
[----:B------:R-:W-:Y:S01]  /*27d0*/  IMAD R100, R0, R5, R100 ;  /* 0x0000000500647224 */ /* 0x000fe200078e0264 */
[----:B------:R-:W-:Y:S01]  /*27e0*/  IABS R108, R10 ;  /* 0x0000000a006c7213 */ /* 0x000fe20000000000 */
[----:B------:R-:W-:Y:S01]  /*27f0*/  @!P2 IMAD.MOV R106, RZ, RZ, -R106 ;  /* 0x000000ffff6aa224 */ /* 0x000fe200078e0a6a */
[----:B------:R-:W-:Y:S01]  /*2800*/  ISETP.GE.AND P2, PT, R8, RZ, PT ;  /* 0x000000ff0800720c */ /* 0x000fe20003f46270 */
[----:B------:R-:W-:Y:S01]  /*2810*/  IMAD.HI.U32 R6, R3, R96, RZ ;  /* 0x0000006003067227 */ /* 0x000fe200078e00ff */
[----:B------:R-:W-:-:S03]  /*2820*/  LOP3.LUT R8, R2, 0x58, RZ, 0xfc, !PT ;  /* 0x0000005802087812 */ /* 0x000fc600078efcff */
[--C-:B------:R-:W-:Y:S01]  /*2830*/  @!P4 IMAD.IADD R78, R78, 0x1, -R0.reuse ;  /* 0x000000014e4ec824 */ /* 0x100fe200078e0a00 */
[----:B------:R-:W-:Y:S01]  /*2840*/  ISETP.GT.U32.AND P4, PT, R0, R80, PT ;  /* 0x000000500000720c */ /* 0x000fe20003f84070 */
[----:B------:R-:W-:Y:S01]  /*2850*/  @!P6 IMAD.IADD R104, R104, 0x1, -R0 ;  /* 0x000000016868e824 */ /* 0x000fe200078e0a00 */
[----:B------:R-:W-:Y:S01]  /*2860*/  ISETP.GT.U32.AND P6, PT, R0, R100, PT ;  /* 0x000000640000720c */ /* 0x000fe20003fc4070 */
[----:B------:R-:W-:Y:S01]  /*2870*/  IMAD.HI.U32 R5, R3, R98, RZ ;  /* 0x0000006203057227 */ /* 0x000fe200078e00ff */
[----:B------:R-:W-:-:S03]  /*2880*/  IABS R82, R8 ;  /* 0x0000000800527213 */ /* 0x000fc60000000000 */
[----:B------:R-:W-:Y:S01]  /*2890*/  IMAD.MOV R7, RZ, RZ, -R6 ;  /* 0x000000ffff077224 */ /* 0x000fe200078e0a06 */
[----:B------:R-:W-:Y:S01]  /*28a0*/  LOP3.LUT R6, R2, 0x5a, RZ, 0xfc, !PT ;  /* 0x0000005a02067812 */ /* 0x000fe200078efcff */
[----:B------:R-:W-:Y:S02]  /*28b0*/  IMAD.MOV R5, RZ, RZ, -R5 ;  /* 0x000000ffff057224 */ /* 0x000fe400078e0a05 */
[----:B------:R-:W-:Y:S01]  /*28c0*/  IMAD R96, R0, R7, R96 ;  /* 0x0000000700607224 */ /* 0x000fe200078e0260 */
[----:B------:R-:W-:Y:S01]  /*28d0*/  IABS R94, R6 ;  /* 0x00000006005e7213 */ /* 0x000fe20000000000 */
[--C-:B------:R-:W-:Y:S01]  /*28e0*/  @!P4 IMAD.IADD R80, R80, 0x1, -R0.reuse ;  /* 0x000000015050c824 */ /* 0x100fe200078e0a00 */
[----:B------:R-:W-:Y:S01]  /*28f0*/  LOP3.LUT R7, R2, 0x60, RZ, 0xfc, !PT ;  /* 0x0000006002077812 */ /* 0x000fe200078efcff */
[----:B------:R-:W-:Y:S02]  /*2900*/  @!P6 IMAD.IADD R100, R100, 0x1, -R0 ;  /* 0x000000016464e824 */ /* 0x000fe400078e0a00 */
[C---:B------:R-:W-:Y:S01]  /*2910*/  IMAD R98, R0.reuse, R5, R98 ;  /* 0x0000000500627224 */ /* 0x040fe200078e0262 */
[----:B------:R-:W-:Y:S01]  /*2920*/  ISETP.GT.U32.AND P4, PT, R0, R80, PT ;  /* 0x000000500000720c */ /* 0x000fe20003f84070 */
[----:B------:R-:W-:Y:S01]  /*2930*/  IMAD.HI.U32 R5, R3, R82, RZ ;  /* 0x0000005203057227 */ /* 0x000fe200078e00ff */
[----:B------:R-:W-:-:S02]  /*2940*/  IABS R86, R7 ;  /* 0x0000000700567213 */ /* 0x000fc40000000000 */
[C---:B------:R-:W-:Y:S01]  /*2950*/  ISETP.GT.U32.AND P6, PT, R0.reuse, R98, PT ;  /* 0x000000620000720c */ /* 0x040fe20003fc4070 */
[----:B------:R-:W-:Y:S01]  /*2960*/  @!P0 IMAD.MOV R104, RZ, RZ, -R104 ;  /* 0x000000ffff688224 */ /* 0x000fe200078e0a68 */
[C---:B------:R-:W-:Y:S01]  /*2970*/  ISETP.GT.U32.AND P0, PT, R0.reuse, R100, PT ;  /* 0x000000640000720c */ /* 0x040fe20003f04070 */
[----:B------:R-:W-:Y:S01]  /*2980*/  @!P3 IMAD.MOV R78, RZ, RZ, -R78 ;  /* 0x000000ffff4eb224 */ /* 0x000fe200078e0a4e */
[C---:B------:R-:W-:Y:S01]  /*2990*/  ISETP.GT.U32.AND P3, PT, R0.reuse, R96, PT ;  /* 0x000000600000720c */ /* 0x040fe20003f64070 */
[----:B------:R-:W-:Y:S02]  /*29a0*/  IMAD.MOV R5, RZ, RZ, -R5 ;  /* 0x000000ffff057224 */ /* 0x000fe400078e0a05 */
[----:B------:R-:W-:Y:S01]  /*29b0*/  @!P1 IMAD.MOV R76, RZ, RZ, -R76 ;  /* 0x000000ffff4c9224 */ /* 0x000fe200078e0a4c */
[C---:B------:R-:W-:Y:S01]  /*29c0*/  ISETP.GT.U32.AND P1, PT, R0.reuse, R102, PT ;  /* 0x000000660000720c */ /* 0x040fe20003f24070 */
[----:B------:R-:W-:Y:S02]  /*29d0*/  IMAD R82, R0, R5, R82 ;  /* 0x0000000500527224 */ /* 0x000fe400078e0252 */
[----:B------:R-:W-:-:S02]  /*29e0*/  @!P4 IMAD.IADD R80, R80, 0x1, -R0 ;  /* 0x000000015050c824 */ /* 0x000fc400078e0a00 */
[----:B------:R-:W-:Y:S01]  /*29f0*/  IMAD.HI.U32 R5, R3, R94, RZ ;  /* 0x0000005e03057227 */ /* 0x000fe200078e00ff */
[----:B------:R-:W-:-:S03]  /*2a00*/  ISETP.GT.U32.AND P4, PT, R0, R82, PT ;  /* 0x000000520000720c */ /* 0x000fc60003f84070 */
[--C-:B------:R-:W-:Y:S01]  /*2a10*/  @!P0 IMAD.IADD R100, R100, 0x1, -R0.reuse ;  /* 0x0000000164648824 */ /* 0x100fe200078e0a00 */
[----:B------:R-:W-:Y:S01]  /*2a20*/  ISETP.GE.AND P0, PT, R12, RZ, PT ;  /* 0x000000ff0c00720c */ /* 0x000fe20003f06270 */
[--C-:B------:R-:W-:Y:S01]  /*2a30*/  @!P3 IMAD.IADD R96, R96, 0x1, -R0.reuse ;  /* 0x000000016060b824 */ /* 0x100fe200078e0a00 */
[----:B------:R-:W-:Y:S01]  /*2a40*/  ISETP.GE.AND P3, PT, R8, RZ, PT ;  /* 0x000000ff0800720c */ /* 0x000fe20003f66270 */
[----:B------:R-:W-:Y:S01]  /*2a50*/  @!P1 IMAD.IADD R102, R102, 0x1, -R0 ;  /* 0x0000000166669824 */ /* 0x000fe200078e0a00 */
[----:B------:R-:W-:Y:S01]  /*2a60*/  ISETP.GE.AND P1, PT, R9, RZ, PT ;  /* 0x000000ff0900720c */ /* 0x000fe20003f26270 */
[----:B------:R-:W-:Y:S01]  /*2a70*/  @!P2 IMAD.MOV R100, RZ, RZ, -R100 ;  /* 0x000000ffff64a224 */ /* 0x000fe200078e0a64 */
[----:B------:R-:W-:Y:S01]  /*2a80*/  ISETP.GT.U32.AND P2, PT, R0, R96, PT ;  /* 0x000000600000720c */ /* 0x000fe20003f44070 */
[----:B------:R-:W-:Y:S01]  /*2a90*/  IMAD.MOV R5, RZ, RZ, -R5 ;  /* 0x000000ffff057224 */ /* 0x000fe200078e0a05 */
[----:B------:R-:W-:Y:S01]  /*2aa0*/  LOP3.LUT R8, R2, 0x62, RZ, 0xfc, !PT ;  /* 0x0000006202087812 */ /* 0x000fe200078efcff */
[----:B------:R-:W-:Y:S01]  /*2ab0*/  @!P4 IMAD.IADD R82, R82, 0x1, -R0 ;  /* 0x000000015252c824 */ /* 0x000fe200078e0a00 */
[----:B------:R-:W-:Y:S01]  /*2ac0*/  LOP3.LUT R12, R2, 0x6c, RZ, 0xfc, !PT ;  /* 0x0000006c020c7812 */ /* 0x000fe200078efcff */
[----:B------:R-:W-:Y:S01]  /*2ad0*/  IMAD R94, R0, R5, R94 ;  /* 0x00000005005e7224 */ /* 0x000fe200078e025e */
[----:B------:R-:W-:Y:S01]  /*2ae0*/  LOP3.LUT R5, R2, 0x5c, RZ, 0xfc, !PT ;  /* 0x0000005c02057812 */ /* 0x000fe200078efcff */
[----:B------:R-:W-:Y:S01]  /*2af0*/  @!P6 IMAD.IADD R98, R98, 0x1, -R0 ;  /* 0x000000016262e824 */ /* 0x000fe200078e0a00 */
[----:B------:R-:W-:Y:S01]  /*2b00*/  ISETP.GT.U32.AND P4, PT, R0, R82, PT ;  /* 0x000000520000720c */ /* 0x000fe20003f84070 */
[----:B------:R-:W-:Y:S01]  /*2b10*/  @!P5 IMAD.MOV R102, RZ, RZ, -R102 ;  /* 0x000000ffff66d224 */ /* 0x000fe200078e0a66 */
[----:B------:R-:W-:Y:S01]  /*2b20*/  IABS R92, R5 ;  /* 0x00000005005c7213 */ /* 0x000fe20000000000 */
[----:B------:R-:W-:Y:S01]  /*2b30*/  @!P1 IMAD.MOV R80, RZ, RZ, -R80 ;  /* 0x000000ffff509224 */ /* 0x000fe200078e0a50 */
[----:B------:R-:W-:Y:S01]  /*2b40*/  ISETP.GE.AND P1, PT, R5, RZ, PT ;  /* 0x000000ff0500720c */ /* 0x000fe20003f26270 */
[----:B------:R-:W-:Y:S01]  /*2b50*/  @!P2 IMAD.IADD R96, R96, 0x1, -R0 ;  /* 0x000000016060a824 */ /* 0x000fe200078e0a00 */
[C---:B------:R-:W-:Y:S01]  /*2b60*/  ISETP.GT.U32.AND P2, PT, R0.reuse, R94, PT ;  /* 0x0000005e0000720c */ /* 0x040fe20003f44070 */
[----:B------:R-:W-:Y:S01]  /*2b70*/  IMAD.HI.U32 R5, R3, R92, RZ ;  /* 0x0000005c03057227 */ /* 0x000fe200078e00ff */
[----:B------:R-:W-:-:S02]  /*2b80*/  ISETP.GT.U32.AND P6, PT, R0, R98, PT ;  /* 0x000000620000720c */ /* 0x000fc40003fc4070 */
[----:B------:R-:W-:Y:S01]  /*2b90*/  ISETP.GE.AND P5, PT, R11, RZ, PT ;  /* 0x000000ff0b00720c */ /* 0x000fe20003fa6270 */
[----:B------:R-:W-:Y:S01]  /*2ba0*/  @!P0 IMAD.MOV R96, RZ, RZ, -R96 ;  /* 0x000000ffff608224 */ /* 0x000fe200078e0a60 */
[----:B------:R-:W-:Y:S01]  /*2bb0*/  ISETP.GE.AND P0, PT, R7, RZ, PT ;  /* 0x000000ff0700720c */ /* 0x000fe20003f06270 */
[----:B------:R-:W-:Y:S01]  /*2bc0*/  IMAD.MOV R7, RZ, RZ, -R5 ;  /* 0x000000ffff077224 */ /* 0x000fe200078e0a05 */
[----:B------:R-:W-:Y:S01]  /*2bd0*/  IABS R90, R8 ;  /* 0x00000008005a7213 */ /* 0x000fe20000000000 */
[----:B------:R-:W-:Y:S01]  /*2be0*/  @!P4 IMAD.IADD R82, R82, 0x1, -R0 ;  /* 0x000000015252c824 */ /* 0x000fe200078e0a00 */
[----:B------:R-:W-:Y:S01]  /*2bf0*/  ISETP.GE.AND P4, PT, R8, RZ, PT ;  /* 0x000000ff0800720c */ /* 0x000fe20003f86270 */
[----:B------:R-:W-:Y:S01]  /*2c00*/  IMAD R92, R0, R7, R92 ;  /* 0x00000007005c7224 */ /* 0x000fe200078e025c */
[----:B------:R-:W-:Y:S01]  /*2c10*/  LOP3.LUT R8, R2, 0x64, RZ, 0xfc, !PT ;  /* 0x0000006402087812 */ /* 0x000fe200078efcff */
[----:B------:R-:W-:Y:S01]  /*2c20*/  @!P2 IMAD.IADD R94, R94, 0x1, -R0 ;  /* 0x000000015e5ea824 */ /* 0x000fe200078e0a00 */
[----:B------:R-:W-:Y:S01]  /*2c30*/  LOP3.LUT R11, R2, 0x6a, RZ, 0xfc, !PT ;  /* 0x0000006a020b7812 */ /* 0x000fe200078efcff */
[----:B------:R-:W-:Y:S01]  /*2c40*/  @!P3 IMAD.MOV R82, RZ, RZ, -R82 ;  /* 0x000000ffff52b224 */ /* 0x000fe200078e0a52 */
[----:B------:R-:W-:Y:S01]  /*2c50*/  ISETP.GT.U32.AND P3, PT, R0, R92, PT ;  /* 0x0000005c0000720c */ /* 0x000fe20003f64070 */
[----:B------:R-:W-:Y:S01]  /*2c60*/  @!P6 IMAD.IADD R98, R98, 0x1, -R0 ;  /* 0x000000016262e824 */ /* 0x000fe200078e0a00 */
[----:B------:R-:W-:-:S02]  /*2c70*/  ISETP.GE.AND P6, PT, R6, RZ, PT ;  /* 0x000000ff0600720c */ /* 0x000fc40003fc6270 */
[----:B------:R-:W-:Y:S01]  /*2c80*/  LOP3.LUT R6, R2, 0x5e, RZ, 0xfc, !PT ;  /* 0x0000005e02067812 */ /* 0x000fe200078efcff */
[----:B------:R-:W-:Y:S01]  /*2c90*/  @!P5 IMAD.MOV R98, RZ, RZ, -R98 ;  /* 0x000000ffff62d224 */ /* 0x000fe200078e0a62 */
[----:B------:R-:W-:Y:S02]  /*2ca0*/  ISETP.GT.U32.AND P2, PT, R0, R94, PT ;  /* 0x0000005e0000720c */ /* 0x000fe40003f44070 */
[----:B------:R-:W-:Y:S02]  /*2cb0*/  ISETP.GE.AND P5, PT, R6, RZ, PT ;  /* 0x000000ff0600720c */ /* 0x000fe40003fa6270 */
[----:B------:R-:W-:Y:S01]  /*2cc0*/  IABS R84, R6 ;  /* 0x0000000600547213 */ /* 0x000fe20000000000 */
[----:B------:R-:W-:Y:S01]  /*2cd0*/  IMAD.HI.U32 R6, R3, R86, RZ ;  /* 0x0000005603067227 */ /* 0x000fe200078e00ff */
[----:B------:R-:W-:Y:S02]  /*2ce0*/  IABS R88, R8 ;  /* 0x0000000800587213 */ /* 0x000fe40000000000 */
[----:B------:R-:W-:Y:S01]  /*2cf0*/  IABS R112, R11 ;  /* 0x0000000b00707213 */ /* 0x000fe20000000000 */
[----:B------:R-:W-:Y:S01]  /*2d00*/  IMAD.MOV R9, RZ, RZ, -R6 ;  /* 0x000000ffff097224 */ /* 0x000fe200078e0a06 */
[----:B------:R-:W-:Y:S01]  /*2d10*/  IABS R154, R12 ;  /* 0x0000000c009a7213 */ /* 0x000fe20000000000 */
[----:B------:R-:W-:-:S02]  /*2d20*/  @!P3 IMAD.IADD R92, R92, 0x1, -R0 ;  /* 0x000000015c5cb824 */ /* 0x000fc400078e0a00 */
[----:B------:R-:W-:-:S03]  /*2d30*/  IMAD.HI.U32 R5, R3, R84, RZ ;  /* 0x0000005403057227 */ /* 0x000fc600078e00ff */
[----:B------:R-:W-:Y:S01]  /*2d40*/  ISETP.GT.U32.AND P3, PT, R0, R92, PT ;  /* 0x0000005c0000720c */ /* 0x000fe20003f64070 */
[----:B------:R-:W-:Y:S02]  /*2d50*/  @!P2 IMAD.IADD R94, R94, 0x1, -R0 ;  /* 0x000000015e5ea824 */ /* 0x000fe400078e0a00 */
[----:B------:R-:W-:Y:S01]  /*2d60*/  IMAD R86, R0, R9, R86 ;  /* 0x0000000900567224 */ /* 0x000fe200078e0256 */
[----:B------:R-:W-:Y:S01]  /*2d70*/  LOP3.LUT R9, R2, 0x66, RZ, 0xfc, !PT ;  /* 0x0000006602097812 */ /* 0x000fe200078efcff */
[----:B------:R-:W-:Y:S02]  /*2d80*/  IMAD.MOV R7, RZ, RZ, -R5 ;  /* 0x000000ffff077224 */ /* 0x000fe400078e0a05 */
[----:B------:R-:W-:Y:S01]  /*2d90*/  IMAD.HI.U32 R5, R3, R90, RZ ;  /* 0x0000005a03057227 */ /* 0x000fe200078e00ff */
[----:B------:R-:W-:-:S03]  /*2da0*/  IABS R110, R9 ;  /* 0x00000009006e7213 */ /* 0x000fc60000000000 */
[----:B------:R-:W-:Y:S01]  /*2db0*/  @!P6 IMAD.MOV R94, RZ, RZ, -R94 ;  /* 0x000000ffff5ee224 */ /* 0x000fe200078e0a5e */
[C---:B------:R-:W-:Y:S01]  /*2dc0*/  ISETP.GT.U32.AND P6, PT, R0.reuse, R86, PT ;  /* 0x000000560000720c */ /* 0x040fe20003fc4070 */
[----:B------:R-:W-:Y:S02]  /*2dd0*/  IMAD.MOV R5, RZ, RZ, -R5 ;  /* 0x000000ffff057224 */ /* 0x000fe400078e0a05 */
[C---:B------:R-:W-:Y:S02]  /*2de0*/  IMAD R84, R0.reuse, R7, R84 ;  /* 0x0000000700547224 */ /* 0x040fe400078e0254 */
[----:B------:R-:W-:Y:S02]  /*2df0*/  IMAD R90, R0, R5, R90 ;  /* 0x00000005005a7224 */ /* 0x000fe400078e025a */
[----:B------:R-:W-:Y:S01]  /*2e00*/  @!P3 IMAD.IADD R92, R92, 0x1, -R0 ;  /* 0x000000015c5cb824 */ /* 0x000fe200078e0a00 */
[C---:B------:R-:W-:Y:S01]  /*2e10*/  ISETP.GT.U32.AND P2, PT, R0.reuse, R84, PT ;  /* 0x000000540000720c */ /* 0x040fe20003f44070 */
[----:B------:R-:W-:Y:S01]  /*2e20*/  IMAD.HI.U32 R6, R3, R110, RZ ;  /* 0x0000006e03067227 */ /* 0x000fe200078e00ff */
[----:B------:R-:W-:-:S03]  /*2e30*/  ISETP.GT.U32.AND P3, PT, R0, R90, PT ;  /* 0x0000005a0000720c */ /* 0x000fc60003f64070 */
[----:B------:R-:W-:Y:S02]  /*2e40*/  @!P6 IMAD.IADD R86, R86, 0x1, -R0 ;  /* 0x000000015656e824 */ /* 0x000fe400078e0a00 */
[----:B------:R-:W-:-:S03]  /*2e50*/  IMAD.HI.U32 R5, R3, R88, RZ ;  /* 0x0000005803057227 */ /* 0x000fc600078e00ff */
[----:B------:R-:W-:Y:S01]  /*2e60*/  ISETP.GT.U32.AND P6, PT, R0, R86, PT ;  /* 0x000000560000720c */ /* 0x000fe20003fc4070 */
[----:B------:R-:W-:Y:S02]  /*2e70*/  IMAD.MOV R7, RZ, RZ, -R6 ;  /* 0x000000ffff077224 */ /* 0x000fe400078e0a06 */
[----:B------:R-:W-:Y:S02]  /*2e80*/  IMAD.MOV R5, RZ, RZ, -R5 ;  /* 0x000000ffff057224 */ /* 0x000fe400078e0a05 */
[--C-:B------:R-:W-:Y:S02]  /*2e90*/  @!P3 IMAD.IADD R90, R90, 0x1, -R0.reuse ;  /* 0x000000015a5ab824 */ /* 0x100fe400078e0a00 */
[----:B------:R-:W-:Y:S02]  /*2ea0*/  @!P2 IMAD.IADD R84, R84, 0x1, -R0 ;  /* 0x000000015454a824 */ /* 0x000fe400078e0a00 */
[C---:B------:R-:W-:Y:S01]  /*2eb0*/  IMAD R110, R0.reuse, R7, R110 ;  /* 0x00000007006e7224 */ /* 0x040fe200078e026e */
[C---:B------:R-:W-:Y:S01]  /*2ec0*/  ISETP.GT.U32.AND P3, PT, R0.reuse, R90, PT ;  /* 0x0000005a0000720c */ /* 0x040fe20003f64070 */
[C---:B------:R-:W-:Y:S01]  /*2ed0*/  IMAD R88, R0.reuse, R5, R88 ;  /* 0x0000000500587224 */ /* 0x040fe200078e0258 */
[----:B------:R-:W-:Y:S01]  /*2ee0*/  ISETP.GT.U32.AND P2, PT, R0, R84, PT ;  /* 0x000000540000720c */ /* 0x000fe20003f44070 */
[----:B------:R-:W-:-:S04]  /*2ef0*/  IMAD.HI.U32 R5, R3, R108, RZ ;  /* 0x0000006c03057227 */ /* 0x000fc800078e00ff */
[----:B------:R-:W-:Y:S01]  /*2f00*/  @!P6 IMAD.IADD R86, R86, 0x1, -R0 ;  /* 0x000000015656e824 */ /* 0x000fe200078e0a00 */
[----:B------:R-:W-:Y:S01]  /*2f10*/  ISETP.GT.U32.AND P6, PT, R0, R110, PT ;  /* 0x0000006e0000720c */ /* 0x000fe20003fc4070 */
[----:B------:R-:W-:-:S04]  /*2f20*/  IMAD.HI.U32 R6, R3, R112, RZ ;  /* 0x0000007003067227 */ /* 0x000fc800078e00ff */
[----:B------:R-:W-:Y:S02]  /*2f30*/  IMAD.MOV R5, RZ, RZ, -R5 ;  /* 0x000000ffff057224 */ /* 0x000fe400078e0a05 */
[----:B------:R-:W-:Y:S01]  /*2f40*/  IMAD.MOV R7, RZ, RZ, -R6 ;  /* 0x000000ffff077224 */ /* 0x000fe200078e0a06 */
[----:B------:R-:W-:Y:S01]  /*2f50*/  LOP3.LUT R6, R2, 0x6e, RZ, 0xfc, !PT ;  /* 0x0000006e02067812 */ /* 0x000fe200078efcff */
[C---:B------:R-:W-:Y:S02]  /*2f60*/  IMAD R108, R0.reuse, R5, R108 ;  /* 0x00000005006c7224 */ /* 0x040fe400078e026c */
[----:B------:R-:W-:Y:S01]  /*2f70*/  IMAD R112, R0, R7, R112 ;  /* 0x0000000700707224 */ /* 0x000fe200078e0270 */
[----:B------:R-:W-:Y:S01]  /*2f80*/  IABS R200, R6 ;  /* 0x0000000600c87213 */ /* 0x000fe20000000000 */
[--C-:B------:R-:W-:Y:S01]  /*2f90*/  @!P3 IMAD.IADD R90, R90, 0x1, -R0.reuse ;  /* 0x000000015a5ab824 */ /* 0x100fe200078e0a00 */
[----:B------:R-:W-:Y:S01]  /*2fa0*/  ISETP.GT.U32.AND P3, PT, R0, R108, PT ;  /* 0x0000006c0000720c */ /* 0x000fe20003f64070 */
[--C-:B------:R-:W-:Y:S01]  /*2fb0*/  @!P2 IMAD.IADD R84, R84, 0x1, -R0.reuse ;  /* 0x000000015454a824 */ /* 0x100fe200078e0a00 */
[----:B------:R-:W-:Y:S01]  /*2fc0*/  ISETP.GT.U32.AND P2, PT, R0, R88, PT ;  /* 0x000000580000720c */ /* 0x000fe20003f44070 */
[----:B------:R-:W-:-:S02]  /*2fd0*/  @!P6 IMAD.IADD R110, R110, 0x1, -R0 ;  /* 0x000000016e6ee824 */ /* 0x000fc400078e0a00 */
[----:B------:R-:W-:Y:S01]  /*2fe0*/  @!P4 IMAD.MOV R90, RZ, RZ, -R90 ;  /* 0x000000ffff5ac224 */ /* 0x000fe200078e0a5a */
[C---:B------:R-:W-:Y:S01]  /*2ff0*/  ISETP.GT.U32.AND P4, PT, R0.reuse, R112, PT ;  /* 0x000000700000720c */ /* 0x040fe20003f84070 */
[----:B------:R-:W-:Y:S01]  /*3000*/  IMAD.HI.U32 R5, R3, R154, RZ ;  /* 0x0000009a03057227 */ /* 0x000fe200078e00ff */
[----:B------:R-:W-:-:S03]  /*3010*/  ISETP.GT.U32.AND P6, PT, R0, R110, PT ;  /* 0x0000006e0000720c */ /* 0x000fc60003fc4070 */
[----:B------:R-:W-:Y:S02]  /*3020*/  IMAD.MOV R5, RZ, RZ, -R5 ;  /* 0x000000ffff057224 */ /* 0x000fe400078e0a05 */
[--C-:B------:R-:W-:Y:S01]  /*3030*/  @!P3 IMAD.IADD R108, R108, 0x1, -R0.reuse ;  /* 0x000000016c6cb824 */ /* 0x100fe200078e0a00 */
[----:B------:R-:W-:Y:S01]  /*3040*/  ISETP.GE.AND P3, PT, R12, RZ, PT ;  /* 0x000000ff0c00720c */ /* 0x000fe20003f66270 */
[----:B------:R-:W-:Y:S01]  /*3050*/  @!P2 IMAD.IADD R88, R88, 0x1, -R0 ;  /* 0x000000015858a824 */ /* 0x000fe200078e0a00 */
[----:B------:R-:W-:Y:S01]  /*3060*/  ISETP.GE.AND P2, PT, R9, RZ, PT ;  /* 0x000000ff0900720c */ /* 0x000fe20003f46270 */
[----:B------:R-:W-:Y:S01]  /*3070*/  IMAD R154, R0, R5, R154 ;  /* 0x00000005009a7224 */ /* 0x000fe200078e029a */
[----:B------:R-:W-:Y:S01]  /*3080*/  LOP3.LUT R9, R2, 0x72, RZ, 0xfc, !PT ;  /* 0x0000007202097812 */ /* 0x000fe200078efcff */
[----:B------:R-:W-:Y:S01]  /*3090*/  @!P4 IMAD.IADD R112, R112, 0x1, -R0 ;  /* 0x000000017070c824 */ /* 0x000fe200078e0a00 */
[----:B------:R-:W-:Y:S01]  /*30a0*/  ISETP.GT.U32.AND P4, PT, R0, R108, PT ;  /* 0x0000006c0000720c */ /* 0x000fe20003f84070 */
[----:B------:R-:W-:Y:S01]  /*30b0*/  IMAD.HI.U32 R5, R3, R200, RZ ;  /* 0x000000c803057227 */ /* 0x000fe200078e00ff */
[----:B------:R-:W-:-:S02]  /*30c0*/  IABS R158, R9 ;  /* 0x00000009009e7213 */ /* 0x000fc40000000000 */
[----:B------:R-:W-:Y:S01]  /*30d0*/  LOP3.LUT R12, R2, 0x86, RZ, 0xfc, !PT ;  /* 0x00000086020c7812 */ /* 0x000fe200078efcff */
[----:B------:R-:W-:Y:S01]  /*30e0*/  @!P5 IMAD.MOV R84, RZ, RZ, -R84 ;  /* 0x000000ffff54d224 */ /* 0x000fe200078e0a54 */
[----:B------:R-:W-:Y:S01]  /*30f0*/  ISETP.GT.U32.AND P5, PT, R0, R88, PT ;  /* 0x000000580000720c */ /* 0x000fe20003fa4070 */
[----:B------:R-:W-:Y:S01]  /*3100*/  @!P6 IMAD.IADD R110, R110, 0x1, -R0 ;  /* 0x000000016e6ee824 */ /* 0x000fe200078e0a00 */
[----:B------:R-:W-:Y:S01]  /*3110*/  ISETP.GT.U32.AND P6, PT, R0, R154, PT ;  /* 0x0000009a0000720c */ /* 0x000fe20003fc4070 */
[----:B------:R-:W-:Y:S01]  /*3120*/  IMAD.MOV R7, RZ, RZ, -R5 ;  /* 0x000000ffff077224 */ /* 0x000fe200078e0a05 */
[----:B------:R-:W-:Y:S01]  /*3130*/  IABS R184, R12 ;  /* 0x0000000c00b87213 */ /* 0x000fe20000000000 */
[----:B------:R-:W-:Y:S01]  /*3140*/  @!P1 IMAD.MOV R92, RZ, RZ, -R92 ;  /* 0x000000ffff5c9224 */ /* 0x000fe200078e0a5c */
[----:B------:R-:W-:Y:S01]  /*3150*/  ISETP.GE.AND P1, PT, R8, RZ, PT ;  /* 0x000000ff0800720c */ /* 0x000fe20003f26270 */
[----:B------:R-:W-:Y:S01]  /*3160*/  IMAD R200, R0, R7, R200 ;  /* 0x0000000700c87224 */ /* 0x000fe200078e02c8 */
[----:B------:R-:W-:Y:S01]  /*3170*/  LOP3.LUT R8, R2, 0x70, RZ, 0xfc, !PT ;  /* 0x0000007002087812 */ /* 0x000fe200078efcff */
[----:B------:R-:W-:-:S02]  /*3180*/  @!P4 IMAD.IADD R108, R108, 0x1, -R0 ;  /* 0x000000016c6cc824 */ /* 0x000fc400078e0a00 */
[----:B------:R-:W-:Y:S01]  /*3190*/  @!P2 IMAD.MOV R110, RZ, RZ, -R110 ;  /* 0x000000ffff6ea224 */ /* 0x000fe200078e0a6e */
[----:B------:R-:W-:Y:S01]  /*31a0*/  IABS R156, R8 ;  /* 0x00000008009c7213 */ /* 0x000fe20000000000 */
[--C-:B------:R-:W-:Y:S01]  /*31b0*/  @!P5 IMAD.IADD R88, R88, 0x1, -R0.reuse ;  /* 0x000000015858d824 */ /* 0x100fe200078e0a00 */
[----:B------:R-:W-:Y:S01]  /*31c0*/  ISETP.GT.U32.AND P4, PT, R0, R200, PT ;  /* 0x000000c80000720c */ /* 0x000fe20003f84070 */
[----:B------:R-:W-:Y:S01]  /*31d0*/  @!P6 IMAD.IADD R154, R154, 0x1, -R0 ;  /* 0x000000019a9ae824 */ /* 0x000fe200078e0a00 */
[----:B------:R-:W-:Y:S01]  /*31e0*/  ISETP.GE.AND P5, PT, R11, RZ, PT ;  /* 0x000000ff0b00720c */ /* 0x000fe20003fa6270 */
[C---:B------:R-:W-:Y:S01]  /*31f0*/  IMAD.HI.U32 R5, R3.reuse, R156, RZ ;  /* 0x0000009c03057227 */ /* 0x040fe200078e00ff */
[----:B------:R-:W-:Y:S02]  /*3200*/  LOP3.LUT R11, R2, 0x76, RZ, 0xfc, !PT ;  /* 0x00000076020b7812 */ /* 0x000fe400078efcff */
[C---:B------:R-:W-:Y:S01]  /*3210*/  ISETP.GT.U32.AND P6, PT, R0.reuse, R154, PT ;  /* 0x0000009a0000720c */ /* 0x040fe20003fc4070 */
[----:B------:R-:W-:Y:S01]  /*3220*/  @!P1 IMAD.MOV R88, RZ, RZ, -R88 ;  /* 0x000000ffff589224 */ /* 0x000fe200078e0a58 */
[----:B------:R-:W-:Y:S01]  /*3230*/  ISETP.GT.U32.AND P1, PT, R0, R112, PT ;  /* 0x000000700000720c */ /* 0x000fe20003f24070 */
[----:B------:R-:W-:Y:S01]  /*3240*/  IMAD.MOV R5, RZ, RZ, -R5 ;  /* 0x000000ffff057224 */ /* 0x000fe200078e0a05 */
[----:B------:R-:W-:Y:S01]  /*3250*/  IABS R170, R11 ;  /* 0x0000000b00aa7213 */ /* 0x000fe20000000000 */
[----:B------:R-:W-:Y:S01]  /*3260*/  @!P0 IMAD.MOV R86, RZ, RZ, -R86 ;  /* 0x000000ffff568224 */ /* 0x000fe200078e0a56 */
[----:B------:R-:W-:Y:S01]  /*3270*/  ISETP.GE.AND P0, PT, R10, RZ, PT ;  /* 0x000000ff0a00720c */ /* 0x000fe20003f06270 */
[----:B------:R-:W-:Y:S01]  /*3280*/  IMAD R156, R0, R5, R156 ;  /* 0x00000005009c7224 */ /* 0x000fe200078e029c */
[----:B------:R-:W-:Y:S01]  /*3290*/  LOP3.LUT R10, R2, 0x74, RZ, 0xfc, !PT ;  /* 0x00000074020a7812 */ /* 0x000fe200078efcff */
[----:B------:R-:W-:Y:S01]  /*32a0*/  @!P4 IMAD.IADD R200, R200, 0x1, -R0 ;  /* 0x00000001c8c8c824 */ /* 0x000fe200078e0a00 */
[----:B------:R-:W-:Y:S01]  /*32b0*/  ISETP.GE.AND P4, PT, R8, RZ, PT ;  /* 0x000000ff0800720c */ /* 0x000fe20003f86270 */
[----:B------:R-:W-:Y:S01]  /*32c0*/  IMAD.HI.U32 R5, R3, R158, RZ ;  /* 0x0000009e03057227 */ /* 0x000fe200078e00ff */
[----:B------:R-:W-:-:S02]  /*32d0*/  IABS R168, R10 ;  /* 0x0000000a00a87213 */ /* 0x000fc40000000000 */
[----:B------:R-:W-:Y:S01]  /*32e0*/  ISETP.GT.U32.AND P2, PT, R0, R200, PT ;  /* 0x000000c80000720c */ /* 0x000fe20003f44070 */
[----:B------:R-:W-:Y:S01]  /*32f0*/  IMAD.MOV R5, RZ, RZ, -R5 ;  /* 0x000000ffff057224 */ /* 0x000fe200078e0a05 */
[----:B------:R-:W-:Y:S01]  /*3300*/  LOP3.LUT R8, R2, 0x78, RZ, 0xfc, !PT ;  /* 0x0000007802087812 */ /* 0x000fe200078efcff */
[--C-:B------:R-:W-:Y:S01]  /*3310*/  @!P1 IMAD.IADD R112, R112, 0x1, -R0.reuse ;  /* 0x0000000170709824 */ /* 0x100fe200078e0a00 */
[----:B------:R-:W-:Y:S01]  /*3320*/  ISETP.GE.AND P1, PT, R6, RZ, PT ;  /* 0x000000ff0600720c */ /* 0x000fe20003f26270 */
[----:B------:R-:W-:Y:S01]  /*3330*/  @!P6 IMAD.IADD R154, R154, 0x1, -R0 ;  /* 0x000000019a9ae824 */ /* 0x000fe200078e0a00 */
[C---:B------:R-:W-:Y:S01]  /*3340*/  ISETP.GT.U32.AND P6, PT, R0.reuse, R156, PT ;  /* 0x0000009c0000720c */ /* 0x040fe20003fc4070 */
[----:B------:R-:W-:Y:S01]  /*3350*/  IMAD R158, R0, R5, R158 ;  /* 0x00000005009e7224 */ /* 0x000fe200078e029e */
[----:B------:R-:W-:Y:S01]  /*3360*/  IABS R172, R8 ;  /* 0x0000000800ac7213 */ /* 0x000fe20000000000 */
[----:B------:R-:W-:-:S04]  /*3370*/  IMAD.HI.U32 R5, R3, R170, RZ ;  /* 0x000000aa03057227 */ /* 0x000fc800078e00ff */
[----:B------:R-:W-:Y:S02]  /*3380*/  IMAD.MOV R5, RZ, RZ, -R5 ;  /* 0x000000ffff057224 */ /* 0x000fe400078e0a05 */
[----:B------:R-:W-:Y:S01]  /*3390*/  @!P2 IMAD.IADD R200, R200, 0x1, -R0 ;  /* 0x00000001c8c8a824 */ /* 0x000fe200078e0a00 */
[----:B------:R-:W-:Y:S01]  /*33a0*/  ISETP.GE.AND P2, PT, R10, RZ, PT ;  /* 0x000000ff0a00720c */ /* 0x000fe20003f46270 */
[----:B------:R-:W-:Y:S01]  /*33b0*/  IMAD R170, R0, R5, R170 ;  /* 0x0000000500aa7224 */ /* 0x000fe200078e02aa */
[----:B------:R-:W-:Y:S01]  /*33c0*/  LOP3.LUT R10, R2, 0x82, RZ, 0xfc, !PT ;  /* 0x00000082020a7812 */ /* 0x000fe200078efcff */
[----:B------:R-:W-:Y:S01]  /*33d0*/  @!P6 IMAD.IADD R156, R156, 0x1, -R0 ;  /* 0x000000019c9ce824 */ /* 0x000fe200078e0a00 */
[C---:B------:R-:W-:Y:S01]  /*33e0*/  ISETP.GT.U32.AND P6, PT, R0.reuse, R158, PT ;  /* 0x0000009e0000720c */ /* 0x040fe20003fc4070 */
[----:B------:R-:W-:Y:S01]  /*33f0*/  @!P1 IMAD.MOV R200, RZ, RZ, -R200 ;  /* 0x000000ffffc89224 */ /* 0x000fe200078e0ac8 */
[----:B------:R-:W-:Y:S01]  /*3400*/  ISETP.GT.U32.AND P1, PT, R0, R170, PT ;  /* 0x000000aa0000720c */ /* 0x000fe20003f24070 */
[----:B------:R-:W-:Y:S01]  /*3410*/  IMAD.HI.U32 R6, R3, R168, RZ ;  /* 0x000000a803067227 */ /* 0x000fe200078e00ff */
[----:B------:R-:W-:-:S03]  /*3420*/  IABS R180, R10 ;  /* 0x0000000a00b47213 */ /* 0x000fc60000000000 */
[----:B------:R-:W-:Y:S02]  /*3430*/  IMAD.MOV R7, RZ, RZ, -R6 ;  /* 0x000000ffff077224 */ /* 0x000fe400078e0a06 */
[----:B------:R-:W-:-:S04]  /*3440*/  IMAD.HI.U32 R6, R3, R172, RZ ;  /* 0x000000ac03067227 */ /* 0x000fc800078e00ff */
[C---:B------:R-:W-:Y:S02]  /*3450*/  IMAD R168, R0.reuse, R7, R168 ;  /* 0x0000000700a87224 */ /* 0x040fe400078e02a8 */
[----:B------:R-:W-:Y:S01]  /*3460*/  @!P0 IMAD.MOV R108, RZ, RZ, -R108 ;  /* 0x000000ffff6c8224 */ /* 0x000fe200078e0a6c */
[----:B------:R-:W-:Y:S01]  /*3470*/  ISETP.GT.U32.AND P0, PT, R0, R156, PT ;  /* 0x0000009c0000720c */ /* 0x000fe20003f04070 */
[----:B------:R-:W-:Y:S01]  /*3480*/  IMAD.MOV R7, RZ, RZ, -R6 ;  /* 0x000000ffff077224 */ /* 0x000fe200078e0a06 */
[----:B------:R-:W-:Y:S01]  /*3490*/  LOP3.LUT R6, R2, 0x7a, RZ, 0xfc, !PT ;  /* 0x0000007a02067812 */ /* 0x000fe200078efcff */
[----:B------:R-:W-:Y:S01]  /*34a0*/  @!P5 IMAD.MOV R112, RZ, RZ, -R112 ;  /* 0x000000ffff70d224 */ /* 0x000fe200078e0a70 */
[----:B------:R-:W-:Y:S01]  /*34b0*/  ISETP.GT.U32.AND P5, PT, R0, R168, PT ;  /* 0x000000a80000720c */ /* 0x000fe20003fa4070 */
[--C-:B------:R-:W-:Y:S01]  /*34c0*/  @!P6 IMAD.IADD R158, R158, 0x1, -R0.reuse ;  /* 0x000000019e9ee824 */ /* 0x100fe200078e0a00 */
[----:B------:R-:W-:Y:S01]  /*34d0*/  IABS R174, R6 ;  /* 0x0000000600ae7213 */ /* 0x000fe20000000000 */
[----:B------:R-:W-:-:S02]  /*34e0*/  @!P1 IMAD.IADD R170, R170, 0x1, -R0 ;  /* 0x00000001aaaa9824 */ /* 0x000fc400078e0a00 */
[C---:B------:R-:W-:Y:S01]  /*34f0*/  IMAD R172, R0.reuse, R7, R172 ;  /* 0x0000000700ac7224 */ /* 0x040fe200078e02ac */
[C---:B------:R-:W-:Y:S01]  /*3500*/  ISETP.GT.U32.AND P6, PT, R0.reuse, R158, PT ;  /* 0x0000009e0000720c */ /* 0x040fe20003fc4070 */
[----:B------:R-:W-:Y:S01]  /*3510*/  IMAD.HI.U32 R5, R3, R174, RZ ;  /* 0x000000ae03057227 */ /* 0x000fe200078e00ff */
[----:B------:R-:W-:-:S03]  /*3520*/  ISETP.GT.U32.AND P1, PT, R0, R170, PT ;  /* 0x000000aa0000720c */ /* 0x000fc60003f24070 */
[----:B------:R-:W-:Y:S01]  /*3530*/  @!P0 IMAD.IADD R156, R156, 0x1, -R0 ;  /* 0x000000019c9c8824 */ /* 0x000fe200078e0a00 */
[----:B------:R-:W-:Y:S01]  /*3540*/  ISETP.GE.AND P0, PT, R11, RZ, PT ;  /* 0x000000ff0b00720c */ /* 0x000fe20003f06270 */
[----:B------:R-:W-:Y:S01]  /*3550*/  IMAD.MOV R5, RZ, RZ, -R5 ;  /* 0x000000ffff057224 */ /* 0x000fe200078e0a05 */
[----:B------:R-:W-:Y:S01]  /*3560*/  LOP3.LUT R11, R2, 0x84, RZ, 0xfc, !PT ;  /* 0x00000084020b7812 */ /* 0x000fe200078efcff */
[----:B------:R-:W-:Y:S01]  /*3570*/  @!P4 IMAD.MOV R156, RZ, RZ, -R156 ;  /* 0x000000ffff9cc224 */ /* 0x000fe200078e0a9c */
[----:B------:R-:W-:Y:S01]  /*3580*/  ISETP.GT.U32.AND P4, PT, R0, R172, PT ;  /* 0x000000ac0000720c */ /* 0x000fe20003f84070 */
[----:B------:R-:W-:Y:S01]  /*3590*/  @!P5 IMAD.IADD R168, R168, 0x1, -R0 ;  /* 0x00000001a8a8d824 */ /* 0x000fe200078e0a00 */
[----:B------:R-:W-:Y:S01]  /*35a0*/  IABS R182, R11 ;  /* 0x0000000b00b67213 */ /* 0x000fe20000000000 */
[----:B------:R-:W-:Y:S02]  /*35b0*/  IMAD R174, R0, R5, R174 ;  /* 0x0000000500ae7224 */ /* 0x000fe400078e02ae */
[--C-:B------:R-:W-:Y:S01]  /*35c0*/  @!P6 IMAD.IADD R158, R158, 0x1, -R0.reuse ;  /* 0x000000019e9ee824 */ /* 0x100fe200078e0a00 */
[----:B------:R-:W-:Y:S01]  /*35d0*/  ISETP.GT.U32.AND P5, PT, R0, R168, PT ;  /* 0x000000a80000720c */ /* 0x000fe20003fa4070 */
[----:B------:R-:W-:Y:S01]  /*35e0*/  @!P1 IMAD.IADD R170, R170, 0x1, -R0 ;  /* 0x00000001aaaa9824 */ /* 0x000fe200078e0a00 */
[----:B------:R-:W-:Y:S01]  /*35f0*/  ISETP.GE.AND P6, PT, R8, RZ, PT ;  /* 0x000000ff0800720c */ /* 0x000fe20003fc6270 */
[----:B------:R-:W-:Y:S01]  /*3600*/  @!P3 IMAD.MOV R154, RZ, RZ, -R154 ;  /* 0x000000ffff9ab224 */ /* 0x000fe200078e0a9a */
[----:B------:R-:W-:Y:S01]  /*3610*/  ISETP.GT.U32.AND P1, PT, R0, R174, PT ;  /* 0x000000ae0000720c */ /* 0x000fe20003f24070 */
[----:B------:R-:W-:Y:S01]  /*3620*/  @!P0 IMAD.MOV R170, RZ, RZ, -R170 ;  /* 0x000000ffffaa8224 */ /* 0x000fe200078e0aaa */
[----:B------:R-:W-:Y:S01]  /*3630*/  LOP3.LUT R8, R2, 0x7e, RZ, 0xfc, !PT ;  /* 0x0000007e02087812 */ /* 0x000fe200078efcff */
[----:B------:R-:W-:Y:S01]  /*3640*/  @!P4 IMAD.IADD R172, R172, 0x1, -R0 ;  /* 0x00000001acacc824 */ /* 0x000fe200078e0a00 */
[----:B------:R-:W-:-:S02]  /*3650*/  ISETP.GE.AND P3, PT, R9, RZ, PT ;  /* 0x000000ff0900720c */ /* 0x000fc40003f66270 */
[----:B------:R-:W-:Y:S02]  /*3660*/  LOP3.LUT R9, R2, 0x7c, RZ, 0xfc, !PT ;  /* 0x0000007c02097812 */ /* 0x000fe400078efcff */
[----:B------:R-:W-:Y:S01]  /*3670*/  IABS R202, R8 ;  /* 0x0000000800ca7213 */ /* 0x000fe20000000000 */
[--C-:B------:R-:W-:Y:S01]  /*3680*/  @!P5 IMAD.IADD R168, R168, 0x1, -R0.reuse ;  /* 0x00000001a8a8d824 */ /* 0x100fe200078e0a00 */
[----:B------:R-:W-:Y:S02]  /*3690*/  IABS R176, R9 ;  /* 0x0000000900b07213 */ /* 0x000fe40000000000 */
[----:B------:R-:W-:Y:S01]  /*36a0*/  ISETP.GE.AND P4, PT, R9, RZ, PT ;  /* 0x000000ff0900720c */ /* 0x000fe20003f86270 */
[----:B------:R-:W-:Y:S01]  /*36b0*/  IMAD.HI.U32 R5, R3, R202, RZ ;  /* 0x000000ca03057227 */ /* 0x000fe200078e00ff */
[----:B------:R-:W-:Y:S02]  /*36c0*/  LOP3.LUT R9, R2, 0x80, RZ, 0xfc, !PT ;  /* 0x0000008002097812 */ /* 0x000fe400078efcff */
[----:B------:R-:W-:Y:S01]  /*36d0*/  ISETP.GE.AND P5, PT, R6, RZ, PT ;  /* 0x000000ff0600720c */ /* 0x000fe20003fa6270 */
[----:B------:R-:W-:Y:S01]  /*36e0*/  @!P1 IMAD.IADD R174, R174, 0x1, -R0 ;  /* 0x00000001aeae9824 */ /* 0x000fe200078e0a00 */
[----:B------:R-:W-:Y:S01]  /*36f0*/  IABS R178, R9 ;  /* 0x0000000900b27213 */ /* 0x000fe20000000000 */
[----:B------:R-:W-:-:S02]  /*3700*/  IMAD.MOV R5, RZ, RZ, -R5 ;  /* 0x000000ffff057224 */ /* 0x000fc400078e0a05 */
[----:B------:R-:W-:Y:S01]  /*3710*/  @!P2 IMAD.MOV R168, RZ, RZ, -R168 ;  /* 0x000000ffffa8a224 */ /* 0x000fe200078e0aa8 */
[C---:B------:R-:W-:Y:S01]  /*3720*/  ISETP.GT.U32.AND P2, PT, R0.reuse, R174, PT ;  /* 0x000000ae0000720c */ /* 0x040fe20003f44070 */
[----:B------:R-:W-:Y:S02]  /*3730*/  IMAD R202, R0, R5, R202 ;  /* 0x0000000500ca7224 */ /* 0x000fe400078e02ca */
[----:B------:R-:W-:-:S03]  /*3740*/  IMAD.HI.U32 R5, R3, R178, RZ ;  /* 0x000000b203057227 */ /* 0x000fc600078e00ff */
[C---:B------:R-:W-:Y:S01]  /*3750*/  ISETP.GT.U32.AND P1, PT, R0.reuse, R202, PT ;  /* 0x000000ca0000720c */ /* 0x040fe20003f24070 */
[----:B------:R-:W-:Y:S01]  /*3760*/  @!P3 IMAD.MOV R158, RZ, RZ, -R158 ;  /* 0x000000ffff9eb224 */ /* 0x000fe200078e0a9e */
[----:B------:R-:W-:Y:S01]  /*3770*/  ISETP.GT.U32.AND P3, PT, R0, R172, PT ;  /* 0x000000ac0000720c */ /* 0x000fe20003f64070 */
[----:B------:R-:W-:Y:S02]  /*3780*/  IMAD.MOV R5, RZ, RZ, -R5 ;  /* 0x000000ffff057224 */ /* 0x000fe400078e0a05 */
[----:B------:R-:W-:-:S04]  /*3790*/  IMAD.HI.U32 R6, R3, R176, RZ ;  /* 0x000000b003067227 */ /* 0x000fc800078e00ff */
[----:B------:R-:W-:Y:S02]  /*37a0*/  IMAD R178, R0, R5, R178 ;  /* 0x0000000500b27224 */ /* 0x000fe400078e02b2 */
[----:B------:R-:W-:Y:S02]  /*37b0*/  IMAD.MOV R7, RZ, RZ, -R6 ;  /* 0x000000ffff077224 */ /* 0x000fe400078e0a06 */
[----:B------:R-:W-:Y:S01]  /*37c0*/  @!P2 IMAD.IADD R174, R174, 0x1, -R0 ;  /* 0x00000001aeaea824 */ /* 0x000fe200078e0a00 */
[C---:B------:R-:W-:Y:S01]  /*37d0*/  ISETP.GT.U32.AND P2, PT, R0.reuse, R178, PT ;  /* 0x000000b20000720c */ /* 0x040fe20003f44070 */
[----:B------:R-:W-:Y:S02]  /*37e0*/  IMAD R176, R0, R7, R176 ;  /* 0x0000000700b07224 */ /* 0x000fe400078e02b0 */
[----:B------:R-:W-:-:S04]  /*37f0*/  IMAD.HI.U32 R6, R3, R180, RZ ;  /* 0x000000b403067227 */ /* 0x000fc800078e00ff */
[----:B------:R-:W-:-:S04]  /*3800*/  IMAD.HI.U32 R5, R3, R182, RZ ;  /* 0x000000b603057227 */ /* 0x000fc800078e00ff */
[----:B------:R-:W-:Y:S01]  /*3810*/  @!P3 IMAD.IADD R172, R172, 0x1, -R0 ;  /* 0x00000001acacb824 */ /* 0x000fe200078e0a00 */
[C---:B------:R-:W-:Y:S01]  /*3820*/  ISETP.GT.U32.AND P3, PT, R0.reuse, R176, PT ;  /* 0x000000b00000720c */ /* 0x040fe20003f64070 */
[----:B------:R-:W-:Y:S02]  /*3830*/  IMAD.MOV R7, RZ, RZ, -R6 ;  /* 0x000000ffff077224 */ /* 0x000fe400078e0a06 */
[----:B------:R-:W-:Y:S02]  /*3840*/  IMAD.MOV R5, RZ, RZ, -R5 ;  /* 0x000000ffff057224 */ /* 0x000fe400078e0a05 */
[C---:B------:R-:W-:Y:S02]  /*3850*/  IMAD R180, R0.reuse, R7, R180 ;  /* 0x0000000700b47224 */ /* 0x040fe400078e02b4 */
[C---:B------:R-:W-:Y:S02]  /*3860*/  IMAD R182, R0.reuse, R5, R182 ;  /* 0x0000000500b67224 */ /* 0x040fe400078e02b6 */
[----:B------:R-:W-:Y:S01]  /*3870*/  @!P5 IMAD.MOV R174, RZ, RZ, -R174 ;  /* 0x000000ffffaed224 */ /* 0x000fe200078e0aae */
[----:B------:R-:W-:Y:S01]  /*3880*/  ISETP.GT.U32.AND P5, PT, R0, R180, PT ;  /* 0x000000b40000720c */ /* 0x000fe20003fa4070 */
[--C-:B------:R-:W-:Y:S01]  /*3890*/  @!P2 IMAD.IADD R178, R178, 0x1, -R0.reuse ;  /* 0x00000001b2b2a824 */ /* 0x100fe200078e0a00 */
[----:B------:R-:W-:Y:S01]  /*38a0*/  ISETP.GT.U32.AND P2, PT, R0, R182, PT ;  /* 0x000000b60000720c */ /* 0x000fe20003f44070 */
[----:B------:R-:W-:-:S02]  /*38b0*/  @!P1 IMAD.IADD R202, R202, 0x1, -R0 ;  /* 0x00000001caca9824 */ /* 0x000fc400078e0a00 */
[----:B------:R-:W-:Y:S01]  /*38c0*/  @!P3 IMAD.IADD R176, R176, 0x1, -R0 ;  /* 0x00000001b0b0b824 */ /* 0x000fe200078e0a00 */
[----:B------:R-:W-:Y:S01]  /*38d0*/  ISETP.GE.AND P3, PT, R8, RZ, PT ;  /* 0x000000ff0800720c */ /* 0x000fe20003f66270 */
[----:B------:R-:W-:Y:S01]  /*38e0*/  IMAD.HI.U32 R6, R3, R184, RZ ;  /* 0x000000b803067227 */ /* 0x000fe200078e00ff */
[C---:B------:R-:W-:Y:S02]  /*38f0*/  ISETP.GT.U32.AND P0, PT, R0.reuse, R202, PT ;  /* 0x000000ca0000720c */ /* 0x040fe40003f04070 */
[----:B------:R-:W-:Y:S01]  /*3900*/  ISETP.GT.U32.AND P1, PT, R0, R176, PT ;  /* 0x000000b00000720c */ /* 0x000fe20003f24070 */
[----:B------:R-:W-:Y:S01]  /*3910*/  IMAD.MOV R7, RZ, RZ, -R6 ;  /* 0x000000ffff077224 */ /* 0x000fe200078e0a06 */
[----:B------:R-:W-:Y:S01]  /*3920*/  LOP3.LUT R8, R2, 0x88, RZ, 0xfc, !PT ;  /* 0x0000008802087812 */ /* 0x000fe200078efcff */
[--C-:B------:R-:W-:Y:S01]  /*3930*/  @!P5 IMAD.IADD R180, R180, 0x1, -R0.reuse ;  /* 0x00000001b4b4d824 */ /* 0x100fe200078e0a00 */
[----:B------:R-:W-:Y:S01]  /*3940*/  ISETP.GT.U32.AND P5, PT, R0, R178, PT ;  /* 0x000000b20000720c */ /* 0x000fe20003fa4070 */
[----:B------:R-:W-:Y:S01]  /*3950*/  @!P2 IMAD.IADD R182, R182, 0x1, -R0 ;  /* 0x00000001b6b6a824 */ /* 0x000fe200078e0a00 */
[----:B------:R-:W-:Y:S01]  /*3960*/  IABS R186, R8 ;  /* 0x0000000800ba7213 */ /* 0x000fe20000000000 */
[----:B------:R-:W-:-:S02]  /*3970*/  IMAD R184, R0, R7, R184 ;  /* 0x0000000700b87224 */ /* 0x000fc400078e02b8 */
[----:B------:R-:W-:Y:S01]  /*3980*/  @!P6 IMAD.MOV R172, RZ, RZ, -R172 ;  /* 0x000000fffface224 */ /* 0x000fe200078e0aac */
[----:B------:R-:W-:Y:S01]  /*3990*/  ISETP.GT.U32.AND P2, PT, R0, R182, PT ;  /* 0x000000b60000720c */ /* 0x000fe20003f44070 */
[----:B------:R-:W-:Y:S01]  /*39a0*/  IMAD.HI.U32 R5, R3, R186, RZ ;  /* 0x000000ba03057227 */ /* 0x000fe200078e00ff */
[----:B------:R-:W-:-:S03]  /*39b0*/  ISETP.GE.AND P6, PT, R9, RZ, PT ;  /* 0x000000ff0900720c */ /* 0x000fc60003fc6270 */
[--C-:B------:R-:W-:Y:S01]  /*39c0*/  @!P0 IMAD.IADD R202, R202, 0x1, -R0.reuse ;  /* 0x00000001caca8824 */ /* 0x100fe200078e0a00 */
[----:B------:R-:W-:Y:S01]  /*39d0*/  ISETP.GE.AND P0, PT, R11, RZ, PT ;  /* 0x000000ff0b00720c */ /* 0x000fe20003f06270 */
[----:B------:R-:W-:Y:S01]  /*39e0*/  @!P1 IMAD.IADD R176, R176, 0x1, -R0 ;  /* 0x00000001b0b09824 */ /* 0x000fe200078e0a00 */
[----:B------:R-:W-:Y:S01]  /*39f0*/  LOP3.LUT R11, R2, 0x8c, RZ, 0xfc, !PT ;  /* 0x0000008c020b7812 */ /* 0x000fe200078efcff */
[----:B------:R-:W-:Y:S01]  /*3a00*/  IMAD.MOV R5, RZ, RZ, -R5 ;  /* 0x000000ffff057224 */ /* 0x000fe200078e0a05 */
[----:B------:R-:W-:Y:S01]  /*3a10*/  ISETP.GE.AND P1, PT, R10, RZ, PT ;  /* 0x000000ff0a00720c */ /* 0x000fe20003f26270 */
[----:B------:R-:W-:Y:S01]  /*3a20*/  @!P4 IMAD.MOV R176, RZ, RZ, -R176 ;  /* 0x000000ffffb0c224 */ /* 0x000fe200078e0ab0 */
[----:B------:R-:W-:Y:S01]  /*3a30*/  ISETP.GT.U32.AND P4, PT, R0, R180, PT ;  /* 0x000000b40000720c */ /* 0x000fe20003f84070 */
[----:B------:R-:W-:Y:S01]  /*3a40*/  @!P5 IMAD.IADD R178, R178, 0x1, -R0 ;  /* 0x00000001b2b2d824 */ /* 0x000fe200078e0a00 */
[----:B------:R-:W-:Y:S01]  /*3a50*/  IABS R190, R11 ;  /* 0x0000000b00be7213 */ /* 0x000fe20000000000 */
[C---:B------:R-:W-:Y:S01]  /*3a60*/  IMAD R186, R0.reuse, R5, R186 ;  /* 0x0000000500ba7224 */ /* 0x040fe200078e02ba */
[----:B------:R-:W-:Y:S01]  /*3a70*/  ISETP.GT.U32.AND P5, PT, R0, R184, PT ;  /* 0x000000b80000720c */ /* 0x000fe20003fa4070 */
[----:B------:R-:W-:Y:S01]  /*3a80*/  @!P2 IMAD.IADD R182, R182, 0x1, -R0 ;  /* 0x00000001b6b6a824 */ /* 0x000fe200078e0a00 */
[----:B------:R-:W-:Y:S01]  /*3a90*/  LOP3.LUT R10, R2, 0x8a, RZ, 0xfc, !PT ;  /* 0x0000008a020a7812 */ /* 0x000fe200078efcff */
[----:B------:R-:W-:Y:S01]  /*3aa0*/  IMAD.HI.U32 R6, R3, R190, RZ ;  /* 0x000000be03067227 */ /* 0x000fe200078e00ff */
[----:B------:R-:W-:-:S02]  /*3ab0*/  ISETP.GT.U32.AND P2, PT, R0, R186, PT ;  /* 0x000000ba0000720c */ /* 0x000fc40003f44070 */
[----:B------:R-:W-:Y:S01]  /*3ac0*/  IABS R188, R10 ;  /* 0x0000000a00bc7213 */ /* 0x000fe20000000000 */
[----:B------:R-:W-:Y:S01]  /*3ad0*/  IMAD.MOV R9, RZ, RZ, -R6 ;  /* 0x000000ffff097224 */ /* 0x000fe200078e0a06 */
[----:B------:R-:W-:Y:S01]  /*3ae0*/  LOP3.LUT R6, R2, 0x90, RZ, 0xfc, !PT ;  /* 0x0000009002067812 */ /* 0x000fe200078efcff */
[----:B------:R-:W-:Y:S01]  /*3af0*/  @!P4 IMAD.IADD R180, R180, 0x1, -R0 ;  /* 0x00000001b4b4c824 */ /* 0x000fe200078e0a00 */
[----:B------:R-:W-:Y:S01]  /*3b00*/  ISETP.GE.AND P4, PT, R12, RZ, PT ;  /* 0x000000ff0c00720c */ /* 0x000fe20003f86270 */
[----:B------:R-:W-:Y:S01]  /*3b10*/  IMAD R190, R0, R9, R190 ;  /* 0x0000000900be7224 */ /* 0x000fe200078e02be */
[----:B------:R-:W-:Y:S01]  /*3b20*/  IABS R194, R6 ;  /* 0x0000000600c27213 */ /* 0x000fe20000000000 */
[----:B------:R-:W-:Y:S01]  /*3b30*/  @!P5 IMAD.IADD R184, R184, 0x1, -R0 ;  /* 0x00000001b8b8d824 */ /* 0x000fe200078e0a00 */
[----:B------:R-:W-:Y:S01]  /*3b40*/  ISETP.GE.AND P5, PT, R8, RZ, PT ;  /* 0x000000ff0800720c */ /* 0x000fe20003fa6270 */
[----:B------:R-:W-:Y:S01]  /*3b50*/  @!P1 IMAD.MOV R180, RZ, RZ, -R180 ;  /* 0x000000ffffb49224 */ /* 0x000fe200078e0ab4 */
[----:B------:R-:W-:Y:S01]  /*3b60*/  ISETP.GT.U32.AND P1, PT, R0, R190, PT ;  /* 0x000000be0000720c */ /* 0x000fe20003f24070 */
[----:B------:R-:W-:Y:S01]  /*3b70*/  @!P2 IMAD.IADD R186, R186, 0x1, -R0 ;  /* 0x00000001babaa824 */ /* 0x000fe200078e0a00 */
[----:B------:R-:W-:Y:S01]  /*3b80*/  ISETP.GT.U32.AND P2, PT, R0, R184, PT ;  /* 0x000000b80000720c */ /* 0x000fe20003f44070 */
[----:B------:R-:W-:Y:S01]  /*3b90*/  IMAD.HI.U32 R5, R3, R188, RZ ;  /* 0x000000bc03057227 */ /* 0x000fe200078e00ff */
[----:B------:R-:W-:-:S02]  /*3ba0*/  LOP3.LUT R8, R2, 0x92, RZ, 0xfc, !PT ;  /* 0x0000009202087812 */ /* 0x000fc400078efcff */
[C---:B------:R-:W-:Y:S01]  /*3bb0*/  LOP3.LUT R9, R2.reuse, 0x96, RZ, 0xfc, !PT ;  /* 0x0000009602097812 */ /* 0x040fe200078efcff */
[----:B------:R-:W-:Y:S01]  /*3bc0*/  IMAD.MOV R5, RZ, RZ, -R5 ;  /* 0x000000ffff057224 */ /* 0x000fe200078e0a05 */
[----:B------:R-:W-:Y:S01]  /*3bd0*/  IABS R192, R8 ;  /* 0x0000000800c07213 */ /* 0x000fe20000000000 */
[----:B------:R-:W-:Y:S01]  /*3be0*/  IMAD.HI.U32 R7, R3, R204, RZ ;  /* 0x000000cc03077227 */ /* 0x000fe200078e00ff */
[----:B------:R-:W-:Y:S02]  /*3bf0*/  IABS R198, R9 ;  /* 0x0000000900c67213 */ /* 0x000fe40000000000 */
[----:B------:R-:W-:Y:S01]  /*3c00*/  LOP3.LUT R12, R2, 0xa8, RZ, 0xfc, !PT ;  /* 0x000000a8020c7812 */ /* 0x000fe200078efcff */
[C---:B------:R-:W-:Y:S02]  /*3c10*/  IMAD R188, R0.reuse, R5, R188 ;  /* 0x0000000500bc7224 */ /* 0x040fe400078e02bc */
[----:B------:R-:W-:Y:S01]  /*3c20*/  @!P6 IMAD.MOV R178, RZ, RZ, -R178 ;  /* 0x000000ffffb2e224 */ /* 0x000fe200078e0ab2 */
[C---:B------:R-:W-:Y:S01]  /*3c30*/  ISETP.GT.U32.AND P6, PT, R0.reuse, R186, PT ;  /* 0x000000ba0000720c */ /* 0x040fe20003fc4070 */
[----:B------:R-:W-:Y:S01]  /*3c40*/  IMAD.MOV R7, RZ, RZ, -R7 ;  /* 0x000000ffff077224 */ /* 0x000fe200078e0a07 */
[----:B------:R-:W-:Y:S01]  /*3c50*/  IABS R222, R12 ;  /* 0x0000000c00de7213 */ /* 0x000fe20000000000 */
[----:B------:R-:W-:Y:S01]  /*3c60*/  @!P3 IMAD.MOV R202, RZ, RZ, -R202 ;  /* 0x000000ffffcab224 */ /* 0x000fe200078e0aca */
[----:B------:R-:W-:Y:S01]  /*3c70*/  ISETP.GT.U32.AND P3, PT, R0, R188, PT ;  /* 0x000000bc0000720c */ /* 0x000fe20003f64070 */
[----:B------:R-:W-:-:S02]  /*3c80*/  @!P2 IMAD.IADD R184, R184, 0x1, -R0 ;  /* 0x00000001b8b8a824 */ /* 0x000fc400078e0a00 */
[----:B------:R-:W-:Y:S02]  /*3c90*/  @!P1 IMAD.IADD R190, R190, 0x1, -R0 ;  /* 0x00000001bebe9824 */ /* 0x000fe400078e0a00 */
[----:B------:R-:W-:-:S04]  /*3ca0*/  IMAD.HI.U32 R5, R3, R194, RZ ;  /* 0x000000c203057227 */ /* 0x000fc800078e00ff */
[C---:B------:R-:W-:Y:S02]  /*3cb0*/  IMAD R204, R0.reuse, R7, R204 ;  /* 0x0000000700cc7224 */ /* 0x040fe400078e02cc */
[----:B------:R-:W-:Y:S01]  /*3cc0*/  @!P4 IMAD.MOV R184, RZ, RZ, -R184 ;  /* 0x000000ffffb8c224 */ /* 0x000fe200078e0ab8 */
[C---:B------:R-:W-:Y:S01]  /*3cd0*/  ISETP.GT.U32.AND P4, PT, R0.reuse, R190, PT ;  /* 0x000000be0000720c */ /* 0x040fe20003f84070 */
[----:B------:R-:W-:Y:S01]  /*3ce0*/  IMAD.MOV R7, RZ, RZ, -R5 ;  /* 0x000000ffff077224 */ /* 0x000fe200078e0a05 */
[----:B------:R-:W-:Y:S01]  /*3cf0*/  ISETP.GT.U32.AND P2, PT, R0, R204, PT ;  /* 0x000000cc0000720c */ /* 0x000fe20003f44070 */
[----:B------:R-:W-:-:S04]  /*3d00*/  IMAD.HI.U32 R5, R3, R192, RZ ;  /* 0x000000c003057227 */ /* 0x000fc800078e00ff */
[----:B------:R-:W-:Y:S01]  /*3d10*/  @!P6 IMAD.IADD R186, R186, 0x1, -R0 ;  /* 0x00000001babae824 */ /* 0x000fe200078e0a00 */
[----:B------:R-:W-:Y:S01]  /*3d20*/  ISETP.GE.AND P6, PT, R11, RZ, PT ;  /* 0x000000ff0b00720c */ /* 0x000fe20003fc6270 */
[----:B------:R-:W-:Y:S01]  /*3d30*/  IMAD R194, R0, R7, R194 ;  /* 0x0000000700c27224 */ /* 0x000fe200078e02c2 */
[C---:B------:R-:W-:Y:S01]  /*3d40*/  LOP3.LUT R7, R2.reuse, 0x94, RZ, 0xfc, !PT ;  /* 0x0000009402077812 */ /* 0x040fe200078efcff */
[----:B------:R-:W-:Y:S01]  /*3d50*/  IMAD.MOV R5, RZ, RZ, -R5 ;  /* 0x000000ffff057224 */ /* 0x000fe200078e0a05 */
[----:B------:R-:W-:Y:S01]  /*3d60*/  LOP3.LUT R11, R2, 0xa6, RZ, 0xfc, !PT ;  /* 0x000000a6020b7812 */ /* 0x000fe200078efcff */
[----:B------:R-:W-:Y:S01]  /*3d70*/  @!P3 IMAD.IADD R188, R188, 0x1, -R0 ;  /* 0x00000001bcbcb824 */ /* 0x000fe200078e0a00 */
[----:B------:R-:W-:Y:S01]  /*3d80*/  IABS R196, R7 ;  /* 0x0000000700c47213 */ /* 0x000fe20000000000 */
[C---:B------:R-:W-:Y:S01]  /*3d90*/  IMAD R192, R0.reuse, R5, R192 ;  /* 0x0000000500c07224 */ /* 0x040fe200078e02c0 */
[----:B------:R-:W-:Y:S01]  /*3da0*/  ISETP.GE.AND P3, PT, R13, RZ, PT ;  /* 0x000000ff0d00720c */ /* 0x000fe20003f66270 */
[----:B------:R-:W-:Y:S01]  /*3db0*/  @!P5 IMAD.MOV R186, RZ, RZ, -R186 ;  /* 0x000000ffffbad224 */ /* 0x000fe200078e0aba */
[----:B------:R-:W-:Y:S01]  /*3dc0*/  ISETP.GT.U32.AND P5, PT, R0, R194, PT ;  /* 0x000000c20000720c */ /* 0x000fe20003fa4070 */
[--C-:B------:R-:W-:Y:S01]  /*3dd0*/  @!P4 IMAD.IADD R190, R190, 0x1, -R0.reuse ;  /* 0x00000001bebec824 */ /* 0x100fe200078e0a00 */
[----:B------:R-:W-:Y:S01]  /*3de0*/  ISETP.GT.U32.AND P1, PT, R0, R188, PT ;  /* 0x000000bc0000720c */ /* 0x000fe20003f24070 */
[----:B------:R-:W-:Y:S01]  /*3df0*/  @!P2 IMAD.IADD R204, R204, 0x1, -R0 ;  /* 0x00000001cccca824 */ /* 0x000fe200078e0a00 */
[----:B------:R-:W-:Y:S01]  /*3e00*/  ISETP.GT.U32.AND P4, PT, R0, R192, PT ;  /* 0x000000c00000720c */ /* 0x000fe20003f84070 */
[----:B------:R-:W-:Y:S01]  /*3e10*/  @!P0 IMAD.MOV R182, RZ, RZ, -R182 ;  /* 0x000000ffffb68224 */ /* 0x000fe200078e0ab6 */
[----:B------:R-:W-:Y:S01]  /*3e20*/  ISETP.GE.AND P0, PT, R10, RZ, PT ;  /* 0x000000ff0a00720c */ /* 0x000fe20003f06270 */
[----:B------:R-:W-:Y:S01]  /*3e30*/  IMAD.HI.U32 R5, R3, R196, RZ ;  /* 0x000000c403057227 */ /* 0x000fe200078e00ff */
[----:B------:R-:W-:-:S02]  /*3e40*/  ISETP.GT.U32.AND P2, PT, R0, R204, PT ;  /* 0x000000cc0000720c */ /* 0x000fc40003f44070 */
[----:B------:R-:W-:Y:S01]  /*3e50*/  LOP3.LUT R10, R2, 0x9e, RZ, 0xfc, !PT ;  /* 0x0000009e020a7812 */ /* 0x000fe200078efcff */
[----:B------:R-:W-:Y:S01]  /*3e60*/  IMAD.MOV R5, RZ, RZ, -R5 ;  /* 0x000000ffff057224 */ /* 0x000fe200078e0a05 */
[----:B------:R-:W-:Y:S01]  /*3e70*/  IABS R224, R11 ;  /* 0x0000000b00e07213 */ /* 0x000fe20000000000 */
[--C-:B------:R-:W-:Y:S01]  /*3e80*/  @!P5 IMAD.IADD R194, R194, 0x1, -R0.reuse ;  /* 0x00000001c2c2d824 */ /* 0x100fe200078e0a00 */
[----:B------:R-:W-:Y:S01]  /*3e90*/  ISETP.GE.AND P5, PT, R7, RZ, PT ;  /* 0x000000ff0700720c */ /* 0x000fe20003fa6270 */
[--C-:B------:R-:W-:Y:S01]  /*3ea0*/  @!P1 IMAD.IADD R188, R188, 0x1, -R0.reuse ;  /* 0x00000001bcbc9824 */ /* 0x100fe200078e0a00 */
[----:B------:R-:W-:Y:S01]  /*3eb0*/  ISETP.GE.AND P1, PT, R6, RZ, PT ;  /* 0x000000ff0600720c */ /* 0x000fe20003f26270 */
[----:B------:R-:W-:Y:S01]  /*3ec0*/  @!P4 IMAD.IADD R192, R192, 0x1, -R0 ;  /* 0x00000001c0c0c824 */ /* 0x000fe200078e0a00 */
[----:B------:R-:W-:Y:S01]  /*3ed0*/  ISETP.GT.U32.AND P4, PT, R0, R194, PT ;  /* 0x000000c20000720c */ /* 0x000fe20003f84070 */
[----:B------:R-:W-:Y:S01]  /*3ee0*/  IMAD.HI.U32 R6, R3, R198, RZ ;  /* 0x000000c603067227 */ /* 0x000fe200078e00ff */
[----:B------:R-:W-:-:S02]  /*3ef0*/  IABS R212, R10 ;  /* 0x0000000a00d47213 */ /* 0x000fc40000000000 */
[----:B------:R-:W-:Y:S01]  /*3f00*/  LOP3.LUT R13, R2, 0xac, RZ, 0xfc, !PT ;  /* 0x000000ac020d7812 */ /* 0x000fe200078efcff */
[----:B------:R-:W-:Y:S02]  /*3f10*/  IMAD.MOV R7, RZ, RZ, -R6 ;  /* 0x000000ffff077224 */ /* 0x000fe400078e0a06 */
[----:B------:R-:W-:Y:S01]  /*3f20*/  @!P2 IMAD.IADD R204, R204, 0x1, -R0 ;  /* 0x00000001cccca824 */ /* 0x000fe200078e0a00 */
[----:B------:R-:W-:Y:S01]  /*3f30*/  ISETP.GE.AND P2, PT, R8, RZ, PT ;  /* 0x000000ff0800720c */ /* 0x000fe20003f46270 */
[----:B------:R-:W-:Y:S01]  /*3f40*/  IMAD R198, R0, R7, R198 ;  /* 0x0000000700c67224 */ /* 0x000fe200078e02c6 */
[----:B------:R-:W-:Y:S01]  /*3f50*/  LOP3.LUT R8, R2, 0x98, RZ, 0xfc, !PT ;  /* 0x0000009802087812 */ /* 0x000fe200078efcff */
[----:B------:R-:W-:Y:S01]  /*3f60*/  IMAD R196, R0, R5, R196 ;  /* 0x0000000500c47224 */ /* 0x000fe200078e02c4 */
[----:B------:R-:W-:Y:S01]  /*3f70*/  IABS R226, R13 ;  /* 0x0000000d00e27213 */ /* 0x000fe20000000000 */
[----:B------:R-:W-:Y:S01]  /*3f80*/  @!P4 IMAD.IADD R194, R194, 0x1, -R0 ;  /* 0x00000001c2c2c824 */ /* 0x000fe200078e0a00 */
[----:B------:R-:W-:Y:S01]  /*3f90*/  IABS R206, R8 ;  /* 0x0000000800ce7213 */ /* 0x000fe20000000000 */
[----:B------:R-:W-:Y:S01]  /*3fa0*/  @!P6 IMAD.MOV R190, RZ, RZ, -R190 ;  /* 0x000000ffffbee224 */ /* 0x000fe200078e0abe */
[C---:B------:R-:W-:Y:S01]  /*3fb0*/  ISETP.GT.U32.AND P4, PT, R0.reuse, R198, PT ;  /* 0x000000c60000720c */ /* 0x040fe20003f84070 */
[----:B------:R-:W-:Y:S01]  /*3fc0*/  @!P0 IMAD.MOV R188, RZ, RZ, -R188 ;  /* 0x000000ffffbc8224 */ /* 0x000fe200078e0abc */
[C---:B------:R-:W-:Y:S01]  /*3fd0*/  ISETP.GT.U32.AND P6, PT, R0.reuse, R196, PT ;  /* 0x000000c40000720c */ /* 0x040fe20003fc4070 */
[----:B------:R-:W-:Y:S01]  /*3fe0*/  IMAD.HI.U32 R5, R3, R206, RZ ;  /* 0x000000ce03057227 */ /* 0x000fe200078e00ff */
[----:B------:R-:W-:-:S03]  /*3ff0*/  ISETP.GT.U32.AND P0, PT, R0, R192, PT ;  /* 0x000000c00000720c */ /* 0x000fc60003f04070 */
[----:B------:R-:W-:Y:S02]  /*4000*/  IMAD.MOV R5, RZ, RZ, -R5 ;  /* 0x000000ffff057224 */ /* 0x000fe400078e0a05 */
[----:B------:R-:W-:Y:S01]  /*4010*/  @!P3 IMAD.MOV R204, RZ, RZ, -R204 ;  /* 0x000000ffffccb224 */ /* 0x000fe200078e0acc */
[----:B------:R-:W-:Y:S01]  /*4020*/  ISETP.GE.AND P3, PT, R9, RZ, PT ;  /* 0x000000ff0900720c */ /* 0x000fe20003f66270 */
[----:B------:R-:W-:Y:S01]  /*4030*/  IMAD R206, R0, R5, R206 ;  /* 0x0000000500ce7224 */ /* 0x000fe200078e02ce */
[----:B------:R-:W-:Y:S01]  /*4040*/  LOP3.LUT R5, R2, 0x9a, RZ, 0xfc, !PT ;  /* 0x0000009a02057812 */ /* 0x000fe200078efcff */
[--C-:B------:R-:W-:Y:S02]  /*4050*/  @!P4 IMAD.IADD R198, R198, 0x1, -R0.reuse ;  /* 0x00000001c6c6c824 */ /* 0x100fe400078e0a00 */
[--C-:B------:R-:W-:Y:S01]  /*4060*/  @!P6 IMAD.IADD R196, R196, 0x1, -R0.reuse ;  /* 0x00000001c4c4e824 */ /* 0x100fe200078e0a00 */
[----:B------:R-:W-:Y:S01]  /*4070*/  IABS R208, R5 ;  /* 0x0000000500d07213 */ /* 0x000fe20000000000 */
[----:B------:R-:W-:Y:S01]  /*4080*/  @!P0 IMAD.IADD R192, R192, 0x1, -R0 ;  /* 0x00000001c0c08824 */ /* 0x000fe200078e0a00 */
[C---:B------:R-:W-:Y:S01]  /*4090*/  ISETP.GT.U32.AND P4, PT, R0.reuse, R198, PT ;  /* 0x000000c60000720c */ /* 0x040fe20003f84070 */
[----:B------:R-:W-:Y:S01]  /*40a0*/  @!P1 IMAD.MOV R194, RZ, RZ, -R194 ;  /* 0x000000ffffc29224 */ /* 0x000fe200078e0ac2 */
[----:B------:R-:W-:Y:S01]  /*40b0*/  ISETP.GE.AND P6, PT, R5, RZ, PT ;  /* 0x000000ff0500720c */ /* 0x000fe20003fc6270 */
[----:B------:R-:W-:Y:S01]  /*40c0*/  IMAD.HI.U32 R5, R3, R208, RZ ;  /* 0x000000d003057227 */ /* 0x000fe200078e00ff */
[----:B------:R-:W-:-:S02]  /*40d0*/  ISETP.GT.U32.AND P1, PT, R0, R196, PT ;  /* 0x000000c40000720c */ /* 0x000fc40003f24070 */
[----:B------:R-:W-:Y:S01]  /*40e0*/  ISETP.GE.AND P0, PT, R8, RZ, PT ;  /* 0x000000ff0800720c */ /* 0x000fe20003f06270 */
[----:B------:R-:W-:Y:S01]  /*40f0*/  @!P2 IMAD.MOV R192, RZ, RZ, -R192 ;  /* 0x000000ffffc0a224 */ /* 0x000fe200078e0ac0 */
[----:B------:R-:W-:Y:S01]  /*4100*/  ISETP.GT.U32.AND P2, PT, R0, R206, PT ;  /* 0x000000ce0000720c */ /* 0x000fe20003f44070 */
[----:B------:R-:W-:Y:S01]  /*4110*/  IMAD.MOV R5, RZ, RZ, -R5 ;  /* 0x000000ffff057224 */ /* 0x000fe200078e0a05 */
[----:B------:R-:W-:Y:S01]  /*4120*/  LOP3.LUT R8, R2, 0x9c, RZ, 0xfc, !PT ;  /* 0x0000009c02087812 */ /* 0x000fe200078efcff */
[----:B------:R-:W-:-:S03]  /*4130*/  IMAD.HI.U32 R7, R3, R212, RZ ;  /* 0x000000d403077227 */ /* 0x000fc600078e00ff */
[----:B------:R-:W-:Y:S01]  /*4140*/  IABS R210, R8 ;  /* 0x0000000800d27213 */ /* 0x000fe20000000000 */
[----:B------:R-:W-:Y:S01]  /*4150*/  @!P4 IMAD.IADD R198, R198, 0x1, -R0 ;  /* 0x00000001c6c6c824 */ /* 0x000fe200078e0a00 */
[----:B------:R-:W-:Y:S01]  /*4160*/  ISETP.GE.AND P4, PT, R10, RZ, PT ;  /* 0x000000ff0a00720c */ /* 0x000fe20003f86270 */
[----:B------:R-:W-:Y:S01]  /*4170*/  IMAD R208, R0, R5, R208 ;  /* 0x0000000500d07224 */ /* 0x000fe200078e02d0 */
[C---:B------:R-:W-:Y:S01]  /*4180*/  LOP3.LUT R5, R2.reuse, 0xa0, RZ, 0xfc, !PT ;  /* 0x000000a002057812 */ /* 0x040fe200078efcff */
[----:B------:R-:W-:Y:S01]  /*4190*/  @!P3 IMAD.MOV R198, RZ, RZ, -R198 ;  /* 0x000000ffffc6b224 */ /* 0x000fe200078e0ac6 */
[----:B------:R-:W-:Y:S01]  /*41a0*/  LOP3.LUT R10, R2, 0xa4, RZ, 0xfc, !PT ;  /* 0x000000a4020a7812 */ /* 0x000fe200078efcff */
[--C-:B------:R-:W-:Y:S01]  /*41b0*/  @!P2 IMAD.IADD R206, R206, 0x1, -R0.reuse ;  /* 0x00000001cecea824 */ /* 0x100fe200078e0a00 */
[----:B------:R-:W-:Y:S01]  /*41c0*/  ISETP.GT.U32.AND P3, PT, R0, R208, PT ;  /* 0x000000d00000720c */ /* 0x000fe20003f64070 */
[----:B------:R-:W-:Y:S01]  /*41d0*/  @!P1 IMAD.IADD R196, R196, 0x1, -R0 ;  /* 0x00000001c4c49824 */ /* 0x000fe200078e0a00 */
[----:B------:R-:W-:Y:S01]  /*41e0*/  IABS R214, R5 ;  /* 0x0000000500d67213 */ /* 0x000fe20000000000 */
[----:B------:R-:W-:Y:S01]  /*41f0*/  IMAD.MOV R7, RZ, RZ, -R7 ;  /* 0x000000ffff077224 */ /* 0x000fe200078e0a07 */
[----:B------:R-:W-:Y:S01]  /*4200*/  ISETP.GT.U32.AND P2, PT, R0, R206, PT ;  /* 0x000000ce0000720c */ /* 0x000fe20003f44070 */
[----:B------:R-:W-:Y:S01]  /*4210*/  @!P5 IMAD.MOV R196, RZ, RZ, -R196 ;  /* 0x000000ffffc4d224 */ /* 0x000fe200078e0ac4 */
[----:B------:R-:W-:Y:S01]  /*4220*/  ISETP.GE.AND P5, PT, R5, RZ, PT ;  /* 0x000000ff0500720c */ /* 0x000fe20003fa6270 */
[----:B------:R-:W-:Y:S01]  /*4230*/  IMAD.HI.U32 R5, R3, R214, RZ ;  /* 0x000000d603057227 */ /* 0x000fe200078e00ff */
[----:B------:R-:W-:-:S02]  /*4240*/  IABS R218, R10 ;  /* 0x0000000a00da7213 */ /* 0x000fc40000000000 */
[----:B------:R-:W-:Y:S01]  /*4250*/  ISETP.GE.AND P1, PT, R8, RZ, PT ;  /* 0x000000ff0800720c */ /* 0x000fe20003f26270 */
[----:B------:R-:W-:Y:S01]  /*4260*/  IMAD.HI.U32 R6, R3, R210, RZ ;  /* 0x000000d203067227 */ /* 0x000fe200078e00ff */
[----:B------:R-:W-:-:S03]  /*4270*/  LOP3.LUT R8, R2, 0xa2, RZ, 0xfc, !PT ;  /* 0x000000a202087812 */ /* 0x000fc600078efcff */
[----:B------:R-:W-:Y:S01]  /*4280*/  @!P3 IMAD.IADD R208, R208, 0x1, -R0 ;  /* 0x00000001d0d0b824 */ /* 0x000fe200078e0a00 */
[----:B------:R-:W-:Y:S01]  /*4290*/  IABS R216, R8 ;  /* 0x0000000800d87213 */ /* 0x000fe20000000000 */
[----:B------:R-:W-:Y:S02]  /*42a0*/  IMAD R212, R0, R7, R212 ;  /* 0x0000000700d47224 */ /* 0x000fe400078e02d4 */
[----:B------:R-:W-:Y:S01]  /*42b0*/  @!P2 IMAD.IADD R206, R206, 0x1, -R0 ;  /* 0x00000001cecea824 */ /* 0x000fe200078e0a00 */
[C---:B------:R-:W-:Y:S01]  /*42c0*/  ISETP.GT.U32.AND P3, PT, R0.reuse, R208, PT ;  /* 0x000000d00000720c */ /* 0x040fe20003f64070 */
[----:B------:R-:W-:Y:S02]  /*42d0*/  IMAD.MOV R5, RZ, RZ, -R5 ;  /* 0x000000ffff057224 */ /* 0x000fe400078e0a05 */
[----:B------:R-:W-:Y:S02]  /*42e0*/  IMAD.MOV R9, RZ, RZ, -R6 ;  /* 0x000000ffff097224 */ /* 0x000fe400078e0a06 */
[----:B------:R-:W-:Y:S01]  /*42f0*/  @!P0 IMAD.MOV R206, RZ, RZ, -R206 ;  /* 0x000000ffffce8224 */ /* 0x000fe200078e0ace */
[C---:B------:R-:W-:Y:S01]  /*4300*/  ISETP.GT.U32.AND P0, PT, R0.reuse, R212, PT ;  /* 0x000000d40000720c */ /* 0x040fe20003f04070 */
[----:B------:R-:W-:-:S02]  /*4310*/  IMAD R214, R0, R5, R214 ;  /* 0x0000000500d67224 */ /* 0x000fc400078e02d6 */
[----:B------:R-:W-:Y:S02]  /*4320*/  IMAD R210, R0, R9, R210 ;  /* 0x0000000900d27224 */ /* 0x000fe400078e02d2 */
[----:B------:R-:W-:-:S03]  /*4330*/  IMAD.HI.U32 R7, R3, R218, RZ ;  /* 0x000000da03077227 */ /* 0x000fc600078e00ff */
[----:B------:R-:W-:Y:S01]  /*4340*/  ISETP.GT.U32.AND P2, PT, R0, R210, PT ;  /* 0x000000d20000720c */ /* 0x000fe20003f44070 */
[--C-:B------:R-:W-:Y:S01]  /*4350*/  @!P3 IMAD.IADD R208, R208, 0x1, -R0.reuse ;  /* 0x00000001d0d0b824 */ /* 0x100fe200078e0a00 */
[----:B------:R-:W-:Y:S01]  /*4360*/  ISETP.GT.U32.AND P3, PT, R0, R214, PT ;  /* 0x000000d60000720c */ /* 0x000fe20003f64070 */
[----:B------:R-:W-:Y:S02]  /*4370*/  IMAD.MOV R7, RZ, RZ, -R7 ;  /* 0x000000ffff077224 */ /* 0x000fe400078e0a07 */
[----:B------:R-:W-:Y:S02]  /*4380*/  @!P0 IMAD.IADD R212, R212, 0x1, -R0 ;  /* 0x00000001d4d48824 */ /* 0x000fe400078e0a00 */
[----:B------:R-:W-:-:S04]  /*4390*/  IMAD.HI.U32 R5, R3, R224, RZ ;  /* 0x000000e003057227 */ /* 0x000fc800078e00ff */
[----:B------:R-:W-:Y:S02]  /*43a0*/  IMAD R218, R0, R7, R218 ;  /* 0x0000000700da7224 */ /* 0x000fe400078e02da */
[--C-:B------:R-:W-:Y:S02]  /*43b0*/  @!P2 IMAD.IADD R210, R210, 0x1, -R0.reuse ;  /* 0x00000001d2d2a824 */ /* 0x100fe400078e0a00 */
[----:B------:R-:W-:Y:S01]  /*43c0*/  @!P3 IMAD.IADD R214, R214, 0x1, -R0 ;  /* 0x00000001d6d6b824 */ /* 0x000fe200078e0a00 */
[C---:B------:R-:W-:Y:S01]  /*43d0*/  ISETP.GT.U32.AND P3, PT, R0.reuse, R212, PT ;  /* 0x000000d40000720c */ /* 0x040fe20003f64070 */
[----:B------:R-:W-:Y:S01]  /*43e0*/  IMAD.MOV R5, RZ, RZ, -R5 ;  /* 0x000000ffff057224 */ /* 0x000fe200078e0a05 */
[C---:B------:R-:W-:Y:S01]  /*43f0*/  ISETP.GT.U32.AND P2, PT, R0.reuse, R210, PT ;  /* 0x000000d20000720c */ /* 0x040fe20003f44070 */
[----:B------:R-:W-:Y:S01]  /*4400*/  IMAD.HI.U32 R6, R3, R216, RZ ;  /* 0x000000d803067227 */ /* 0x000fe200078e00ff */
[----:B------:R-:W-:-:S03]  /*4410*/  ISETP.GT.U32.AND P0, PT, R0, R218, PT ;  /* 0x000000da0000720c */ /* 0x000fc60003f04070 */
[----:B------:R-:W-:Y:S02]  /*4420*/  IMAD R224, R0, R5, R224 ;  /* 0x0000000500e07224 */ /* 0x000fe400078e02e0 */
[----:B------:R-:W-:Y:S02]  /*4430*/  IMAD.MOV R9, RZ, RZ, -R6 ;  /* 0x000000ffff097224 */ /* 0x000fe400078e0a06 */
[----:B------:R-:W-:-:S04]  /*4440*/  IMAD.HI.U32 R6, R3, R222, RZ ;  /* 0x000000de03067227 */ /* 0x000fc800078e00ff */
[----:B------:R-:W-:Y:S01]  /*4450*/  @!P3 IMAD.IADD R212, R212, 0x1, -R0 ;  /* 0x00000001d4d4b824 */ /* 0x000fe200078e0a00 */
[C---:B------:R-:W-:Y:S01]  /*4460*/  ISETP.GT.U32.AND P3, PT, R0.reuse, R224, PT ;  /* 0x000000e00000720c */ /* 0x040fe20003f64070 */
[----:B------:R-:W-:Y:S01]  /*4470*/  IMAD R216, R0, R9, R216 ;  /* 0x0000000900d87224 */ /* 0x000fe200078e02d8 */
[----:B------:R-:W-:Y:S01]  /*4480*/  LOP3.LUT R9, R2, 0xaa, RZ, 0xfc, !PT ;  /* 0x000000aa02097812 */ /* 0x000fe200078efcff */
[--C-:B------:R-:W-:Y:S02]  /*4490*/  @!P2 IMAD.IADD R210, R210, 0x1, -R0.reuse ;  /* 0x00000001d2d2a824 */ /* 0x100fe400078e0a00 */
[----:B------:R-:W-:Y:S01]  /*44a0*/  @!P0 IMAD.IADD R218, R218, 0x1, -R0 ;  /* 0x00000001dada8824 */ /* 0x000fe200078e0a00 */
[C---:B------:R-:W-:Y:S01]  /*44b0*/  ISETP.GT.U32.AND P2, PT, R0.reuse, R216, PT ;  /* 0x000000d80000720c */ /* 0x040fe20003f44070 */
[----:B------:R-:W-:Y:S01]  /*44c0*/  IMAD.MOV R7, RZ, RZ, -R6 ;  /* 0x000000ffff077224 */ /* 0x000fe200078e0a06 */
[----:B------:R-:W-:Y:S01]  /*44d0*/  IABS R220, R9 ;  /* 0x0000000900dc7213 */ /* 0x000fe20000000000 */
[----:B------:R-:W-:Y:S01]  /*44e0*/  IMAD.HI.U32 R6, R3, R228, RZ ;  /* 0x000000e403067227 */ /* 0x000fe200078e00ff */
[----:B------:R-:W-:-:S03]  /*44f0*/  ISETP.GT.U32.AND P0, PT, R0, R218, PT ;  /* 0x000000da0000720c */ /* 0x000fc60003f04070 */
[----:B------:R-:W-:Y:S01]  /*4500*/  @!P3 IMAD.IADD R224, R224, 0x1, -R0 ;  /* 0x00000001e0e0b824 */ /* 0x000fe200078e0a00 */
[----:B------:R-:W-:Y:S01]  /*4510*/  ISETP.GE.AND P3, PT, R10, RZ, PT ;  /* 0x000000ff0a00720c */ /* 0x000fe20003f66270 */
[----:B------:R-:W-:Y:S01]  /*4520*/  IMAD R222, R0, R7, R222 ;  /* 0x0000000700de7224 */ /* 0x000fe200078e02de */
[----:B------:R-:W-:Y:S01]  /*4530*/  LOP3.LUT R10, R2, 0xba, RZ, 0xfc, !PT ;  /* 0x000000ba020a7812 */ /* 0x000fe200078efcff */
[----:B------:R-:W-:-:S03]  /*4540*/  IMAD.HI.U32 R5, R3, R220, RZ ;  /* 0x000000dc03057227 */ /* 0x000fc600078e00ff */
[----:B------:R-:W-:Y:S01]  /*4550*/  IABS R240, R10 ;  /* 0x0000000a00f07213 */ /* 0x000fe20000000000 */
[----:B------:R-:W-:Y:S01]  /*4560*/  @!P2 IMAD.IADD R216, R216, 0x1, -R0 ;  /* 0x00000001d8d8a824 */ /* 0x000fe200078e0a00 */
[----:B------:R-:W-:Y:S01]  /*4570*/  ISETP.GT.U32.AND P2, PT, R0, R214, PT ;  /* 0x000000d60000720c */ /* 0x000fe20003f44070 */
[----:B------:R-:W-:Y:S01]  /*4580*/  IMAD.MOV R7, RZ, RZ, -R6 ;  /* 0x000000ffff077224 */ /* 0x000fe200078e0a06 */
[----:B------:R-:W-:Y:S01]  /*4590*/  LOP3.LUT R6, R2, 0xb4, RZ, 0xfc, !PT ;  /* 0x000000b402067812 */ /* 0x000fe200078efcff */
[----:B------:R-:W-:Y:S01]  /*45a0*/  @!P6 IMAD.MOV R208, RZ, RZ, -R208 ;  /* 0x000000ffffd0e224 */ /* 0x000fe200078e0ad0 */
[----:B------:R-:W-:Y:S01]  /*45b0*/  ISETP.GT.U32.AND P6, PT, R0, R216, PT ;  /* 0x000000d80000720c */ /* 0x000fe20003fc4070 */
[----:B------:R-:W-:Y:S01]  /*45c0*/  IMAD.MOV R5, RZ, RZ, -R5 ;  /* 0x000000ffff057224 */ /* 0x000fe200078e0a05 */
[----:B------:R-:W-:Y:S01]  /*45d0*/  IABS R234, R6 ;  /* 0x0000000600ea7213 */ /* 0x000fe20000000000 */
[----:B------:R-:W-:Y:S02]  /*45e0*/  @!P0 IMAD.IADD R218, R218, 0x1, -R0 ;  /* 0x00000001dada8824 */ /* 0x000fe400078e0a00 */
[----:B------:R-:W-:Y:S01]  /*45f0*/  IMAD R228, R0, R7, R228 ;  /* 0x0000000700e47224 */ /* 0x000fe200078e02e4 */
[----:B------:R-:W-:Y:S01]  /*4600*/  LOP3.LUT R7, R2, 0xb6, RZ, 0xfc, !PT ;  /* 0x000000b602077812 */ /* 0x000fe200078efcff */
[----:B------:R-:W-:-:S02]  /*4610*/  IMAD R220, R0, R5, R220 ;  /* 0x0000000500dc7224 */ /* 0x000fc400078e02dc */
[----:B------:R-:W-:Y:S01]  /*4620*/  @!P3 IMAD.MOV R218, RZ, RZ, -R218 ;  /* 0x000000ffffdab224 */ /* 0x000fe200078e0ada */
[C---:B------:R-:W-:Y:S01]  /*4630*/  ISETP.GT.U32.AND P3, PT, R0.reuse, R228, PT ;  /* 0x000000e40000720c */ /* 0x040fe20003f64070 */
[----:B------:R-:W-:Y:S01]  /*4640*/  IMAD.HI.U32 R5, R3, R226, RZ ;  /* 0x000000e203057227 */ /* 0x000fe200078e00ff */
[----:B------:R-:W-:Y:S02]  /*4650*/  ISETP.GT.U32.AND P0, PT, R0, R220, PT ;  /* 0x000000dc0000720c */ /* 0x000fe40003f04070 */
[----:B------:R-:W-:Y:S01]  /*4660*/  IABS R232, R7 ;  /* 0x0000000700e87213 */ /* 0x000fe20000000000 */
[--C-:B------:R-:W-:Y:S01]  /*4670*/  @!P2 IMAD.IADD R214, R214, 0x1, -R0.reuse ;  /* 0x00000001d6d6a824 */ /* 0x100fe200078e0a00 */
[----:B------:R-:W-:Y:S01]  /*4680*/  ISETP.GT.U32.AND P2, PT, R0, R222, PT ;  /* 0x000000de0000720c */ /* 0x000fe20003f44070 */
[----:B------:R-:W-:Y:S01]  /*4690*/  @!P6 IMAD.IADD R216, R216, 0x1, -R0 ;  /* 0x00000001d8d8e824 */ /* 0x000fe200078e0a00 */
[----:B------:R-:W-:Y:S01]  /*46a0*/  ISETP.GE.AND P6, PT, R8, RZ, PT ;  /* 0x000000ff0800720c */ /* 0x000fe20003fc6270 */
[----:B------:R-:W-:Y:S01]  /*46b0*/  IMAD.MOV R5, RZ, RZ, -R5 ;  /* 0x000000ffff057224 */ /* 0x000fe200078e0a05 */
[----:B------:R-:W-:Y:S01]  /*46c0*/  LOP3.LUT R8, R2, 0xb0, RZ, 0xfc, !PT ;  /* 0x000000b002087812 */ /* 0x000fe200078efcff */
[----:B------:R-:W-:-:S02]  /*46d0*/  @!P4 IMAD.MOV R212, RZ, RZ, -R212 ;  /* 0x000000ffffd4c224 */ /* 0x000fc400078e0ad4 */
[----:B------:R-:W-:Y:S01]  /*46e0*/  IMAD R226, R0, R5, R226 ;  /* 0x0000000500e27224 */ /* 0x000fe200078e02e2 */
[----:B------:R-:W-:Y:S01]  /*46f0*/  IABS R230, R8 ;  /* 0x0000000800e67213 */ /* 0x000fe20000000000 */
[--C-:B------:R-:W-:Y:S02]  /*4700*/  @!P3 IMAD.IADD R228, R228, 0x1, -R0.reuse ;  /* 0x00000001e4e4b824 */ /* 0x100fe400078e0a00 */
[--C-:B------:R-:W-:Y:S01]  /*4710*/  @!P0 IMAD.IADD R220, R220, 0x1, -R0.reuse ;  /* 0x00000001dcdc8824 */ /* 0x100fe200078e0a00 */
[C---:B------:R-:W-:Y:S01]  /*4720*/  ISETP.GT.U32.AND P0, PT, R0.reuse, R224, PT ;  /* 0x000000e00000720c */ /* 0x040fe20003f04070 */
[----:B------:R-:W-:Y:S01]  /*4730*/  IMAD.HI.U32 R5, R3, R230, RZ ;  /* 0x000000e603057227 */ /* 0x000fe200078e00ff */
[C---:B------:R-:W-:Y:S02]  /*4740*/  ISETP.GT.U32.AND P4, PT, R0.reuse, R226, PT ;  /* 0x000000e20000720c */ /* 0x040fe40003f84070 */
[----:B------:R-:W-:Y:S01]  /*4750*/  ISETP.GT.U32.AND P3, PT, R0, R228, PT ;  /* 0x000000e40000720c */ /* 0x000fe20003f64070 */
[----:B------:R-:W-:Y:S01]  /*4760*/  @!P2 IMAD.IADD R222, R222, 0x1, -R0 ;  /* 0x00000001dedea824 */ /* 0x000fe200078e0a00 */
[----:B------:R-:W-:Y:S01]  /*4770*/  ISETP.GE.AND P2, PT, R11, RZ, PT ;  /* 0x000000ff0b00720c */ /* 0x000fe20003f46270 */
[----:B------:R-:W-:Y:S01]  /*4780*/  IMAD.MOV R5, RZ, RZ, -R5 ;  /* 0x000000ffff057224 */ /* 0x000fe200078e0a05 */
[----:B------:R-:W-:Y:S01]  /*4790*/  LOP3.LUT R11, R2, 0xc0, RZ, 0xfc, !PT ;  /* 0x000000c0020b7812 */ /* 0x000fe200078efcff */
[----:B------:R-:W-:Y:S01]  /*47a0*/  @!P1 IMAD.MOV R210, RZ, RZ, -R210 ;  /* 0x000000ffffd29224 */ /* 0x000fe200078e0ad2 */
[C---:B------:R-:W-:Y:S01]  /*47b0*/  ISETP.GT.U32.AND P1, PT, R0.reuse, R222, PT ;  /* 0x000000de0000720c */ /* 0x040fe20003f24070 */
[----:B------:R-:W-:Y:S01]  /*47c0*/  @!P5 IMAD.MOV R214, RZ, RZ, -R214 ;  /* 0x000000ffffd6d224 */ /* 0x000fe200078e0ad6 */
[C---:B------:R-:W-:Y:S01]  /*47d0*/  ISETP.GT.U32.AND P5, PT, R0.reuse, R220, PT ;  /* 0x000000dc0000720c */ /* 0x040fe20003fa4070 */
[----:B------:R-:W-:Y:S01]  /*47e0*/  IMAD R230, R0, R5, R230 ;  /* 0x0000000500e67224 */ /* 0x000fe200078e02e6 */
[----:B------:R-:W-:Y:S01]  /*47f0*/  LOP3.LUT R5, R2, 0xb2, RZ, 0xfc, !PT ;  /* 0x000000b202057812 */ /* 0x000fe200078efcff */
[----:B------:R-:W-:Y:S01]  /*4800*/  @!P6 IMAD.MOV R216, RZ, RZ, -R216 ;  /* 0x000000ffffd8e224 */ /* 0x000fe200078e0ad8 */
[----:B------:R-:W-:Y:S01]  /*4810*/  ISETP.GE.AND P6, PT, R12, RZ, PT ;  /* 0x000000ff0c00720c */ /* 0x000fe20003fc6270 */
        /* <DEDUP_REMOVED lines=8> */
[--C-:B------:R-:W-:Y:S01]  /*48a0*/  @!P1 IMAD.IADD R222, R222, 0x1, -R0.reuse ;  /* 0x00000001dede9824 */ /* 0x100fe200078e0a00 */
[----:B------:R-:W-:Y:S01]  /*48b0*/  ISETP.GE.AND P4, PT, R8, RZ, PT ;  /* 0x000000ff0800720c */ /* 0x000fe20003f86270 */
[----:B------:R-:W-:Y:S01]  /*48c0*/  @!P5 IMAD.IADD R220, R220, 0x1, -R0 ;  /* 0x00000001dcdcd824 */ /* 0x000fe200078e0a00 */
[----:B------:R-:W-:Y:S01]  /*48d0*/  ISETP.GE.AND P5, PT, R14, RZ, PT ;  /* 0x000000ff0e00720c */ /* 0x000fe20003fa6270 */
[----:B------:R-:W-:Y:S01]  /*48e0*/  @!P6 IMAD.MOV R222, RZ, RZ, -R222 ;  /* 0x000000ffffdee224 */ /* 0x000fe200078e0ade */
[----:B------:R-:W-:Y:S01]  /*48f0*/  ISETP.GE.AND P6, PT, R5, RZ, PT ;  /* 0x000000ff0500720c */ /* 0x000fe20003fc6270 */
[----:B------:R-:W-:Y:S01]  /*4900*/  @!P0 IMAD.MOV R220, RZ, RZ, -R220 ;  /* 0x000000ffffdc8224 */ /* 0x000fe200078e0adc */
[----:B------:R-:W-:Y:S01]  /*4910*/  ISETP.GE.AND P0, PT, R6, RZ, PT ;  /* 0x000000ff0600720c */ /* 0x000fe20003f06270 */
[----:B------:R-:W-:Y:S01]  /*4920*/  IMAD.HI.U32 R5, R3, R236, RZ ;  /* 0x000000ec03057227 */ /* 0x000fe200078e00ff */
[----:B------:R-:W-:-:S02]  /*4930*/  LOP3.LUT R8, R2, 0xb8, RZ, 0xfc, !PT ;  /* 0x000000b802087812 */ /* 0x000fc400078efcff */
[----:B------:R-:W-:Y:S01]  /*4940*/  ISETP.GE.AND P1, PT, R13, RZ, PT ;  /* 0x000000ff0d00720c */ /* 0x000fe20003f26270 */
[--C-:B------:R-:W-:Y:S01]  /*4950*/  @!P3 IMAD.IADD R230, R230, 0x1, -R0.reuse ;  /* 0x00000001e6e6b824 */ /* 0x100fe200078e0a00 */
[----:B------:R-:W-:Y:S01]  /*4960*/  IABS R238, R8 ;  /* 0x0000000800ee7213 */ /* 0x000fe20000000000 */
[----:B------:R-:W-:Y:S01]  /*4970*/  IMAD.HI.U32 R6, R3, R234, RZ ;  /* 0x000000ea03067227 */ /* 0x000fe200078e00ff */
[----:B------:R-:W-:Y:S02]  /*4980*/  IABS R246, R11 ;  /* 0x0000000b00f67213 */ /* 0x000fe40000000000 */
[----:B------:R-:W-:Y:S01]  /*4990*/  ISETP.GT.U32.AND P3, PT, R0, R230, PT ;  /* 0x000000e60000720c */ /* 0x000fe20003f64070 */
[----:B------:R-:W-:Y:S01]  /*49a0*/  @!P2 IMAD.IADD R226, R226, 0x1, -R0 ;  /* 0x00000001e2e2a824 */ /* 0x000fe200078e0a00 */
[----:B------:R-:W-:Y:S01]  /*49b0*/  ISETP.GE.AND P2, PT, R7, RZ, PT ;  /* 0x000000ff0700720c */ /* 0x000fe20003f46270 */
[----:B------:R-:W-:Y:S01]  /*49c0*/  IMAD.MOV R7, RZ, RZ, -R5 ;  /* 0x000000ffff077224 */ /* 0x000fe200078e0a05 */
[----:B------:R-:W-:Y:S01]  /*49d0*/  LOP3.LUT R12, R2, 0xc2, RZ, 0xfc, !PT ;  /* 0x000000c2020c7812 */ /* 0x000fe200078efcff */
[----:B------:R-:W-:Y:S01]  /*49e0*/  IMAD.HI.U32 R5, R3, R232, RZ ;  /* 0x000000e803057227 */ /* 0x000fe200078e00ff */
[----:B------:R-:W-:-:S02]  /*49f0*/  IABS R14, R29 ;  /* 0x0000001d000e7213 */ /* 0x000fc40000000000 */
[----:B------:R-:W-:Y:S01]  /*4a00*/  IABS R248, R12 ;  /* 0x0000000c00f87213 */ /* 0x000fe20000000000 */
[----:B------:R-:W-:Y:S01]  /*4a10*/  IMAD.MOV R9, RZ, RZ, -R6 ;  /* 0x000000ffff097224 */ /* 0x000fe200078e0a06 */
[----:B------:R-:W-:Y:S01]  /*4a20*/  LOP3.LUT R13, R2, 0xfc, RZ, 0xfc, !PT ;  /* 0x000000fc020d7812 */ /* 0x000fe200078efcff */
[C---:B------:R-:W-:Y:S02]  /*4a30*/  IMAD R236, R0.reuse, R7, R236 ;  /* 0x0000000700ec7224 */ /* 0x040fe400078e02ec */
[----:B------:R-:W-:Y:S02]  /*4a40*/  IMAD.MOV R7, RZ, RZ, -R5 ;  /* 0x000000ffff077224 */ /* 0x000fe400078e0a05 */
[----:B------:R-:W-:Y:S01]  /*4a50*/  IMAD R234, R0, R9, R234 ;  /* 0x0000000900ea7224 */ /* 0x000fe200078e02ea */
[----:B------:R-:W-:Y:S01]  /*4a60*/  LOP3.LUT R9, R2, 0xbc, RZ, 0xfc, !PT ;  /* 0x000000bc02097812 */ /* 0x000fe200078efcff */
[C---:B------:R-:W-:Y:S02]  /*4a70*/  IMAD R232, R0.reuse, R7, R232 ;  /* 0x0000000700e87224 */ /* 0x040fe400078e02e8 */
[----:B------:R-:W-:Y:S01]  /*4a80*/  @!P5 IMAD.MOV R228, RZ, RZ, -R228 ;  /* 0x000000ffffe4d224 */ /* 0x000fe200078e0ae4 */
[----:B------:R-:W-:Y:S01]  /*4a90*/  ISETP.GT.U32.AND P5, PT, R0, R234, PT ;  /* 0x000000ea0000720c */ /* 0x000fe20003fa4070 */
[----:B------:R-:W-:Y:S01]  /*4aa0*/  @!P3 IMAD.IADD R230, R230, 0x1, -R0 ;  /* 0x00000001e6e6b824 */ /* 0x000fe200078e0a00 */
[----:B------:R-:W-:Y:S01]  /*4ab0*/  ISETP.GT.U32.AND P3, PT, R0, R232, PT ;  /* 0x000000e80000720c */ /* 0x000fe20003f64070 */
[----:B------:R-:W-:Y:S01]  /*4ac0*/  IMAD.HI.U32 R5, R3, R238, RZ ;  /* 0x000000ee03057227 */ /* 0x000fe200078e00ff */
[----:B------:R-:W-:-:S03]  /*4ad0*/  IABS R242, R9 ;  /* 0x0000000900f27213 */ /* 0x000fc60000000000 */
[----:B------:R-:W-:Y:S02]  /*4ae0*/  IMAD.MOV R5, RZ, RZ, -R5 ;  /* 0x000000ffff057224 */ /* 0x000fe400078e0a05 */
[----:B------:R-:W-:Y:S01]  /*4af0*/  @!P1 IMAD.MOV R226, RZ, RZ, -R226 ;  /* 0x000000ffffe29224 */ /* 0x000fe200078e0ae2 */
[C---:B------:R-:W-:Y:S01]  /*4b00*/  ISETP.GT.U32.AND P1, PT, R0.reuse, R236, PT ;  /* 0x000000ec0000720c */ /* 0x040fe20003f24070 */
[----:B------:R-:W-:Y:S02]  /*4b10*/  IMAD R238, R0, R5, R238 ;  /* 0x0000000500ee7224 */ /* 0x000fe400078e02ee */
[--C-:B------:R-:W-:Y:S02]  /*4b20*/  @!P5 IMAD.IADD R234, R234, 0x1, -R0.reuse ;  /* 0x00000001eaead824 */ /* 0x100fe400078e0a00 */
[----:B------:R-:W-:Y:S02]  /*4b30*/  @!P3 IMAD.IADD R232, R232, 0x1, -R0 ;  /* 0x00000001e8e8b824 */ /* 0x000fe400078e0a00 */
[----:B------:R-:W-:Y:S01]  /*4b40*/  IMAD.HI.U32 R6, R3, R240, RZ ;  /* 0x000000f003067227 */ /* 0x000fe200078e00ff */
[----:B------:R-:W-:-:S03]  /*4b50*/  ISETP.GT.U32.AND P3, PT, R0, R234, PT ;  /* 0x000000ea0000720c */ /* 0x000fc60003f64070 */
[----:B------:R-:W-:-:S04]  /*4b60*/  IMAD.HI.U32 R5, R3, R242, RZ ;  /* 0x000000f203057227 */ /* 0x000fc800078e00ff */
[----:B------:R-:W-:Y:S01]  /*4b70*/  IMAD.MOV R7, RZ, RZ, -R6 ;  /* 0x000000ffff077224 */ /* 0x000fe200078e0a06 */
[----:B------:R-:W-:Y:S01]  /*4b80*/  LOP3.LUT R6, R2, 0xbe, RZ, 0xfc, !PT ;  /* 0x000000be02067812 */ /* 0x000fe200078efcff */
[----:B------:R-:W-:Y:S02]  /*4b90*/  IMAD.MOV R5, RZ, RZ, -R5 ;  /* 0x000000ffff057224 */ /* 0x000fe400078e0a05 */
[----:B------:R-:W-:Y:S01]  /*4ba0*/  @!P1 IMAD.IADD R236, R236, 0x1, -R0 ;  /* 0x00000001ecec9824 */ /* 0x000fe200078e0a00 */
[----:B------:R-:W-:Y:S01]  /*4bb0*/  IABS R244, R6 ;  /* 0x0000000600f47213 */ /* 0x000fe20000000000 */
[C---:B------:R-:W-:Y:S01]  /*4bc0*/  IMAD R242, R0.reuse, R5, R242 ;  /* 0x0000000500f27224 */ /* 0x040fe200078e02f2 */
[----:B------:R-:W-:Y:S01]  /*4bd0*/  ISETP.GT.U32.AND P1, PT, R0, R238, PT ;  /* 0x000000ee0000720c */ /* 0x000fe20003f24070 */
[----:B------:R-:W-:Y:S01]  /*4be0*/  @!P3 IMAD.IADD R234, R234, 0x1, -R0 ;  /* 0x00000001eaeab824 */ /* 0x000fe200078e0a00 */
[C---:B------:R-:W-:Y:S01]  /*4bf0*/  ISETP.GT.U32.AND P5, PT, R0.reuse, R236, PT ;  /* 0x000000ec0000720c */ /* 0x040fe20003fa4070 */
[----:B------:R-:W-:Y:S01]  /*4c00*/  IMAD.HI.U32 R5, R3, R244, RZ ;  /* 0x000000f403057227 */ /* 0x000fe200078e00ff */
[----:B------:R-:W-:-:S03]  /*4c10*/  ISETP.GT.U32.AND P3, PT, R0, R242, PT ;  /* 0x000000f20000720c */ /* 0x000fc60003f64070 */
[----:B------:R-:W-:Y:S02]  /*4c20*/  IMAD.MOV R5, RZ, RZ, -R5 ;  /* 0x000000ffff057224 */ /* 0x000fe400078e0a05 */
[----:B------:R-:W-:Y:S02]  /*4c30*/  @!P0 IMAD.MOV R234, RZ, RZ, -R234 ;  /* 0x000000ffffea8224 */ /* 0x000fe400078e0aea */
[----:B------:R-:W-:Y:S02]  /*4c40*/  IMAD R244, R0, R5, R244 ;  /* 0x0000000500f47224 */ /* 0x000fe400078e02f4 */
[----:B------:R-:W-:-:S04]  /*4c50*/  IMAD.HI.U32 R5, R3, R246, RZ ;  /* 0x000000f603057227 */ /* 0x000fc800078e00ff */
[--C-:B------:R-:W-:Y:S02]  /*4c60*/  @!P1 IMAD.IADD R238, R238, 0x1, -R0.reuse ;  /* 0x00000001eeee9824 */ /* 0x100fe400078e0a00 */
[----:B------:R-:W-:Y:S01]  /*4c70*/  @!P3 IMAD.IADD R242, R242, 0x1, -R0 ;  /* 0x00000001f2f2b824 */ /* 0x000fe200078e0a00 */
[----:B------:R-:W-:Y:S01]  /*4c80*/  ISETP.GE.AND P3, PT, R9, RZ, PT ;  /* 0x000000ff0900720c */ /* 0x000fe20003f66270 */
[----:B------:R-:W-:Y:S01]  /*4c90*/  IMAD.MOV R5, RZ, RZ, -R5 ;  /* 0x000000ffff057224 */ /* 0x000fe200078e0a05 */
[C---:B------:R-:W-:Y:S01]  /*4ca0*/  ISETP.GT.U32.AND P1, PT, R0.reuse, R238, PT ;  /* 0x000000ee0000720c */ /* 0x040fe20003f24070 */
[C---:B------:R-:W-:Y:S01]  /*4cb0*/  IMAD R240, R0.reuse, R7, R240 ;  /* 0x0000000700f07224 */ /* 0x040fe200078e02f0 */
[C---:B------:R-:W-:Y:S01]  /*4cc0*/  ISETP.GT.U32.AND P0, PT, R0.reuse, R242, PT ;  /* 0x000000f20000720c */ /* 0x040fe20003f04070 */
[----:B------:R-:W-:Y:S01]  /*4cd0*/  IMAD R246, R0, R5, R246 ;  /* 0x0000000500f67224 */ /* 0x000fe200078e02f6 */
[----:B------:R-:W-:Y:S01]  /*4ce0*/  LOP3.LUT R9, R2, 0xce, RZ, 0xfc, !PT ;  /* 0x000000ce02097812 */ /* 0x000fe200078efcff */
[----:B------:R-:W-:-:S03]  /*4cf0*/  IMAD.HI.U32 R5, R3, R248, RZ ;  /* 0x000000f803057227 */ /* 0x000fc600078e00ff */
[----:B------:R-:W-:Y:S01]  /*4d00*/  IABS R229, R9 ;  /* 0x0000000900e57213 */ /* 0x000fe20000000000 */
[----:B------:R-:W-:Y:S02]  /*4d10*/  IMAD.MOV R7, RZ, RZ, -R5 ;  /* 0x000000ffff077224 */ /* 0x000fe400078e0a05 */
[----:B------:R-:W-:Y:S01]  /*4d20*/  @!P4 IMAD.MOV R230, RZ, RZ, -R230 ;  /* 0x000000ffffe6c224 */ /* 0x000fe200078e0ae6 */
[----:B------:R-:W-:Y:S01]  /*4d30*/  ISETP.GT.U32.AND P4, PT, R0, R232, PT ;  /* 0x000000e80000720c */ /* 0x000fe20003f84070 */
[----:B------:R-:W-:Y:S01]  /*4d40*/  @!P5 IMAD.IADD R236, R236, 0x1, -R0 ;  /* 0x00000001ececd824 */ /* 0x000fe200078e0a00 */
[C---:B------:R-:W-:Y:S01]  /*4d50*/  ISETP.GT.U32.AND P5, PT, R0.reuse, R240, PT ;  /* 0x000000f00000720c */ /* 0x040fe20003fa4070 */
[----:B------:R-:W-:Y:S01]  /*4d60*/  IMAD R248, R0, R7, R248 ;  /* 0x0000000700f87224 */ /* 0x000fe200078e02f8 */
[----:B------:R-:W-:Y:S01]  /*4d70*/  LOP3.LUT R7, R2, 0xca, RZ, 0xfc, !PT ;  /* 0x000000ca02077812 */ /* 0x000fe200078efcff */
[--C-:B------:R-:W-:Y:S01]  /*4d80*/  @!P1 IMAD.IADD R238, R238, 0x1, -R0.reuse ;  /* 0x00000001eeee9824 */ /* 0x100fe200078e0a00 */
[----:B------:R-:W-:Y:S01]  /*4d90*/  ISETP.GT.U32.AND P1, PT, R0, R244, PT ;  /* 0x000000f40000720c */ /* 0x000fe20003f24070 */
[----:B------:R-:W-:Y:S01]  /*4da0*/  @!P0 IMAD.IADD R242, R242, 0x1, -R0 ;  /* 0x00000001f2f28824 */ /* 0x000fe200078e0a00 */
[----:B------:R-:W-:Y:S01]  /*4db0*/  ISETP.GT.U32.AND P0, PT, R0, R248, PT ;  /* 0x000000f80000720c */ /* 0x000fe20003f04070 */
[----:B------:R-:W-:Y:S01]  /*4dc0*/  @!P6 IMAD.MOV R236, RZ, RZ, -R236 ;  /* 0x000000ffffece224 */ /* 0x000fe200078e0aec */
[----:B------:R-:W-:Y:S01]  /*4dd0*/  IABS R119, R7 ;  /* 0x0000000700777213 */ /* 0x000fe20000000000 */
[----:B------:R-:W-:-:S02]  /*4de0*/  @!P3 IMAD.MOV R242, RZ, RZ, -R242 ;  /* 0x000000fffff2b224 */ /* 0x000fc400078e0af2 */
[--C-:B------:R-:W-:Y:S01]  /*4df0*/  @!P4 IMAD.IADD R232, R232, 0x1, -R0.reuse ;  /* 0x00000001e8e8c824 */ /* 0x100fe200078e0a00 */
[----:B------:R-:W-:Y:S01]  /*4e00*/  ISETP.GE.AND P4, PT, R8, RZ, PT ;  /* 0x000000ff0800720c */ /* 0x000fe20003f86270 */
[----:B------:R-:W-:Y:S01]  /*4e10*/  @!P5 IMAD.IADD R240, R240, 0x1, -R0 ;  /* 0x00000001f0f0d824 */ /* 0x000fe200078e0a00 */
[----:B------:R-:W-:Y:S01]  /*4e20*/  LOP3.LUT R8, R2, 0xc4, RZ, 0xfc, !PT ;  /* 0x000000c402087812 */ /* 0x000fe200078efcff */
[----:B------:R-:W-:Y:S01]  /*4e30*/  @!P2 IMAD.MOV R232, RZ, RZ, -R232 ;  /* 0x000000ffffe8a224 */ /* 0x000fe200078e0ae8 */
[----:B------:R-:W-:Y:S01]  /*4e40*/  ISETP.GT.U32.AND P2, PT, R0, R246, PT ;  /* 0x000000f60000720c */ /* 0x000fe20003f44070 */
[--C-:B------:R-:W-:Y:S01]  /*4e50*/  @!P1 IMAD.IADD R244, R244, 0x1, -R0.reuse ;  /* 0x00000001f4f49824 */ /* 0x100fe200078e0a00 */
[----:B------:R-:W-:Y:S01]  /*4e60*/  IABS R250, R8 ;  /* 0x0000000800fa7213 */ /* 0x000fe20000000000 */
[----:B------:R-:W-:Y:S01]  /*4e70*/  @!P0 IMAD.IADD R248, R248, 0x1, -R0 ;  /* 0x00000001f8f88824 */ /* 0x000fe200078e0a00 */
[----:B------:R-:W-:Y:S02]  /*4e80*/  ISETP.GT.U32.AND P1, PT, R0, R240, PT ;  /* 0x000000f00000720c */ /* 0x000fe40003f24070 */
[----:B------:R-:W-:Y:S01]  /*4e90*/  ISETP.GE.AND P5, PT, R10, RZ, PT ;  /* 0x000000ff0a00720c */ /* 0x000fe20003fa6270 */
[----:B------:R-:W-:Y:S01]  /*4ea0*/  IMAD.HI.U32 R5, R3, R250, RZ ;  /* 0x000000fa03057227 */ /* 0x000fe200078e00ff */
[----:B------:R-:W-:-:S02]  /*4eb0*/  ISETP.GT.U32.AND P0, PT, R0, R248, PT ;  /* 0x000000f80000720c */ /* 0x000fc40003f04070 */
[----:B------:R-:W-:Y:S01]  /*4ec0*/  ISETP.GT.U32.AND P6, PT, R0, R244, PT ;  /* 0x000000f40000720c */ /* 0x000fe20003fc4070 */
[----:B------:R-:W-:Y:S01]  /*4ed0*/  IMAD.MOV R5, RZ, RZ, -R5 ;  /* 0x000000ffff057224 */ /* 0x000fe200078e0a05 */
[----:B------:R-:W-:Y:S01]  /*4ee0*/  LOP3.LUT R10, R2, 0xd0, RZ, 0xfc, !PT ;  /* 0x000000d0020a7812 */ /* 0x000fe200078efcff */
[----:B------:R-:W-:Y:S01]  /*4ef0*/  @!P4 IMAD.MOV R238, RZ, RZ, -R238 ;  /* 0x000000ffffeec224 */ /* 0x000fe200078e0aee */
[----:B------:R-:W-:Y:S01]  /*4f00*/  ISETP.GE.AND P4, PT, R6, RZ, PT ;  /* 0x000000ff0600720c */ /* 0x000fe20003f86270 */
[--C-:B------:R-:W-:Y:S01]  /*4f10*/  @!P2 IMAD.IADD R246, R246, 0x1, -R0.reuse ;  /* 0x00000001f6f6a824 */ /* 0x100fe200078e0a00 */
[----:B------:R-:W-:Y:S01]  /*4f20*/  LOP3.LUT R6, R2, 0xc8, RZ, 0xfc, !PT ;  /* 0x000000c802067812 */ /* 0x000fe200078efcff */
[----:B------:R-:W-:Y:S01]  /*4f30*/  @!P1 IMAD.IADD R240, R240, 0x1, -R0 ;  /* 0x00000001f0f09824 */ /* 0x000fe200078e0a00 */
[----:B------:R-:W-:Y:S01]  /*4f40*/  ISETP.GE.AND P1, PT, R11, RZ, PT ;  /* 0x000000ff0b00720c */ /* 0x000fe20003f26270 */
[----:B------:R-:W-:Y:S01]  /*4f50*/  IMAD R250, R0, R5, R250 ;  /* 0x0000000500fa7224 */ /* 0x000fe200078e02fa */
[----:B------:R-:W-:Y:S01]  /*4f60*/  LOP3.LUT R5, R2, 0xc6, RZ, 0xfc, !PT ;  /* 0x000000c602057812 */ /* 0x000fe200078efcff */
[----:B------:R-:W-:Y:S01]  /*4f70*/  @!P5 IMAD.MOV R240, RZ, RZ, -R240 ;  /* 0x000000fffff0d224 */ /* 0x000fe200078e0af0 */
[----:B------:R-:W-:Y:S01]  /*4f80*/  ISETP.GT.U32.AND P5, PT, R0, R246, PT ;  /* 0x000000f60000720c */ /* 0x000fe20003fa4070 */
[--C-:B------:R-:W-:Y:S01]  /*4f90*/  @!P0 IMAD.IADD R248, R248, 0x1, -R0.reuse ;  /* 0x00000001f8f88824 */ /* 0x100fe200078e0a00 */
[----:B------:R-:W-:Y:S01]  /*4fa0*/  ISETP.GT.U32.AND P0, PT, R0, R250, PT ;  /* 0x000000fa0000720c */ /* 0x000fe20003f04070 */
[----:B------:R-:W-:Y:S01]  /*4fb0*/  @!P6 IMAD.IADD R244, R244, 0x1, -R0 ;  /* 0x00000001f4f4e824 */ /* 0x000fe200078e0a00 */
[----:B------:R-:W-:-:S02]  /*4fc0*/  IABS R252, R5 ;  /* 0x0000000500fc7213 */ /* 0x000fc40000000000 */
[----:B------:R-:W-:Y:S01]  /*4fd0*/  IABS R73, R6 ;  /* 0x0000000600497213 */ /* 0x000fe20000000000 */
[----:B------:R-:W-:Y:S01]  /*4fe0*/  @!P4 IMAD.MOV R244, RZ, RZ, -R244 ;  /* 0x000000fffff4c224 */ /* 0x000fe200078e0af4 */
[----:B------:R-:W-:Y:S02]  /*4ff0*/  ISETP.GE.AND P6, PT, R12, RZ, PT ;  /* 0x000000ff0c00720c */ /* 0x000fe40003fc6270 */
[----:B------:R-:W-:Y:S01]  /*5000*/  ISETP.GE.AND P3, PT, R5, RZ, PT ;  /* 0x000000ff0500720c */ /* 0x000fe20003f66270 */
[C---:B------:R-:W-:Y:S01]  /*5010*/  IMAD.HI.U32 R5, R3.reuse, R252, RZ ;  /* 0x000000fc03057227 */ /* 0x040fe200078e00ff */
[----:B------:R-:W-:Y:S02]  /*5020*/  ISETP.GE.AND P4, PT, R6, RZ, PT ;  /* 0x000000ff0600720c */ /* 0x000fe40003f86270 */
[----:B------:R-:W-:Y:S01]  /*5030*/  ISETP.GE.AND P2, PT, R8, RZ, PT ;  /* 0x000000ff0800720c */ /* 0x000fe20003f46270 */
[----:B------:R-:W-:Y:S01]  /*5040*/  IMAD.HI.U32 R6, R3, R73, RZ ;  /* 0x0000004903067227 */ /* 0x000fe200078e00ff */
[----:B------:R-:W-:-:S02]  /*5050*/  LOP3.LUT R8, R2, 0xcc, RZ, 0xfc, !PT ;  /* 0x000000cc02087812 */ /* 0x000fc400078efcff */
[----:B------:R-:W-:Y:S01]  /*5060*/  IABS R77, R10 ;  /* 0x0000000a004d7213 */ /* 0x000fe20000000000 */
[----:B------:R-:W-:Y:S01]  /*5070*/  @!P5 IMAD.IADD R246, R246, 0x1, -R0 ;  /* 0x00000001f6f6d824 */ /* 0x000fe200078e0a00 */
[----:B------:R-:W-:Y:S01]  /*5080*/  IABS R165, R8 ;  /* 0x0000000800a57213 */ /* 0x000fe20000000000 */
[----:B------:R-:W-:Y:S01]  /*5090*/  IMAD.MOV R5, RZ, RZ, -R5 ;  /* 0x000000ffff057224 */ /* 0x000fe200078e0a05 */
[----:B------:R-:W-:Y:S01]  /*50a0*/  ISETP.GE.AND P5, PT, R7, RZ, PT ;  /* 0x000000ff0700720c */ /* 0x000fe20003fa6270 */
[----:B------:R-:W-:Y:S01]  /*50b0*/  IMAD.MOV R6, RZ, RZ, -R6 ;  /* 0x000000ffff067224 */ /* 0x000fe200078e0a06 */
[----:B------:R-:W-:Y:S01]  /*50c0*/  LOP3.LUT R11, R2, 0xd2, RZ, 0xfc, !PT ;  /* 0x000000d2020b7812 */ /* 0x000fe200078efcff */
[----:B------:R-:W-:Y:S01]  /*50d0*/  @!P0 IMAD.IADD R250, R250, 0x1, -R0 ;  /* 0x00000001fafa8824 */ /* 0x000fe200078e0a00 */
[----:B------:R-:W-:Y:S01]  /*50e0*/  LOP3.LUT R12, R2, 0xd4, RZ, 0xfc, !PT ;  /* 0x000000d4020c7812 */ /* 0x000fe200078efcff */
[C---:B------:R-:W-:Y:S01]  /*50f0*/  IMAD R252, R0.reuse, R5, R252 ;  /* 0x0000000500fc7224 */ /* 0x040fe200078e02fc */
[----:B------:R-:W-:Y:S01]  /*5100*/  IABS R48, R11 ;  /* 0x0000000b00307213 */ /* 0x000fe20000000000 */
[C---:B------:R-:W-:Y:S01]  /*5110*/  IMAD R73, R0.reuse, R6, R73 ;  /* 0x0000000600497224 */ /* 0x040fe200078e0249 */
        /* <DEDUP_REMOVED lines=8> */
[----:B------:R-:W-:-:S04]  /*51a0*/  IMAD.HI.U32 R7, R3, R119, RZ ;  /* 0x0000007703077227 */ /* 0x000fc800078e00ff */
[----:B------:R-:W-:Y:S02]  /*51b0*/  IMAD R165, R0, R5, R165 ;  /* 0x0000000500a57224 */ /* 0x000fe400078e02a5 */
[--C-:B------:R-:W-:Y:S02]  /*51c0*/  @!P1 IMAD.IADD R250, R250, 0x1, -R0.reuse ;  /* 0x00000001fafa9824 */ /* 0x100fe400078e0a00 */
[----:B------:R-:W-:Y:S02]  /*51d0*/  IMAD.MOV R7, RZ, RZ, -R7 ;  /* 0x000000ffff077224 */ /* 0x000fe400078e0a07 */
[--C-:B------:R-:W-:Y:S02]  /*51e0*/  @!P0 IMAD.IADD R252, R252, 0x1, -R0.reuse ;  /* 0x00000001fcfc8824 */ /* 0x100fe400078e0a00 */
[----:B------:R-:W-:Y:S02]  /*51f0*/  @!P6 IMAD.IADD R73, R73, 0x1, -R0 ;  /* 0x000000014949e824 */ /* 0x000fe400078e0a00 */
[----:B------:R-:W-:Y:S01]  /*5200*/  @!P2 IMAD.MOV R250, RZ, RZ, -R250 ;  /* 0x000000fffffaa224 */ /* 0x000fe200078e0afa */
[C---:B------:R-:W-:Y:S01]  /*5210*/  ISETP.GT.U32.AND P2, PT, R0.reuse, R165, PT ;  /* 0x000000a50000720c */ /* 0x040fe20003f44070 */
[C---:B------:R-:W-:Y:S01]  /*5220*/  IMAD R119, R0.reuse, R7, R119 ;  /* 0x0000000700777224 */ /* 0x040fe200078e0277 */
[C---:B------:R-:W-:Y:S01]  /*5230*/  ISETP.GT.U32.AND P0, PT, R0.reuse, R252, PT ;  /* 0x000000fc0000720c */ /* 0x040fe20003f04070 */
[----:B------:R-:W-:Y:S01]  /*5240*/  IMAD.HI.U32 R6, R3, R229, RZ ;  /* 0x000000e503067227 */ /* 0x000fe200078e00ff */
[----:B------:R-:W-:-:S02]  /*5250*/  ISETP.GT.U32.AND P6, PT, R0, R73, PT ;  /* 0x000000490000720c */ /* 0x000fc40003fc4070 */
[----:B------:R-:W-:Y:S01]  /*5260*/  ISETP.GT.U32.AND P1, PT, R0, R119, PT ;  /* 0x000000770000720c */ /* 0x000fe20003f24070 */
[----:B------:R-:W-:-:S04]  /*5270*/  IMAD.HI.U32 R5, R3, R77, RZ ;  /* 0x0000004d03057227 */ /* 0x000fc800078e00ff */
[----:B------:R-:W-:Y:S02]  /*5280*/  IMAD.MOV R6, RZ, RZ, -R6 ;  /* 0x000000ffff067224 */ /* 0x000fe400078e0a06 */
[----:B------:R-:W-:Y:S02]  /*5290*/  IMAD.MOV R5, RZ, RZ, -R5 ;  /* 0x000000ffff057224 */ /* 0x000fe400078e0a05 */
[C---:B------:R-:W-:Y:S02]  /*52a0*/  IMAD R229, R0.reuse, R6, R229 ;  /* 0x0000000600e57224 */ /* 0x040fe400078e02e5 */
[----:B------:R-:W-:Y:S02]  /*52b0*/  IMAD R77, R0, R5, R77 ;  /* 0x00000005004d7224 */ /* 0x000fe400078e024d */
[--C-:B------:R-:W-:Y:S02]  /*52c0*/  @!P2 IMAD.IADD R165, R165, 0x1, -R0.reuse ;  /* 0x00000001a5a5a824 */ /* 0x100fe400078e0a00 */
[--C-:B------:R-:W-:Y:S01]  /*52d0*/  @!P0 IMAD.IADD R252, R252, 0x1, -R0.reuse ;  /* 0x00000001fcfc8824 */ /* 0x100fe200078e0a00 */
[C---:B------:R-:W-:Y:S01]  /*52e0*/  ISETP.GT.U32.AND P0, PT, R0.reuse, R229, PT ;  /* 0x000000e50000720c */ /* 0x040fe20003f04070 */
[----:B------:R-:W-:Y:S01]  /*52f0*/  @!P6 IMAD.IADD R73, R73, 0x1, -R0 ;  /* 0x000000014949e824 */ /* 0x000fe200078e0a00 */
[C---:B------:R-:W-:Y:S01]  /*5300*/  ISETP.GT.U32.AND P6, PT, R0.reuse, R77, PT ;  /* 0x0000004d0000720c */ /* 0x040fe20003fc4070 */
[----:B------:R-:W-:Y:S01]  /*5310*/  IMAD.HI.U32 R5, R3, R48, RZ ;  /* 0x0000003003057227 */ /* 0x000fe200078e00ff */
[----:B------:R-:W-:-:S03]  /*5320*/  ISETP.GT.U32.AND P2, PT, R0, R165, PT ;  /* 0x000000a50000720c */ /* 0x000fc60003f44070 */
[----:B------:R-:W-:Y:S02]  /*5330*/  @!P1 IMAD.IADD R119, R119, 0x1, -R0 ;  /* 0x0000000177779824 */ /* 0x000fe400078e0a00 */
[----:B------:R-:W-:Y:S01]  /*5340*/  @!P3 IMAD.MOV R252, RZ, RZ, -R252 ;  /* 0x000000fffffcb224 */ /* 0x000fe200078e0afc */
[----:B------:R-:W-:Y:S01]  /*5350*/  ISETP.GE.AND P3, PT, R8, RZ, PT ;  /* 0x000000ff0800720c */ /* 0x000fe20003f66270 */
[----:B------:R-:W-:Y:S01]  /*5360*/  IMAD.HI.U32 R6, R3, R46, RZ ;  /* 0x0000002e03067227 */ /* 0x000fe200078e00ff */
[----:B------:R-:W-:Y:S02]  /*5370*/  ISETP.GT.U32.AND P1, PT, R0, R119, PT ;  /* 0x000000770000720c */ /* 0x000fe40003f24070 */
[----:B------:R-:W-:Y:S01]  /*5380*/  LOP3.LUT R8, R2, 0xe0, RZ, 0xfc, !PT ;  /* 0x000000e002087812 */ /* 0x000fe200078efcff */
[----:B------:R-:W-:Y:S02]  /*5390*/  IMAD.MOV R5, RZ, RZ, -R5 ;  /* 0x000000ffff057224 */ /* 0x000fe400078e0a05 */
[----:B------:R-:W-:Y:S01]  /*53a0*/  IMAD.MOV R7, RZ, RZ, -R6 ;  /* 0x000000ffff077224 */ /* 0x000fe200078e0a06 */
[----:B------:R-:W-:Y:S01]  /*53b0*/  IABS R34, R8 ;  /* 0x0000000800227213 */ /* 0x000fe20000000000 */
[----:B------:R-:W-:Y:S01]  /*53c0*/  IMAD R48, R0, R5, R48 ;  /* 0x0000000500307224 */ /* 0x000fe200078e0230 */
[----:B------:R-:W-:Y:S01]  /*53d0*/  LOP3.LUT R5, R2, 0xd6, RZ, 0xfc, !PT ;  /* 0x000000d602057812 */ /* 0x000fe200078efcff */
[----:B------:R-:W-:Y:S01]  /*53e0*/  @!P0 IMAD.IADD R229, R229, 0x1, -R0 ;  /* 0x00000001e5e58824 */ /* 0x000fe200078e0a00 */
[----:B------:R-:W-:Y:S01]  /*53f0*/  ISETP.GE.AND P0, PT, R10, RZ, PT ;  /* 0x000000ff0a00720c */ /* 0x000fe20003f06270 */
[----:B------:R-:W-:Y:S01]  /*5400*/  IMAD R46, R0, R7, R46 ;  /* 0x00000007002e7224 */ /* 0x000fe200078e022e */
[----:B------:R-:W-:Y:S01]  /*5410*/  IABS R42, R5 ;  /* 0x00000005002a7213 */ /* 0x000fe20000000000 */
[--C-:B------:R-:W-:Y:S01]  /*5420*/  @!P6 IMAD.IADD R77, R77, 0x1, -R0.reuse ;  /* 0x000000014d4de824 */ /* 0x100fe200078e0a00 */
[----:B------:R-:W-:Y:S01]  /*5430*/  LOP3.LUT R7, R2, 0xd8, RZ, 0xfc, !PT ;  /* 0x000000d802077812 */ /* 0x000fe200078efcff */
[--C-:B------:R-:W-:Y:S01]  /*5440*/  @!P2 IMAD.IADD R165, R165, 0x1, -R0.reuse ;  /* 0x00000001a5a5a824 */ /* 0x100fe200078e0a00 */
[C---:B------:R-:W-:Y:S01]  /*5450*/  ISETP.GT.U32.AND P2, PT, R0.reuse, R48, PT ;  /* 0x000000300000720c */ /* 0x040fe20003f44070 */
[----:B------:R-:W-:Y:S01]  /*5460*/  @!P4 IMAD.MOV R73, RZ, RZ, -R73 ;  /* 0x000000ffff49c224 */ /* 0x000fe200078e0a49 */
[C---:B------:R-:W-:Y:S01]  /*5470*/  ISETP.GT.U32.AND P4, PT, R0.reuse, R229, PT ;  /* 0x000000e50000720c */ /* 0x040fe20003f84070 */
[----:B------:R-:W-:Y:S01]  /*5480*/  @!P3 IMAD.MOV R165, RZ, RZ, -R165 ;  /* 0x000000ffffa5b224 */ /* 0x000fe200078e0aa5 */
[C---:B------:R-:W-:Y:S01]  /*5490*/  ISETP.GT.U32.AND P6, PT, R0.reuse, R77, PT ;  /* 0x0000004d0000720c */ /* 0x040fe20003fc4070 */
[----:B------:R-:W-:Y:S01]  /*54a0*/  @!P1 IMAD.IADD R119, R119, 0x1, -R0 ;  /* 0x0000000177779824 */ /* 0x000fe200078e0a00 */
[----:B------:R-:W-:-:S02]  /*54b0*/  ISETP.GT.U32.AND P3, PT, R0, R46, PT ;  /* 0x0000002e0000720c */ /* 0x000fc40003f64070 */
[----:B------:R-:W-:Y:S01]  /*54c0*/  ISETP.GE.AND P1, PT, R9, RZ, PT ;  /* 0x000000ff0900720c */ /* 0x000fe20003f26270 */
[----:B------:R-:W-:Y:S01]  /*54d0*/  @!P5 IMAD.MOV R119, RZ, RZ, -R119 ;  /* 0x000000ffff77d224 */ /* 0x000fe200078e0a77 */
[----:B------:R-:W-:Y:S02]  /*54e0*/  IABS R38, R7 ;  /* 0x0000000700267213 */ /* 0x000fe40000000000 */
[----:B------:R-:W-:Y:S01]  /*54f0*/  ISETP.GE.AND P5, PT, R11, RZ, PT ;  /* 0x000000ff0b00720c */ /* 0x000fe20003fa6270 */
[--C-:B------:R-:W-:Y:S01]  /*5500*/  @!P2 IMAD.IADD R48, R48, 0x1, -R0.reuse ;  /* 0x000000013030a824 */ /* 0x100fe200078e0a00 */
[----:B------:R-:W-:Y:S01]  /*5510*/  ISETP.GE.AND P2, PT, R7, RZ, PT ;  /* 0x000000ff0700720c */ /* 0x000fe20003f46270 */
[--C-:B------:R-:W-:Y:S01]  /*5520*/  @!P4 IMAD.IADD R229, R229, 0x1, -R0.reuse ;  /* 0x00000001e5e5c824 */ /* 0x100fe200078e0a00 */
[----:B------:R-:W-:Y:S01]  /*5530*/  ISETP.GE.AND P4, PT, R12, RZ, PT ;  /* 0x000000ff0c00720c */ /* 0x000fe20003f86270 */
[--C-:B------:R-:W-:Y:S01]  /*5540*/  @!P6 IMAD.IADD R77, R77, 0x1, -R0.reuse ;  /* 0x000000014d4de824 */ /* 0x100fe200078e0a00 */
[----:B------:R-:W-:Y:S01]  /*5550*/  ISETP.GE.AND P6, PT, R5, RZ, PT ;  /* 0x000000ff0500720c */ /* 0x000fe20003fc6270 */
[----:B------:R-:W-:Y:S01]  /*5560*/  @!P3 IMAD.IADD R46, R46, 0x1, -R0 ;  /* 0x000000012e2eb824 */ /* 0x000fe200078e0a00 */
[----:B------:R-:W-:Y:S01]  /*5570*/  ISETP.GT.U32.AND P3, PT, R0, R48, PT ;  /* 0x000000300000720c */ /* 0x000fe20003f64070 */
[----:B------:R-:W-:Y:S01]  /*5580*/  IMAD.HI.U32 R5, R3, R42, RZ ;  /* 0x0000002a03057227 */ /* 0x000fe200078e00ff */
[----:B------:R-:W-:-:S02]  /*5590*/  LOP3.LUT R10, R2, 0xe2, RZ, 0xfc, !PT ;  /* 0x000000e2020a7812 */ /* 0x000fc400078efcff */
[----:B------:R-:W-:Y:S01]  /*55a0*/  LOP3.LUT R11, R2, 0xe4, RZ, 0xfc, !PT ;  /* 0x000000e4020b7812 */ /* 0x000fe200078efcff */
[----:B------:R-:W-:Y:S01]  /*55b0*/  @!P1 IMAD.MOV R229, RZ, RZ, -R229 ;  /* 0x000000ffffe59224 */ /* 0x000fe200078e0ae5 */
[C---:B------:R-:W-:Y:S01]  /*55c0*/  ISETP.GT.U32.AND P1, PT, R0.reuse, R46, PT ;  /* 0x0000002e0000720c */ /* 0x040fe20003f24070 */
[----:B------:R-:W-:Y:S01]  /*55d0*/  IMAD.MOV R5, RZ, RZ, -R5 ;  /* 0x000000ffff057224 */ /* 0x000fe200078e0a05 */
[----:B------:R-:W-:Y:S01]  /*55e0*/  IABS R32, R10 ;  /* 0x0000000a00207213 */ /* 0x000fe20000000000 */
[----:B------:R-:W-:Y:S01]  /*55f0*/  IMAD.HI.U32 R6, R3, R38, RZ ;  /* 0x0000002603067227 */ /* 0x000fe200078e00ff */
[----:B------:R-:W-:Y:S02]  /*5600*/  IABS R30, R11 ;  /* 0x0000000b001e7213 */ /* 0x000fe40000000000 */
[----:B------:R-:W-:Y:S01]  /*5610*/  IABS R12, R31 ;  /* 0x0000001f000c7213 */ /* 0x000fe20000000000 */
[----:B------:R-:W-:Y:S01]  /*5620*/  IMAD R42, R0, R5, R42 ;  /* 0x00000005002a7224 */ /* 0x000fe200078e022a */
[C---:B------:R-:W-:Y:S01]  /*5630*/  LOP3.LUT R5, R2.reuse, 0xda, RZ, 0xfc, !PT ;  /* 0x000000da02057812 */ /* 0x040fe200078efcff */
[----:B------:R-:W-:Y:S01]  /*5640*/  IMAD.MOV R7, RZ, RZ, -R6 ;  /* 0x000000ffff077224 */ /* 0x000fe200078e0a06 */
[----:B------:R-:W-:Y:S01]  /*5650*/  LOP3.LUT R6, R2, 0xdc, RZ, 0xfc, !PT ;  /* 0x000000dc02067812 */ /* 0x000fe200078efcff */
[----:B------:R-:W-:Y:S01]  /*5660*/  @!P3 IMAD.IADD R48, R48, 0x1, -R0 ;  /* 0x000000013030b824 */ /* 0x000fe200078e0a00 */
[C---:B------:R-:W-:Y:S01]  /*5670*/  ISETP.GT.U32.AND P3, PT, R0.reuse, R42, PT ;  /* 0x0000002a0000720c */ /* 0x040fe20003f64070 */
[----:B------:R-:W-:Y:S01]  /*5680*/  IMAD R38, R0, R7, R38 ;  /* 0x0000000700267224 */ /* 0x000fe200078e0226 */
[----:B------:R-:W-:Y:S01]  /*5690*/  IABS R44, R5 ;  /* 0x00000005002c7213 */ /* 0x000fe20000000000 */
[----:B------:R-:W-:Y:S01]  /*56a0*/  @!P1 IMAD.IADD R46, R46, 0x1, -R0 ;  /* 0x000000012e2e9824 */ /* 0x000fe200078e0a00 */
[----:B------:R-:W-:Y:S01]  /*56b0*/  IABS R40, R6 ;  /* 0x0000000600287213 */ /* 0x000fe20000000000 */
[----:B------:R-:W-:Y:S01]  /*56c0*/  @!P0 IMAD.MOV R77, RZ, RZ, -R77 ;  /* 0x000000ffff4d8224 */ /* 0x000fe200078e0a4d */
[----:B------:R-:W-:Y:S01]  /*56d0*/  ISETP.GE.AND P0, PT, R5, RZ, PT ;  /* 0x000000ff0500720c */ /* 0x000fe20003f06270 */
[----:B------:R-:W-:Y:S01]  /*56e0*/  @!P4 IMAD.MOV R46, RZ, RZ, -R46 ;  /* 0x000000ffff2ec224 */ /* 0x000fe200078e0a2e */
[----:B------:R-:W-:Y:S01]  /*56f0*/  ISETP.GT.U32.AND P4, PT, R0, R38, PT ;  /* 0x000000260000720c */ /* 0x000fe20003f84070 */
[----:B------:R-:W-:Y:S01]  /*5700*/  IMAD.HI.U32 R5, R3, R44, RZ ;  /* 0x0000002c03057227 */ /* 0x000fe200078e00ff */
[----:B------:R-:W-:-:S02]  /*5710*/  LOP3.LUT R7, R2, 0xde, RZ, 0xfc, !PT ;  /* 0x000000de02077812 */ /* 0x000fc400078efcff */
[----:B------:R-:W-:Y:S01]  /*5720*/  ISETP.GE.AND P1, PT, R6, RZ, PT ;  /* 0x000000ff0600720c */ /* 0x000fe20003f26270 */
[----:B------:R-:W-:Y:S01]  /*5730*/  @!P3 IMAD.IADD R42, R42, 0x1, -R0 ;  /* 0x000000012a2ab824 */ /* 0x000fe200078e0a00 */
[----:B------:R-:W-:Y:S01]  /*5740*/  IABS R36, R7 ;  /* 0x0000000700247213 */ /* 0x000fe20000000000 */
[----:B------:R-:W-:-:S03]  /*5750*/  IMAD.HI.U32 R6, R3, R40, RZ ;  /* 0x0000002803067227 */ /* 0x000fc600078e00ff */
[----:B------:R-:W-:Y:S01]  /*5760*/  ISETP.GT.U32.AND P3, PT, R0, R42, PT ;  /* 0x0000002a0000720c */ /* 0x000fe20003f64070 */
[----:B------:R-:W-:Y:S02]  /*5770*/  IMAD.MOV R5, RZ, RZ, -R5 ;  /* 0x000000ffff057224 */ /* 0x000fe400078e0a05 */
[----:B------:R-:W-:Y:S02]  /*5780*/  @!P4 IMAD.IADD R38, R38, 0x1, -R0 ;  /* 0x000000012626c824 */ /* 0x000fe400078e0a00 */
[----:B------:R-:W-:Y:S01]  /*5790*/  @!P5 IMAD.MOV R48, RZ, RZ, -R48 ;  /* 0x000000ffff30d224 */ /* 0x000fe200078e0a30 */
[----:B------:R-:W-:Y:S01]  /*57a0*/  ISETP.GE.AND P5, PT, R7, RZ, PT ;  /* 0x000000ff0700720c */ /* 0x000fe20003fa6270 */
[----:B------:R-:W-:Y:S01]  /*57b0*/  IMAD.MOV R7, RZ, RZ, -R6 ;  /* 0x000000ffff077224 */ /* 0x000fe200078e0a06 */
[C---:B------:R-:W-:Y:S01]  /*57c0*/  ISETP.GT.U32.AND P4, PT, R0.reuse, R38, PT ;  /* 0x000000260000720c */ /* 0x040fe20003f84070 */
[----:B------:R-:W-:Y:S02]  /*57d0*/  IMAD R44, R0, R5, R44 ;  /* 0x00000005002c7224 */ /* 0x000fe400078e022c */
[----:B------:R-:W-:-:S04]  /*57e0*/  IMAD.HI.U32 R5, R3, R36, RZ ;  /* 0x0000002403057227 */ /* 0x000fc800078e00ff */
[----:B------:R-:W-:Y:S02]  /*57f0*/  IMAD R40, R0, R7, R40 ;  /* 0x0000000700287224 */ /* 0x000fe400078e0228 */
[----:B------:R-:W-:Y:S01]  /*5800*/  @!P3 IMAD.IADD R42, R42, 0x1, -R0 ;  /* 0x000000012a2ab824 */ /* 0x000fe200078e0a00 */
        /* <DEDUP_REMOVED lines=8> */
[----:B------:R-:W-:Y:S02]  /*5890*/  IMAD.MOV R5, RZ, RZ, -R5 ;  /* 0x000000ffff057224 */ /* 0x000fe400078e0a05 */
[--C-:B------:R-:W-:Y:S02]  /*58a0*/  @!P3 IMAD.IADD R44, R44, 0x1, -R0.reuse ;  /* 0x000000012c2cb824 */ /* 0x100fe400078e0a00 */
[----:B------:R-:W-:Y:S02]  /*58b0*/  @!P6 IMAD.IADD R40, R40, 0x1, -R0 ;  /* 0x000000012828e824 */ /* 0x000fe400078e0a00 */
[C---:B------:R-:W-:Y:S01]  /*58c0*/  IMAD R32, R0.reuse, R5, R32 ;  /* 0x0000000500207224 */ /* 0x040fe200078e0220 */
[C---:B------:R-:W-:Y:S01]  /*58d0*/  ISETP.GT.U32.AND P3, PT, R0.reuse, R44, PT ;  /* 0x0000002c0000720c */ /* 0x040fe20003f64070 */
[----:B------:R-:W-:Y:S01]  /*58e0*/  IMAD.HI.U32 R5, R3, R30, RZ ;  /* 0x0000001e03057227 */ /* 0x000fe200078e00ff */
[----:B------:R-:W-:-:S03]  /*58f0*/  ISETP.GT.U32.AND P6, PT, R0, R40, PT ;  /* 0x000000280000720c */ /* 0x000fc60003fc4070 */
[----:B------:R-:W-:Y:S02]  /*5900*/  @!P4 IMAD.IADD R36, R36, 0x1, -R0 ;  /* 0x000000012424c824 */ /* 0x000fe400078e0a00 */
[----:B------:R-:W-:Y:S02]  /*5910*/  IMAD.MOV R5, RZ, RZ, -R5 ;  /* 0x000000ffff057224 */ /* 0x000fe400078e0a05 */
[----:B------:R-:W-:Y:S01]  /*5920*/  IMAD.HI.U32 R6, R3, R34, RZ ;  /* 0x0000002203067227 */ /* 0x000fe200078e00ff */
[----:B------:R-:W-:-:S03]  /*5930*/  ISETP.GT.U32.AND P4, PT, R0, R36, PT ;  /* 0x000000240000720c */ /* 0x000fc60003f84070 */
[----:B------:R-:W-:Y:S02]  /*5940*/  IMAD R30, R0, R5, R30 ;  /* 0x00000005001e7224 */ /* 0x000fe400078e021e */
[----:B------:R-:W-:Y:S01]  /*5950*/  @!P6 IMAD.IADD R40, R40, 0x1, -R0 ;  /* 0x000000012828e824 */ /* 0x000fe200078e0a00 */
[----:B------:R-:W-:Y:S01]  /*5960*/  ISETP.GT.U32.AND P6, PT, R0, R32, PT ;  /* 0x000000200000720c */ /* 0x000fe20003fc4070 */
[----:B------:R-:W-:Y:S02]  /*5970*/  IMAD.MOV R9, RZ, RZ, -R6 ;  /* 0x000000ffff097224 */ /* 0x000fe400078e0a06 */
[----:B------:R-:W-:-:S04]  /*5980*/  IMAD.HI.U32 R6, R3, R26, RZ ;  /* 0x0000001a03067227 */ /* 0x000fc800078e00ff */
[----:B------:R-:W-:Y:S01]  /*5990*/  @!P4 IMAD.IADD R36, R36, 0x1, -R0 ;  /* 0x000000012424c824 */ /* 0x000fe200078e0a00 */
[C---:B------:R-:W-:Y:S01]  /*59a0*/  ISETP.GT.U32.AND P4, PT, R0.reuse, R30, PT ;  /* 0x0000001e0000720c */ /* 0x040fe20003f84070 */
[----:B------:R-:W-:Y:S02]  /*59b0*/  IMAD R34, R0, R9, R34 ;  /* 0x0000000900227224 */ /* 0x000fe400078e0222 */
[----:B------:R-:W-:Y:S02]  /*59c0*/  IMAD.MOV R9, RZ, RZ, -R6 ;  /* 0x000000ffff097224 */ /* 0x000fe400078e0a06 */
[----:B------:R-:W-:Y:S02]  /*59d0*/  @!P6 IMAD.IADD R32, R32, 0x1, -R0 ;  /* 0x000000012020e824 */ /* 0x000fe400078e0a00 */
[----:B------:R-:W-:-:S04]  /*59e0*/  IMAD.HI.U32 R5, R3, R28, RZ ;  /* 0x0000001c03057227 */ /* 0x000fc800078e00ff */
[--C-:B------:R-:W-:Y:S01]  /*59f0*/  @!P3 IMAD.IADD R44, R44, 0x1, -R0.reuse ;  /* 0x000000012c2cb824 */ /* 0x100fe200078e0a00 */
[----:B------:R-:W-:Y:S01]  /*5a00*/  ISETP.GT.U32.AND P3, PT, R0, R34, PT ;  /* 0x000000220000720c */ /* 0x000fe20003f64070 */
[----:B------:R-:W-:Y:S01]  /*5a10*/  @!P4 IMAD.IADD R30, R30, 0x1, -R0 ;  /* 0x000000011e1ec824 */ /* 0x000fe200078e0a00 */
[C---:B------:R-:W-:Y:S01]  /*5a20*/  ISETP.GT.U32.AND P4, PT, R0.reuse, R32, PT ;  /* 0x000000200000720c */ /* 0x040fe20003f84070 */
[----:B------:R-:W-:Y:S02]  /*5a30*/  IMAD R26, R0, R9, R26 ;  /* 0x00000009001a7224 */ /* 0x000fe400078e021a */
[----:B------:R-:W-:-:S04]  /*5a40*/  IMAD.HI.U32 R7, R3, R24, RZ ;  /* 0x0000001803077227 */ /* 0x000fc800078e00ff */
[----:B------:R-:W-:Y:S02]  /*5a50*/  IMAD.MOV R5, RZ, RZ, -R5 ;  /* 0x000000ffff057224 */ /* 0x000fe400078e0a05 */
[----:B------:R-:W-:Y:S02]  /*5a60*/  IMAD.MOV R7, RZ, RZ, -R7 ;  /* 0x000000ffff077224 */ /* 0x000fe400078e0a07 */
[----:B------:R-:W-:Y:S02]  /*5a70*/  IMAD R28, R0, R5, R28 ;  /* 0x00000005001c7224 */ /* 0x000fe400078e021c */
[----:B------:R-:W-:Y:S01]  /*5a80*/  @!P4 IMAD.IADD R32, R32, 0x1, -R0 ;  /* 0x000000012020c824 */ /* 0x000fe200078e0a00 */
[----:B------:R-:W-:Y:S01]  /*5a90*/  ISETP.GT.U32.AND P4, PT, R0, R26, PT ;  /* 0x0000001a0000720c */ /* 0x000fe20003f84070 */
[----:B------:R-:W-:-:S04]  /*5aa0*/  IMAD.HI.U32 R5, R3, R22, RZ ;  /* 0x0000001603057227 */ /* 0x000fc800078e00ff */
[----:B------:R-:W-:Y:S02]  /*5ab0*/  IMAD R24, R0, R7, R24 ;  /* 0x0000000700187224 */ /* 0x000fe400078e0218 */
[----:B------:R-:W-:Y:S02]  /*5ac0*/  IMAD.MOV R7, RZ, RZ, -R5 ;  /* 0x000000ffff077224 */ /* 0x000fe400078e0a05 */
[----:B------:R-:W-:Y:S01]  /*5ad0*/  @!P3 IMAD.IADD R34, R34, 0x1, -R0 ;  /* 0x000000012222b824 */ /* 0x000fe200078e0a00 */
[----:B------:R-:W-:Y:S01]  /*5ae0*/  ISETP.GE.AND P3, PT, R8, RZ, PT ;  /* 0x000000ff0800720c */ /* 0x000fe20003f66270 */
[----:B------:R-:W-:Y:S01]  /*5af0*/  IMAD R22, R0, R7, R22 ;  /* 0x0000000700167224 */ /* 0x000fe200078e0216 */
[----:B------:R-:W-:Y:S01]  /*5b00*/  IABS R8, R35 ;  /* 0x0000002300087213 */ /* 0x000fe20000000000 */
[----:B------:R-:W-:Y:S01]  /*5b10*/  @!P4 IMAD.IADD R26, R26, 0x1, -R0 ;  /* 0x000000011a1ac824 */ /* 0x000fe200078e0a00 */
        /* <DEDUP_REMOVED lines=8> */
[--C-:B------:R-:W-:Y:S01]  /*5ba0*/  @!P6 IMAD.IADD R34, R34, 0x1, -R0.reuse ;  /* 0x000000012222e824 */ /* 0x100fe200078e0a00 */
[----:B------:R-:W-:Y:S01]  /*5bb0*/  ISETP.GT.U32.AND P6, PT, R0, R28, PT ;  /* 0x0000001c0000720c */ /* 0x000fe20003fc4070 */
[--C-:B------:R-:W-:Y:S01]  /*5bc0*/  @!P4 IMAD.IADD R22, R22, 0x1, -R0.reuse ;  /* 0x000000011616c824 */ /* 0x100fe200078e0a00 */
[----:B------:R-:W-:Y:S01]  /*5bd0*/  ISETP.GT.U32.AND P4, PT, R0, R20, PT ;  /* 0x000000140000720c */ /* 0x000fe20003f84070 */
[----:B------:R-:W-:Y:S01]  /*5be0*/  @!P2 IMAD.IADD R30, R30, 0x1, -R0 ;  /* 0x000000011e1ea824 */ /* 0x000fe200078e0a00 */
[----:B------:R-:W-:Y:S01]  /*5bf0*/  ISETP.GT.U32.AND P2, PT, R0, R24, PT ;  /* 0x000000180000720c */ /* 0x000fe20003f44070 */
[----:B------:R-:W-:Y:S02]  /*5c00*/  IMAD.MOV R9, RZ, RZ, -R6 ;  /* 0x000000ffff097224 */ /* 0x000fe400078e0a06 */
[----:B------:R-:W-:-:S04]  /*5c10*/  IMAD.HI.U32 R7, R3, R18, RZ ;  /* 0x0000001203077227 */ /* 0x000fc800078e00ff */
[----:B------:R-:W-:Y:S02]  /*5c20*/  IMAD R16, R0, R9, R16 ;  /* 0x0000000900107224 */ /* 0x000fe400078e0210 */
[--C-:B------:R-:W-:Y:S01]  /*5c30*/  @!P6 IMAD.IADD R28, R28, 0x1, -R0.reuse ;  /* 0x000000011c1ce824 */ /* 0x100fe200078e0a00 */
[----:B------:R-:W-:Y:S01]  /*5c40*/  ISETP.GE.AND P6, PT, R10, RZ, PT ;  /* 0x000000ff0a00720c */ /* 0x000fe20003fc6270 */
[--C-:B------:R-:W-:Y:S01]  /*5c50*/  @!P4 IMAD.IADD R20, R20, 0x1, -R0.reuse ;  /* 0x000000011414c824 */ /* 0x100fe200078e0a00 */
[----:B------:R-:W-:Y:S01]  /*5c60*/  ISETP.GT.U32.AND P4, PT, R0, R16, PT ;  /* 0x000000100000720c */ /* 0x000fe20003f84070 */
[----:B------:R-:W-:Y:S01]  /*5c70*/  @!P2 IMAD.IADD R24, R24, 0x1, -R0 ;  /* 0x000000011818a824 */ /* 0x000fe200078e0a00 */
[----:B------:R-:W-:Y:S01]  /*5c80*/  ISETP.GE.AND P2, PT, R11, RZ, PT ;  /* 0x000000ff0b00720c */ /* 0x000fe20003f46270 */
[----:B------:R-:W-:Y:S01]  /*5c90*/  @!P0 IMAD.MOV R44, RZ, RZ, -R44 ;  /* 0x000000ffff2c8224 */ /* 0x000fe200078e0a2c */
[C---:B------:R-:W-:Y:S01]  /*5ca0*/  ISETP.GT.U32.AND P0, PT, R0.reuse, R28, PT ;  /* 0x0000001c0000720c */ /* 0x040fe20003f04070 */
[----:B------:R-:W-:Y:S01]  /*5cb0*/  @!P1 IMAD.MOV R40, RZ, RZ, -R40 ;  /* 0x000000ffff289224 */ /* 0x000fe200078e0a28 */
[----:B------:R-:W-:Y:S01]  /*5cc0*/  ISETP.GT.U32.AND P1, PT, R0, R26, PT ;  /* 0x0000001a0000720c */ /* 0x000fe20003f24070 */
[----:B------:R-:W-:Y:S01]  /*5cd0*/  IMAD.HI.U32 R2, R3, R14, RZ ;  /* 0x0000000e03027227 */ /* 0x000fe200078e00ff */
[----:B------:R-:W-:-:S02]  /*5ce0*/  IABS R11, R13 ;  /* 0x0000000d000b7213 */ /* 0x000fc40000000000 */
[----:B------:R-:W-:Y:S01]  /*5cf0*/  IABS R10, R33 ;  /* 0x00000021000a7213 */ /* 0x000fe20000000000 */
[----:B------:R-:W-:-:S04]  /*5d00*/  IMAD.HI.U32 R5, R3, R12, RZ ;  /* 0x0000000c03057227 */ /* 0x000fc800078e00ff */
[----:B------:R-:W-:Y:S02]  /*5d10*/  IMAD.MOV R7, RZ, RZ, -R7 ;  /* 0x000000ffff077224 */ /* 0x000fe400078e0a07 */
[----:B------:R-:W-:Y:S02]  /*5d20*/  IMAD.MOV R9, RZ, RZ, -R2 ;  /* 0x000000ffff097224 */ /* 0x000fe400078e0a02 */
[----:B------:R-:W-:Y:S02]  /*5d30*/  IMAD.MOV R5, RZ, RZ, -R5 ;  /* 0x000000ffff057224 */ /* 0x000fe400078e0a05 */
[C---:B------:R-:W-:Y:S02]  /*5d40*/  IMAD R18, R0.reuse, R7, R18 ;  /* 0x0000000700127224 */ /* 0x040fe400078e0212 */
[----:B------:R-:W-:Y:S02]  /*5d50*/  IMAD.MOV.U32 R2, RZ, RZ, R11 ;  /* 0x000000ffff027224 */ /* 0x000fe400078e000b */
[----:B------:R-:W-:-:S02]  /*5d60*/  IMAD R14, R0, R9, R14 ;  /* 0x00000009000e7224 */ /* 0x000fc400078e020e */
[----:B------:R-:W-:Y:S02]  /*5d70*/  IMAD R12, R0, R5, R12 ;  /* 0x00000005000c7224 */ /* 0x000fe400078e020c */
[----:B------:R-:W-:Y:S01]  /*5d80*/  @!P4 IMAD.IADD R16, R16, 0x1, -R0 ;  /* 0x000000011010c824 */ /* 0x000fe200078e0a00 */
[C---:B------:R-:W-:Y:S01]  /*5d90*/  ISETP.GT.U32.AND P4, PT, R0.reuse, R24, PT ;  /* 0x000000180000720c */ /* 0x040fe20003f84070 */
[----:B------:R-:W-:Y:S01]  /*5da0*/  @!P6 IMAD.MOV R32, RZ, RZ, -R32 ;  /* 0x000000ffff20e224 */ /* 0x000fe200078e0a20 */
[C---:B------:R-:W-:Y:S01]  /*5db0*/  ISETP.GT.U32.AND P6, PT, R0.reuse, R20, PT ;  /* 0x000000140000720c */ /* 0x040fe20003fc4070 */
[C---:B------:R-:W-:Y:S01]  /*5dc0*/  IMAD.HI.U32 R6, R3.reuse, R10, RZ ;  /* 0x0000000a03067227 */ /* 0x040fe200078e00ff */
[----:B------:R-:W1:Y:S03]  /*5dd0*/  LDC R5, c[0x0][0x230] ;  /* 0x00008c00ff057b82 */ /* 0x000e660000000800 */
[----:B------:R-:W-:Y:S01]  /*5de0*/  @!P2 IMAD.MOV R30, RZ, RZ, -R30 ;  /* 0x000000ffff1ea224 */ /* 0x000fe200078e0a1e */
[----:B------:R-:W-:Y:S01]  /*5df0*/  ISETP.GT.U32.AND P2, PT, R0, R18, PT ;  /* 0x000000120000720c */ /* 0x000fe20003f44070 */
[----:B------:R-:W-:-:S04]  /*5e00*/  IMAD.HI.U32 R7, R3, R8, RZ ;  /* 0x0000000803077227 */ /* 0x000fc800078e00ff */
[----:B------:R-:W-:-:S04]  /*5e10*/  IMAD.HI.U32 R3, R3, R2, RZ ;  /* 0x0000000203037227 */ /* 0x000fc800078e00ff */
[----:B------:R-:W-:Y:S01]  /*5e20*/  @!P3 IMAD.MOV R34, RZ, RZ, -R34 ;  /* 0x000000ffff22b224 */ /* 0x000fe200078e0a22 */
[----:B------:R-:W-:Y:S01]  /*5e30*/  ISETP.GT.U32.AND P3, PT, R0, R22, PT ;  /* 0x000000160000720c */ /* 0x000fe20003f64070 */
[--C-:B------:R-:W-:Y:S01]  /*5e40*/  @!P0 IMAD.IADD R28, R28, 0x1, -R0.reuse ;  /* 0x000000011c1c8824 */ /* 0x100fe200078e0a00 */
[----:B------:R-:W-:Y:S01]  /*5e50*/  ISETP.GT.U32.AND P0, PT, R0, R14, PT ;  /* 0x0000000e0000720c */ /* 0x000fe20003f04070 */
[----:B------:R-:W-:Y:S01]  /*5e60*/  @!P1 IMAD.IADD R26, R26, 0x1, -R0 ;  /* 0x000000011a1a9824 */ /* 0x000fe200078e0a00 */
[C---:B------:R-:W-:Y:S01]  /*5e70*/  ISETP.GT.U32.AND P1, PT, R0.reuse, R12, PT ;  /* 0x0000000c0000720c */ /* 0x040fe20003f24070 */
[----:B------:R-:W-:Y:S01]  /*5e80*/  @!P5 IMAD.MOV R36, RZ, RZ, -R36 ;  /* 0x000000ffff24d224 */ /* 0x000fe200078e0a24 */
[----:B------:R-:W-:Y:S01]  /*5e90*/  ISETP.GT.U32.AND P5, PT, R0, R16, PT ;  /* 0x000000100000720c */ /* 0x000fe20003fa4070 */
[----:B------:R-:W-:Y:S02]  /*5ea0*/  IMAD.MOV R11, RZ, RZ, -R6 ;  /* 0x000000ffff0b7224 */ /* 0x000fe400078e0a06 */
[----:B------:R-:W-:-:S02]  /*5eb0*/  IMAD.MOV R7, RZ, RZ, -R7 ;  /* 0x000000ffff077224 */ /* 0x000fc400078e0a07 */
[----:B------:R-:W-:Y:S02]  /*5ec0*/  IMAD.MOV R3, RZ, RZ, -R3 ;  /* 0x000000ffff037224 */ /* 0x000fe400078e0a03 */
[C---:B------:R-:W-:Y:S02]  /*5ed0*/  IMAD R10, R0.reuse, R11, R10 ;  /* 0x0000000b000a7224 */ /* 0x040fe400078e020a */
[C---:B------:R-:W-:Y:S02]  /*5ee0*/  IMAD R8, R0.reuse, R7, R8 ;  /* 0x0000000700087224 */ /* 0x040fe400078e0208 */
[----:B------:R-:W-:Y:S01]  /*5ef0*/  IMAD R6, R0, R3, R2 ;  /* 0x0000000300067224 */ /* 0x000fe200078e0202 */
[----:B------:R-:W-:Y:S01]  /*5f00*/  SHF.R.S32.HI R2, RZ, 0x5, R43 ;  /* 0x00000005ff027819 */ /* 0x000fe2000001142b */
[--C-:B------:R-:W-:Y:S01]  /*5f10*/  @!P4 IMAD.IADD R24, R24, 0x1, -R0.reuse ;  /* 0x000000011818c824 */ /* 0x100fe200078e0a00 */
[----:B------:R-:W-:Y:S01]  /*5f20*/  ISETP.GT.U32.AND P4, PT, R0, R10, PT ;  /* 0x0000000a0000720c */ /* 0x000fe20003f84070 */
[--C-:B------:R-:W-:Y:S01]  /*5f30*/  @!P6 IMAD.IADD R20, R20, 0x1, -R0.reuse ;  /* 0x000000011414e824 */ /* 0x100fe200078e0a00 */
[----:B------:R-:W-:Y:S01]  /*5f40*/  ISETP.GT.U32.AND P6, PT, R0, R8, PT ;  /* 0x000000080000720c */ /* 0x000fe20003fc4070 */
[--C-:B------:R-:W-:Y:S01]  /*5f50*/  @!P2 IMAD.IADD R18, R18, 0x1, -R0.reuse ;  /* 0x000000011212a824 */ /* 0x100fe200078e0a00 */
[----:B------:R-:W-:Y:S01]  /*5f60*/  ISETP.GT.U32.AND P2, PT, R0, R6, PT ;  /* 0x000000060000720c */ /* 0x000fe20003f44070 */
[--C-:B------:R-:W-:Y:S01]  /*5f70*/  @!P3 IMAD.IADD R22, R22, 0x1, -R0.reuse ;  /* 0x000000011616b824 */ /* 0x100fe200078e0a00 */
[----:B------:R-:W-:Y:S01]  /*5f80*/  ISETP.GE.AND P3, PT, R15, RZ, PT ;  /* 0x000000ff0f00720c */ /* 0x000fe20003f66270 */
        /* <DEDUP_REMOVED lines=11> */
[C---:B------:R-:W-:Y:S01]  /*6040*/  ISETP.GT.U32.AND P2, PT, R0.reuse, R18, PT ;  /* 0x000000120000720c */ /* 0x040fe20003f44070 */
[----:B------:R-:W-:Y:S01]  /*6050*/  @!P3 IMAD.MOV R28, RZ, RZ, -R28 ;  /* 0x000000ffff1cb224 */ /* 0x000fe200078e0a1c */
        /* <DEDUP_REMOVED lines=8> */
[----:B------:R-:W-:Y:S01]  /*60e0*/  ISETP.GT.U32.AND P4, PT, R0, R6, PT ;  /* 0x000000060000720c */ /* 0x000fe20003f84070 */
[----:B------:R-:W-:Y:S01]  /*60f0*/  @!P6 IMAD.MOV R16, RZ, RZ, -R16 ;  /* 0x000000ffff10e224 */ /* 0x000fe200078e0a10 */
        /* <DEDUP_REMOVED lines=11> */
[----:B------:R-:W-:Y:S01]  /*61b0*/  IMAD.SHL.U32 R3, R179, 0x4, RZ ;  /* 0x00000004b3037824 */ /* 0x000fe200078e00ff */
[----:B------:R-:W-:Y:S01]  /*61c0*/  SGXT R2, R2, 0x1 ;  /* 0x000000010202781a */ /* 0x000fe20000000200 */
[----:B------:R-:W-:Y:S01]  /*61d0*/  @!P4 IMAD.IADD R6, R6, 0x1, -R0 ;  /* 0x000000010606c824 */ /* 0x000fe200078e0a00 */
[----:B------:R-:W-:Y:S01]  /*61e0*/  ISETP.NE.AND P4, PT, R37, RZ, PT ;  /* 0x000000ff2500720c */ /* 0x000fe20003f85270 */
[----:B------:R-:W-:Y:S01]  /*61f0*/  @!P2 IMAD.MOV R14, RZ, RZ, -R14 ;  /* 0x000000ffff0ea224 */ /* 0x000fe200078e0a0e */
[----:B------:R-:W-:Y:S01]  /*6200*/  ISETP.NE.AND P2, PT, R39, RZ, PT ;  /* 0x000000ff2700720c */ /* 0x000fe20003f45270 */
[----:B------:R-:W-:Y:S01]  /*6210*/  @!P6 IMAD.MOV R18, RZ, RZ, -R18 ;  /* 0x000000ffff12e224 */ /* 0x000fe200078e0a12 */
[----:B------:R-:W-:Y:S01]  /*6220*/  LOP3.LUT R251, R3, 0x90, R2, 0x78, !PT ;  /* 0x0000009003fb7812 */ /* 0x000fe200078e7802 */
[----:B------:R-:W-:Y:S01]  /*6230*/  @!P3 IMAD.MOV R12, RZ, RZ, -R12 ;  /* 0x000000ffff0cb224 */ /* 0x000fe200078e0a0c */
[----:B------:R-:W2:Y:S01]  /*6240*/  LDC R2, c[0x0][0x230] ;  /* 0x00008c00ff027b82 */ /* 0x000ea20000000800 */
[----:B------:R-:W-:Y:S01]  /*6250*/  @!P0 IMAD.MOV R10, RZ, RZ, -R10 ;  /* 0x000000ffff0a8224 */ /* 0x000fe200078e0a0a */
[C---:B------:R-:W-:Y:S01]  /*6260*/  SEL R95, R189.reuse, R82, !P2 ;  /* 0x00000052bd5f7207 */ /* 0x040fe20005000000 */
[----:B------:R-:W-:Y:S01]  /*6270*/  @!P1 IMAD.MOV R8, RZ, RZ, -R8 ;  /* 0x000000ffff089224 */ /* 0x000fe200078e0a08 */
[C---:B------:R-:W-:Y:S01]  /*6280*/  SEL R193, R189.reuse, R84, !P2 ;  /* 0x00000054bdc17207 */ /* 0x040fe20005000000 */
[----:B------:R-:W-:Y:S01]  /*6290*/  @!P5 IMAD.MOV R6, RZ, RZ, -R6 ;  /* 0x000000ffff06d224 */ /* 0x000fe200078e0a06 */
[----:B------:R-:W-:-:S02]  /*62a0*/  SEL R91, R189, R86, !P2 ;  /* 0x00000056bd5b7207 */ /* 0x000fc40005000000 */
[C---:B------:R-:W-:Y:S01]  /*62b0*/  SEL R133, R189.reuse, R64, !P2 ;  /* 0x00000040bd857207 */ /* 0x040fe20005000000 */
[----:B------:R-:W3:Y:S01]  /*62c0*/  LDC R3, c[0x0][0x230] ;  /* 0x00008c00ff037b82 */ /* 0x000ee20000000800 */
[C---:B------:R-:W-:Y:S02]  /*62d0*/  SEL R129, R189.reuse, R68, !P2 ;  /* 0x00000044bd817207 */ /* 0x040fe40005000000 */
[C---:B------:R-:W-:Y:S02]  /*62e0*/  SEL R125, R189.reuse, R70, !P2 ;  /* 0x00000046bd7d7207 */ /* 0x040fe40005000000 */
[C---:B------:R-:W-:Y:S02]  /*62f0*/  SEL R121, R189.reuse, R72, !P2 ;  /* 0x00000048bd797207 */ /* 0x040fe40005000000 */
[C---:B------:R-:W-:Y:S01]  /*6300*/  SEL R117, R189.reuse, R74, !P2 ;  /* 0x0000004abd757207 */ /* 0x040fe20005000000 */
[----:B------:R-:W4:Y:S01]  /*6310*/  LDC R0, c[0x0][0x230] ;  /* 0x00008c00ff007b82 */ /* 0x000f220000000800 */
[----:B------:R-:W-:-:S02]  /*6320*/  SEL R107, R189, R76, !P2 ;  /* 0x0000004cbd6b7207 */ /* 0x000fc40005000000 */
[C---:B------:R-:W-:Y:S02]  /*6330*/  SEL R103, R189.reuse, R78, !P2 ;  /* 0x0000004ebd677207 */ /* 0x040fe40005000000 */
[C---:B------:R-:W-:Y:S02]  /*6340*/  SEL R99, R189.reuse, R80, !P2 ;  /* 0x00000050bd637207 */ /* 0x040fe40005000000 */
[C---:B------:R-:W-:Y:S01]  /*6350*/  SEL R197, R189.reuse, R110, !P2 ;  /* 0x0000006ebdc57207 */ /* 0x040fe20005000000 */
[----:B--2---:R-:W-:Y:S01]  /*6360*/  VIADD R2, R2, 0xfffffffb ;  /* 0xfffffffb02027836 */ /* 0x004fe20000000000 */
[C---:B------:R-:W-:Y:S02]  /*6370*/  SEL R87, R189.reuse, R108, !P2 ;  /* 0x0000006cbd577207 */ /* 0x040fe40005000000 */
[C---:B------:R-:W-:Y:S02]  /*6380*/  SEL R86, R189.reuse, R112, !P2 ;  /* 0x00000070bd567207 */ /* 0x040fe40005000000 */
[----:B------:R-:W-:-:S02]  /*6390*/  SEL R84, R189, R154, !P2 ;  /* 0x0000009abd547207 */ /* 0x000fc40005000000 */
[----:B------:R-:W-:Y:S01]  /*63a0*/  SEL R83, R189, R156, !P2 ;  /* 0x0000009cbd537207 */ /* 0x000fe20005000000 */
[----:B---3--:R-:W-:Y:S01]  /*63b0*/  VIADD R7, R3, 0xffffffe0 ;  /* 0xffffffe003077836 */ /* 0x008fe20000000000 */
[C---:B------:R-:W-:Y:S02]  /*63c0*/  SEL R82, R189.reuse, R158, !P2 ;  /* 0x0000009ebd527207 */ /* 0x040fe40005000000 */
[C---:B------:R-:W-:Y:S02]  /*63d0*/  SEL R215, R189.reuse, R228, !P2 ;  /* 0x000000e4bdd77207 */ /* 0x040fe40005000000 */
[C---:B------:R-:W-:Y:S02]  /*63e0*/  SEL R166, R189.reuse, R166, !P2 ;  /* 0x000000a6bda67207 */ /* 0x040fe40005000000 */
[C---:B------:R-:W-:Y:S01]  /*63f0*/  SEL R241, R189.reuse, R50, !P2 ;  /* 0x00000032bdf17207 */ /* 0x040fe20005000000 */
[----:B----4-:R-:W-:Y:S01]  /*6400*/  VIADD R0, R0, 0xffffffff ;  /* 0xffffffff00007836 */ /* 0x010fe20000000000 */
[----:B------:R-:W-:-:S02]  /*6410*/  SEL R164, R189, R164, !P2 ;  /* 0x000000a4bda47207 */ /* 0x000fc40005000000 */
[C---:B------:R-:W-:Y:S02]  /*6420*/  SEL R163, R189.reuse, R52, !P2 ;  /* 0x00000034bda37207 */ /* 0x040fe40005000000 */
[C---:B------:R-:W-:Y:S02]  /*6430*/  SEL R162, R189.reuse, R162, !P2 ;  /* 0x000000a2bda27207 */ /* 0x040fe40005000000 */
[C---:B------:R-:W-:Y:S02]  /*6440*/  SEL R160, R189.reuse, R160, !P2 ;  /* 0x000000a0bda07207 */ /* 0x040fe40005000000 */
[C---:B------:R-:W-:Y:S02]  /*6450*/  SEL R153, R189.reuse, R54, !P2 ;  /* 0x00000036bd997207 */ /* 0x040fe40005000000 */
[C---:B------:R-:W-:Y:S02]  /*6460*/  SEL R152, R189.reuse, R152, !P2 ;  /* 0x00000098bd987207 */ /* 0x040fe40005000000 */
        /* <DEDUP_REMOVED lines=70> */
[C---:B------:R-:W-:Y:S01]  /*68d0*/  SEL R223, R189.reuse, R244, !P2 ;  /* 0x000000f4bddf7207 */ /* 0x040fe20005000000 */
[----:B------:R-:W2:Y:S01]  /*68e0*/  LDC R242, c[0x0][0x230] ;  /* 0x00008c00fff27b82 */ /* 0x000ea20000000800 */
        /* <DEDUP_REMOVED lines=12> */
[----:B--2---:R-:W-:Y:S01]  /*69b0*/  VIADD R242, R242, 0xffffffc0 ;  /* 0xffffffc0f2f27836 */ /* 0x004fe20000000000 */
        /* <DEDUP_REMOVED lines=18> */
[----:B------:R-:W-:Y:S01]  /*6ae0*/  SEL R189, R189, R6, !P2 ;  /* 0x00000006bdbd7207 */ /* 0x000fe20005000000 */
[----:B------:R-:W2:Y:S01]  /*6af0*/  LDC R8, c[0x0][0x230] ;  /* 0x00008c00ff087b82 */ /* 0x000ea20000000800 */
[----:B------:R-:W-:-:S02]  /*6b00*/  ISETP.GE.U32.AND P0, PT, R2, 0x7fffffdc, PT ;  /* 0x7fffffdc0200780c */ /* 0x000fc40003f06070 */
[----:B------:R-:W-:Y:S02]  /*6b10*/  ISETP.GE.AND P6, PT, R41, RZ, PT ;  /* 0x000000ff2900720c */ /* 0x000fe40003fc6270 */
[----:B------:R-:W-:Y:S01]  /*6b20*/  ISETP.GE.U32.AND P3, PT, R0, 0x7fffffe0, PT ;  /* 0x7fffffe00000780c */ /* 0x000fe20003f66070 */
[----:B-1----:R-:W-:Y:S02]  /*6b30*/  VIADD R0, R5, 0xffffffe7 ;  /* 0xffffffe705007836 */ /* 0x002fe40000000000 */
[----:B------:R-:W1:Y:S03]  /*6b40*/  LDC R6, c[0x0][0x230] ;  /* 0x00008c00ff067b82 */ /* 0x000e660000000800 */
[----:B------:R-:W-:-:S04]  /*6b50*/  ISETP.GE.U32.AND P2, PT, R0, 0x7fffffc8, PT ;  /* 0x7fffffc80000780c */ /* 0x000fc80003f46070 */
[----:B------:R-:W-:Y:S01]  /*6b60*/  SEL R5, RZ, 0x7fff8, P2 ;  /* 0x0007fff8ff057807 */ /* 0x000fe20001000000 */
[----:B------:R-:W-:Y:S01]  /*6b70*/  @!P6 IMAD.MOV R4, RZ, RZ, -R4 ;  /* 0x000000ffff04e224 */ /* 0x000fe200078e0a04 */
[----:B------:R-:W-:Y:S02]  /*6b80*/  @!P4 LOP3.LUT R4, RZ, R37, RZ, 0x33, !PT ;  /* 0x00000025ff04c212 */ /* 0x000fe400078e33ff */
[----:B------:R-:W-:-:S03]  /*6b90*/  ISETP.GE.U32.AND P4, PT, R7, 0x7fffffc1, PT ;  /* 0x7fffffc10700780c */ /* 0x000fc60003f86070 */
[----:B------:R-:W-:Y:S02]  /*6ba0*/  IMAD R11, R4, R67, RZ ;  /* 0x00000043040b7224 */ /* 0x000fe400078e02ff */
[----:B------:R-:W3:Y:S02]  /*6bb0*/  LDC R4, c[0x0][0x230] ;  /* 0x00008c00ff047b82 */ /* 0x000ee40000000800 */
[----:B------:R-:W-:Y:S01]  /*6bc0*/  IMAD.SHL.U32 R10, R11, 0x4, RZ ;  /* 0x000000040b0a7824 */ /* 0x000fe200078e00ff */
[----:B------:R-:W-:Y:S04]  /*6bd0*/  STL [R1+0x348], R11 ;  /* 0x0003480b01007387 */ /* 0x000fe80000100800 */
[----:B------:R-:W-:Y:S01]  /*6be0*/  IADD3 R32, P2, R10, UR20, RZ ;  /* 0x000000140a207c10 */ /* 0x000fe2000ff5e0ff */
[----:B-1----:R-:W-:-:S03]  /*6bf0*/  VIADD R2, R6, 0xffffffe6 ;  /* 0xffffffe606027836 */ /* 0x002fc60000000000 */
[----:B------:R-:W-:Y:S02]  /*6c00*/  LEA.HI.X.SX32 R33, R11, UR21, 0x2, P2 ;  /* 0x000000150b217c11 */ /* 0x000fe400090f16ff */
[----:B------:R-:W-:Y:S02]  /*6c10*/  ISETP.GE.U32.AND P1, PT, R2, 0x7fffffc7, PT ;  /* 0x7fffffc70200780c */ /* 0x000fe40003f26070 */
[----:B------:R-:W1:Y:S01]  /*6c20*/  LDC.64 R2, c[0x0][0x238] ;  /* 0x00008e00ff027b82 */ /* 0x000e620000000a00 */
[----:B---3--:R-:W-:Y:S01]  /*6c30*/  VIADD R0, R4, 0xffffffe2 ;  /* 0xffffffe204007836 */ /* 0x008fe20000000000 */
[----:B------:R-:W-:-:S04]  /*6c40*/  SEL R4, RZ, 0x1, P4 ;  /* 0x00000001ff047807 */ /* 0x000fc80002000000 */
[----:B------:R-:W-:Y:S01]  /*6c50*/  ISETP.GE.U32.AND P5, PT, R0, 0x7fffffc3, PT ;  /* 0x7fffffc30000780c */ /* 0x000fe20003fa6070 */
[----:B------:R-:W-:Y:S01]  /*6c60*/  VIADD R6, R4, UR8 ;  /* 0x0000000804067c36 */ /* 0x000fe20008000000 */
[----:B------:R-:W-:Y:S01]  /*6c70*/  SEL R0, RZ, 0x4, P1 ;  /* 0x00000004ff007807 */ /* 0x000fe20000800000 */
[----:B------:R-:W-:Y:S01]  /*6c80*/  UIADD3 UR8, UR16, -0x16, URZ ;  /* 0xffffffea10087890 */ /* 0x000fe2000fffe03f */
[----:B------:R-:W-:Y:S02]  /*6c90*/  SEL R4, RZ, 0x4, P5 ;  /* 0x00000004ff047807 */ /* 0x000fe40002800000 */
[----:B------:R-:W-:Y:S01]  /*6ca0*/  LOP3.LUT R7, R6, 0x3, RZ, 0xc0, !PT ;  /* 0x0000000306077812 */ /* 0x000fe200078ec0ff */
[----:B------:R-:W-:Y:S01]  /*6cb0*/  UISETP.GE.U32.AND UP0, UPT, UR8, 0x7fffffcb, UPT ;  /* 0x7fffffcb0800788c */ /* 0x000fe2000bf06070 */
[----:B------:R-:W-:Y:S01]  /*6cc0*/  IADD3 R5, R5, UR5, R0 ;  /* 0x0000000505057c10 */ /* 0x000fe2000fffe000 */
[----:B------:R-:W-:Y:S01]  /*6cd0*/  UIADD3 UR5, UR13, -0x17, URZ ;  /* 0xffffffe90d057890 */ /* 0x000fe2000fffe03f */
[C---:B-1----:R-:W-:Y:S01]  /*6ce0*/  IMAD.SHL.U32 R16, R2.reuse, 0x4, RZ ;  /* 0x0000000402107824 */ /* 0x042fe200078e00ff */
[CC--:B------:R-:W-:Y:S01]  /*6cf0*/  LEA R20, P5, R2.reuse, R32.reuse, 0x3 ;  /* 0x0000002002147211 */ /* 0x0c0fe200078a18ff */
[C---:B------:R-:W-:Y:S01]  /*6d00*/  IMAD.SHL.U32 R30, R2.reuse, 0x2, RZ ;  /* 0x00000002021e7824 */ /* 0x040fe200078e00ff */
[----:B------:R-:W-:Y:S01]  /*6d10*/  IADD3 R4, R7, UR6, R4 ;  /* 0x0000000607047c10 */ /* 0x000fe2000fffe004 */
[C---:B------:R-:W-:Y:S01]  /*6d20*/  IMAD R17, R2.reuse, 0x3, RZ ;  /* 0x0000000302117824 */ /* 0x040fe200078e02ff */
[----:B------:R1:W-:Y:S01]  /*6d30*/  STL [R1+0x728], R16 ;  /* 0x0007281001007387 */ /* 0x0003e20000100800 */
[----:B------:R-:W-:Y:S01]  /*6d40*/  IMAD R14, R2, 0xc, RZ ;  /* 0x0000000c020e7824 */ /* 0x000fe200078e02ff */
[-C--:B------:R-:W-:Y:S01]  /*6d50*/  IADD3 R174, P2, R16, R32.reuse, RZ ;  /* 0x0000002010ae7210 */ /* 0x080fe20007f5e0ff */
[C---:B------:R-:W-:Y:S01]  /*6d60*/  IMAD R43, R2.reuse, 0x5, RZ ;  /* 0x00000005022b7824 */ /* 0x040fe200078e02ff */
[----:B------:R-:W-:Y:S01]  /*6d70*/  STL [R1+0x820], R30 ;  /* 0x0008201e01007387 */ /* 0x000fe20000100800 */
[C---:B------:R-:W-:Y:S01]  /*6d80*/  IMAD R42, R2.reuse, 0x6, RZ ;  /* 0x00000006022a7824 */ /* 0x040fe200078e02ff */
[CC--:B------:R-:W-:Y:S01]  /*6d90*/  LEA.HI.X.SX32 R175, R2.reuse, R33.reuse, 0x2, P2 ;  /* 0x0000002102af7211 */ /* 0x0c0fe200010f16ff */
[C---:B------:R-:W-:Y:S01]  /*6da0*/  IMAD R52, R2.reuse, 0x14, RZ ;  /* 0x0000001402347824 */ /* 0x040fe200078e02ff */
[----:B------:R-:W-:Y:S01]  /*6db0*/  STL [R1+0x81c], R17 ;  /* 0x00081c1101007387 */ /* 0x000fe20000100800 */
[----:B------:R-:W-:Y:S01]  /*6dc0*/  IMAD R28, R2, 0x7, RZ ;  /* 0x00000007021c7824 */ /* 0x000fe200078e02ff */
[-C--:B------:R-:W-:Y:S01]  /*6dd0*/  LEA.HI.X.SX32 R21, R30, R33.reuse, 0x2, P5 ;  /* 0x000000211e157211 */ /* 0x080fe200028f16ff */
[C---:B------:R-:W-:Y:S01]  /*6de0*/  IMAD R50, R2.reuse, 0x18, RZ ;  /* 0x0000001802327824 */ /* 0x040fe200078e02ff */
[----:B------:R-:W-:Y:S01]  /*6df0*/  STL [R1+0x7f4], R14 ;  /* 0x0007f40e01007387 */ /* 0x000fe20000100800 */
[C---:B------:R-:W-:Y:S01]  /*6e00*/  IMAD.SHL.U32 R46, R2.reuse, 0x8, RZ ;  /* 0x00000008022e7824 */ /* 0x040fe200078e00ff */
[CC--:B------:R-:W-:Y:S01]  /*6e10*/  LEA R38, P5, R2.reuse, R32.reuse, 0x4 ;  /* 0x0000002002267211 */ /* 0x0c0fe200078a20ff */
[C---:B------:R-:W-:Y:S01]  /*6e20*/  IMAD R54, R2.reuse, 0x1c, RZ ;  /* 0x0000001c02367824 */ /* 0x040fe200078e02ff */
[----:B------:R-:W-:Y:S01]  /*6e30*/  STL [R1+0x818], R43 ;  /* 0x0008182b01007387 */ /* 0x000fe20000100800 */
[----:B------:R-:W-:Y:S01]  /*6e40*/  IMAD R58, R2, 0x9, RZ ;  /* 0x00000009023a7824 */ /* 0x000fe200078e02ff */
[----:B------:R-:W-:Y:S01]  /*6e50*/  LEA.HI.X.SX32 R39, R16, R33, 0x2, P5 ;  /* 0x0000002110277211 */ /* 0x000fe200028f16ff */
[C---:B------:R-:W-:Y:S01]  /*6e60*/  IMAD R36, R2.reuse, 0xa, RZ ;  /* 0x0000000a02247824 */ /* 0x040fe200078e02ff */
[----:B------:R-:W-:Y:S01]  /*6e70*/  STL [R1+0x814], R42 ;  /* 0x0008142a01007387 */ /* 0x000fe20000100800 */
[----:B------:R-:W-:Y:S01]  /*6e80*/  IMAD R26, R2, 0xb, RZ ;  /* 0x0000000b021a7824 */ /* 0x000fe200078e02ff */
[----:B-1----:R-:W-:Y:S01]  /*6e90*/  IADD3 R16, P5, R50, R32, RZ ;  /* 0x0000002032107210 */ /* 0x002fe20007fbe0ff */
[C---:B------:R-:W-:Y:S01]  /*6ea0*/  IMAD R60, R2.reuse, 0xd, RZ ;  /* 0x0000000d023c7824 */ /* 0x040fe200078e02ff */
[----:B------:R-:W-:Y:S01]  /*6eb0*/  STL [R1+0x7b8], R52 ;  /* 0x0007b83401007387 */ /* 0x000fe20000100800 */
[----:B------:R-:W-:Y:S01]  /*6ec0*/  IMAD R178, R2, 0xe, RZ ;  /* 0x0000000e02b27824 */ /* 0x000fe200078e02ff */
[----:B------:R-:W-:Y:S01]  /*6ed0*/  LOP3.LUT R4, R4, 0xf, RZ, 0xc0, !PT ;  /* 0x0000000f04047812 */ /* 0x000fe200078ec0ff */
[C---:B------:R-:W-:Y:S01]  /*6ee0*/  IMAD R24, R2.reuse, 0xf, RZ ;  /* 0x0000000f02187824 */ /* 0x040fe200078e02ff */
[----:B------:R-:W-:Y:S01]  /*6ef0*/  STL [R1+0x810], R28 ;  /* 0x0008101c01007387 */ /* 0x000fe20000100800 */
[C---:B------:R-:W-:Y:S01]  /*6f00*/  IMAD.SHL.U32 R48, R2.reuse, 0x10, RZ ;  /* 0x0000001002307824 */ /* 0x040fe200078e00ff */
[----:B------:R-:W-:Y:S01]  /*6f10*/  UIADD3 UR6, UR14, -0x18, URZ ;  /* 0xffffffe80e067890 */ /* 0x000fe2000fffe03f */
[C---:B------:R-:W-:Y:S01]  /*6f20*/  IMAD R176, R2.reuse, 0x11, RZ ;  /* 0x0000001102b07824 */ /* 0x040fe200078e02ff */
[----:B------:R-:W-:Y:S01]  /*6f30*/  STL [R1+0x7b4], R50 ;  /* 0x0007b43201007387 */ /* 0x000fe20000100800 */
[C---:B------:R-:W-:Y:S01]  /*6f40*/  IMAD R34, R2.reuse, 0x12, RZ ;  /* 0x0000001202227824 */ /* 0x040fe200078e02ff */
[----:B------:R-:W-:Y:S01]  /*6f50*/  UISETP.GE.U32.AND UP2, UPT, UR6, 0x7fffffc9, UPT ;  /* 0x7fffffc90600788c */ /* 0x000fe2000bf46070 */
[C---:B------:R-:W-:Y:S01]  /*6f60*/  IMAD R22, R2.reuse, 0x13, RZ ;  /* 0x0000001302167824 */ /* 0x040fe200078e02ff */
[----:B------:R-:W-:Y:S01]  /*6f70*/  STL [R1+0x80c], R46 ;  /* 0x00080c2e01007387 */ /* 0x000fe20000100800 */
[C---:B------:R-:W-:Y:S01]  /*6f80*/  IMAD R44, R2.reuse, 0x15, RZ ;  /* 0x00000015022c7824 */ /* 0x040fe200078e02ff */
[----:B------:R-:W-:Y:S01]  /*6f90*/  UISETP.GE.U32.AND UP1, UPT, UR5, 0x7fffffca, UPT ;  /* 0x7fffffca0500788c */ /* 0x000fe2000bf26070 */
[C---:B------:R-:W-:Y:S01]  /*6fa0*/  IMAD R171, R2.reuse, 0x16, RZ ;  /* 0x0000001602ab7824 */ /* 0x040fe200078e02ff */
[----:B------:R-:W-:Y:S01]  /*6fb0*/  STL [R1+0x7b0], R54 ;  /* 0x0007b03601007387 */ /* 0x000fe20000100800 */
[C---:B------:R-:W-:Y:S01]  /*6fc0*/  IMAD R12, R2.reuse, 0x17, RZ ;  /* 0x00000017020c7824 */ /* 0x040fe200078e02ff */
[----:B------:R-:W-:Y:S01]  /*6fd0*/  USEL UR11, URZ, 0x1, UP2 ;  /* 0x000000013f0b7887 */ /* 0x000fe20009000000 */
        /* <DEDUP_REMOVED lines=19> */
[----:B------:R-:W-:Y:S01]  /*7110*/  UIADD3 UR11, UR11, UR12, URZ ;  /* 0x0000000c0b0b7290 */ /* 0x000fe2000fffe03f */
[C---:B------:R-:W-:Y:S01]  /*7120*/  IMAD R27, R2.reuse, 0x34, RZ ;  /* 0x00000034021b7824 */ /* 0x040fe200078e02ff */
[----:B------:R-:W-:Y:S01]  /*7130*/  STL [R1+0x7f0], R24 ;  /* 0x0007f01801007387 */ /* 0x000fe20000100800 */
[C---:B------:R-:W-:Y:S01]  /*7140*/  IMAD R15, R2.reuse, 0x38, RZ ;  /* 0x00000038020f7824 */ /* 0x040fe200078e02ff */
[----:B------:R-:W-:Y:S01]  /*7150*/  UIADD3 UR7, UR8, UR7, URZ ;  /* 0x0000000708077290 */ /* 0x000fe2000fffe03f */
[C---:B------:R-:W-:Y:S01]  /*7160*/  IMAD R61, R2.reuse, 0x3c, RZ ;  /* 0x0000003c023d7824 */ /* 0x040fe200078e02ff */
[----:B------:R-:W-:Y:S01]  /*7170*/  STL [R1+0x7ec], R48 ;  /* 0x0007ec3001007387 */ /* 0x000fe20000100800 */
[C---:B------:R-:W-:Y:S01]  /*7180*/  IMAD R25, R2.reuse, 0x44, RZ ;  /* 0x0000004402197824 */ /* 0x040fe200078e02ff */
[----:B------:R-:W-:Y:S01]  /*7190*/  USEL UR9, URZ, 0x4, UP0 ;  /* 0x000000043f097887 */ /* 0x000fe20008000000 */
[----:B------:R-:W-:Y:S01]  /*71a0*/  IMAD R7, R5, 0x10, R4 ;  /* 0x0000001005077824 */ /* 0x000fe200078e0204 */
[----:B------:R-:W-:Y:S01]  /*71b0*/  STL [R1+0x7e8], R176 ;  /* 0x0007e8b001007387 */ /* 0x000fe20000100800 */
[C---:B------:R-:W-:Y:S01]  /*71c0*/  IMAD R49, R2.reuse, 0x48, RZ ;  /* 0x0000004802317824 */ /* 0x040fe200078e02ff */
[----:B------:R-:W-:Y:S01]  /*71d0*/  USEL UR10, URZ, 0x7fff8, UP6 ;  /* 0x0007fff83f0a7887 */ /* 0x000fe2000b000000 */
[C---:B------:R-:W-:Y:S01]  /*71e0*/  IMAD R9, R2.reuse, 0x4c, RZ ;  /* 0x0000004c02097824 */ /* 0x040fe200078e02ff */
[----:B------:R-:W-:Y:S01]  /*71f0*/  STL [R1+0x7e4], R34 ;  /* 0x0007e42201007387 */ /* 0x000fe20000100800 */
[----:B------:R-:W-:Y:S01]  /*7200*/  IMAD R35, R2, 0x50, RZ ;  /* 0x0000005002237824 */ /* 0x000fe200078e02ff */
[----:B------:R-:W-:Y:S01]  /*7210*/  ULOP3.LUT UR11, UR11, 0x3, URZ, 0xc0, !UPT ;  /* 0x000000030b0b7892 */ /* 0x000fe2000f8ec03f */
[----:B--2---:R-:W-:Y:S01]  /*7220*/  VIADD R0, R8, 0xfffffff7 ;  /* 0xfffffff708007836 */ /* 0x004fe20000000000 */
[----:B------:R-:W-:Y:S01]  /*7230*/  STL [R1+0x7e0], R22 ;  /* 0x0007e01601007387 */ /* 0x000fe20000100800 */
[C---:B------:R-:W-:Y:S01]  /*7240*/  IMAD R23, R2.reuse, 0x54, RZ ;  /* 0x0000005402177824 */ /* 0x040fe200078e02ff */
[----:B------:R-:W-:Y:S01]  /*7250*/  USEL UR5, URZ, 0x4, UP4 ;  /* 0x000000043f057887 */ /* 0x000fe2000a000000 */
[C---:B------:R-:W-:Y:S01]  /*7260*/  IMAD R53, R2.reuse, 0x58, RZ ;  /* 0x0000005802357824 */ /* 0x040fe200078e02ff */
[----:B------:R-:W-:Y:S01]  /*7270*/  STL [R1+0x7dc], R44 ;  /* 0x0007dc2c01007387 */ /* 0x000fe20000100800 */
[----:B------:R-:W-:Y:S01]  /*7280*/  IMAD R45, R2, 0x5c, RZ ;  /* 0x0000005c022d7824 */ /* 0x000fe200078e02ff */
[----:B------:R-:W-:Y:S01]  /*7290*/  ISETP.GE.U32.AND P1, PT, R0, 0x7fffffd8, PT ;  /* 0x7fffffd80000780c */ /* 0x000fe20003f26070 */
[C---:B------:R-:W-:Y:S01]  /*72a0*/  IMAD R13, R2.reuse, 0x60, RZ ;  /* 0x00000060020d7824 */ /* 0x040fe200078e02ff */
[----:B------:R-:W-:Y:S01]  /*72b0*/  STL [R1+0x7d8], R171 ;  /* 0x0007d8ab01007387 */ /* 0x000fe20000100800 */
[----:B------:R-:W1:Y:S01]  /*72c0*/  LDC R0, c[0x0][0x230] ;  /* 0x00008c00ff007b82 */ /* 0x000e620000000800 */
[C---:B------:R-:W-:Y:S01]  /*72d0*/  IMAD R67, R2.reuse, 0x64, RZ ;  /* 0x0000006402437824 */ /* 0x040fe200078e02ff */
[----:B------:R-:W-:Y:S01]  /*72e0*/  USEL UR6, URZ, 0x7fff8, UP3 ;  /* 0x0007fff83f067887 */ /* 0x000fe20009800000 */
[----:B------:R-:W-:Y:S01]  /*72f0*/  STL [R1+0x7d4], R12 ;  /* 0x0007d40c01007387 */ /* 0x000fe20000100800 */
[----:B------:R-:W-:Y:S01]  /*7300*/  ULOP3.LUT UR7, UR7, 0x3, URZ, 0xc0, !UPT ;  /* 0x0000000307077892 */ /* 0x000fe2000f8ec03f */
[C---:B------:R-:W-:Y:S01]  /*7310*/  IMAD R167, R2.reuse, 0x68, RZ ;  /* 0x0000006802a77824 */ /* 0x040fe200078e02ff */
[----:B------:R-:W-:Y:S01]  /*7320*/  UIADD3 UR9, UR11, UR10, UR9 ;  /* 0x0000000a0b097290 */ /* 0x000fe2000fffe009 */
[----:B------:R-:W-:Y:S01]  /*7330*/  STL [R1+0x7d0], R62 ;  /* 0x0007d03e01007387 */ /* 0x000fe20000100800 */
[C---:B------:R-:W-:Y:S01]  /*7340*/  IMAD R51, R2.reuse, 0x6c, RZ ;  /* 0x0000006c02337824 */ /* 0x040fe200078e02ff */
[----:B------:R-:W-:Y:S01]  /*7350*/  UIADD3 UR5, UR7, UR6, UR5 ;  /* 0x0000000607057290 */ /* 0x000fe2000fffe005 */
[C---:B------:R-:W-:Y:S01]  /*7360*/  IMAD R63, R2.reuse, 0x70, RZ ;  /* 0x00000070023f7824 */ /* 0x040fe200078e02ff */
[----:B------:R-:W-:Y:S01]  /*7370*/  STL [R1+0x7cc], R40 ;  /* 0x0007cc2801007387 */ /* 0x000fe20000100800 */
[C---:B------:R-:W-:Y:S01]  /*7380*/  IMAD R41, R2.reuse, 0x74, RZ ;  /* 0x0000007402297824 */ /* 0x040fe200078e02ff */
[----:B------:R-:W-:Y:S01]  /*7390*/  USHF.L.U32 UR6, UR9, 0x8, URZ ;  /* 0x0000000809067899 */ /* 0x000fe2000800063f */
[C---:B------:R-:W-:Y:S01]  /*73a0*/  IMAD R19, R2.reuse, 0x78, RZ ;  /* 0x0000007802137824 */ /* 0x040fe200078e02ff */
[----:B------:R-:W-:Y:S01]  /*73b0*/  STL [R1+0x7c8], R18 ;  /* 0x0007c81201007387 */ /* 0x000fe20000100800 */
[----:B------:R-:W-:Y:S01]  /*73c0*/  IMAD R55, R2, 0x7c, RZ ;  /* 0x0000007c02377824 */ /* 0x000fe200078e02ff */
[----:B------:R-:W-:Y:S01]  /*73d0*/  ULOP3.LUT UR6, UR6, 0xf00, URZ, 0xe2, !UPT ;  /* 0x00000f0006067892 */ /* 0x000fe2000f8ee23f */
[----:B------:R-:W-:Y:S01]  /*73e0*/  IMAD R252, R179, R3, RZ ;  /* 0x00000003b3fc7224 */ /* 0x000fe200078e02ff */
[----:B------:R-:W-:Y:S01]  /*73f0*/  STL [R1+0x7c4], R170 ;  /* 0x0007c4aa01007387 */ /* 0x000fe20000100800 */
[----:B------:R-:W-:Y:S01]  /*7400*/  ULDC UR10, c[0x0][0x230] ;  /* 0x00008c00000a7ab9 */ /* 0x000fe20000000800 */
[----:B------:R-:W-:-:S02]  /*7410*/  ULEA UR5, UR5, UR6, 0xc ;  /* 0x0000000605057291 */ /* 0x000fc4000f8e603f */
[----:B------:R-:W-:Y:S01]  /*7420*/  STL [R1+0x7c0], R172 ;  /* 0x0007c0ac01007387 */ /* 0x000fe20000100800 */
[----:B-1----:R-:W-:Y:S01]  /*7430*/  VIADD R0, R0, 0xfffffff3 ;  /* 0xfffffff300007836 */ /* 0x002fe20000000000 */
[----:B------:R-:W-:Y:S01]  /*7440*/  ULDC UR14, c[0x0][0x230] ;  /* 0x00008c00000e7ab9 */ /* 0x000fe20000000800 */
[----:B------:R-:W-:Y:S01]  /*7450*/  ULDC UR9, c[0x0][0x230] ;  /* 0x00008c0000097ab9 */ /* 0x000fe20000000800 */
[----:B------:R-:W-:Y:S01]  /*7460*/  STL [R1+0x7bc], R168 ;  /* 0x0007bca801007387 */ /* 0x000fe20000100800 */
[----:B------:R-:W-:Y:S01]  /*7470*/  UIADD3 UR10, UR10, -0x2c, URZ ;  /* 0xffffffd40a0a7890 */ /* 0x000fe2000fffe03f */
[----:B------:R-:W-:Y:S02]  /*7480*/  ULDC UR13, c[0x0][0x230] ;  /* 0x00008c00000d7ab9 */ /* 0x000fe40000000800 */
[----:B------:R1:W-:Y:S01]  /*7490*/  STL [R1+0x34c], R10 ;  /* 0x00034c0a01007387 */ /* 0x0003e20000100800 */
[----:B------:R-:W-:Y:S02]  /*74a0*/  UIADD3 UR14, UR14, -0x28, URZ ;  /* 0xffffffd80e0e7890 */ /* 0x000fe4000fffe03f */
[----:B------:R-:W-:Y:S01]  /*74b0*/  UISETP.GE.U32.AND UP0, UPT, UR18, 0x7fffffbd, UPT ;  /* 0x7fffffbd1200788c */ /* 0x000fe2000bf06070 */
[----:B------:R-:W-:Y:S01]  /*74c0*/  STL.64 [R1], R174 ;  /* 0x000000ae01007387 */ /* 0x000fe20000100a00 */
[----:B------:R-:W-:Y:S01]  /*74d0*/  ULDC UR12, c[0x0][0x230] ;  /* 0x00008c00000c7ab9 */ /* 0x000fe20000000800 */
[----:B------:R-:W-:-:S02]  /*74e0*/  UIADD3 UR9, UR9, -0x2b, URZ ;  /* 0xffffffd509097890 */ /* 0x000fc4000fffe03f */
[----:B------:R-:W-:Y:S01]  /*74f0*/  UIADD3 UR13, UR13, -0x27, URZ ;  /* 0xffffffd90d0d7890 */ /* 0x000fe2000fffe03f */
[-C--:B-1----:R-:W-:Y:S01]  /*7500*/  IADD3 R10, P2, R14, R32.reuse, RZ ;  /* 0x000000200e0a7210 */ /* 0x082fe20007f5e0ff */
[----:B------:R-:W-:Y:S01]  /*7510*/  UISETP.GE.U32.AND UP4, UPT, UR17, 0x7fffffbe, UPT ;  /* 0x7fffffbe1100788c */ /* 0x000fe2000bf86070 */
[----:B------:R-:W-:Y:S02]  /*7520*/  ULDC UR11, c[0x0][0x230] ;  /* 0x00008c00000b7ab9 */ /* 0x000fe40000000800 */
[-C--:B------:R-:W-:Y:S01]  /*7530*/  LEA.HI.X.SX32 R11, R17, R33.reuse, 0x2, P2 ;  /* 0x00000021110b7211 */ /* 0x080fe200010f16ff */
[----:B------:R-:W-:Y:S01]  /*7540*/  UIADD3 UR12, UR12, -0x2a, URZ ;  /* 0xffffffd60c0c7890 */ /* 0x000fe2000fffe03f */
[-C--:B------:R-:W-:Y:S01]  /*7550*/  IADD3 R30, P2, R52, R32.reuse, RZ ;  /* 0x00000020341e7210 */ /* 0x080fe20007f5e0ff */
[----:B------:R-:W-:Y:S01]  /*7560*/  UISETP.GE.U32.AND UP1, UPT, UR10, 0x7fffffb5, UPT ;  /* 0x7fffffb50a00788c */ /* 0x000fe2000bf26070 */
[-C--:B------:R-:W-:Y:S01]  /*7570*/  LEA.HI.X.SX32 R17, R42, R33.reuse, 0x2, P5 ;  /* 0x000000212a117211 */ /* 0x080fe200028f16ff */
[----:B------:R-:W-:Y:S01]  /*7580*/  UISETP.GE.U32.AND UP3, UPT, UR14, 0x7fffffb9, UPT ;  /* 0x7fffffb90e00788c */ /* 0x000fe2000bf66070 */
[-C--:B------:R-:W-:Y:S01]  /*7590*/  LEA.HI.X.SX32 R31, R43, R33.reuse, 0x2, P2 ;  /* 0x000000212b1f7211 */ /* 0x080fe200010f16ff */
[----:B------:R-:W-:Y:S01]  /*75a0*/  USEL UR10, URZ, 0x1, UP0 ;  /* 0x000000013f0a7887 */ /* 0x000fe20008000000 */
[-C--:B------:R-:W-:Y:S01]  /*75b0*/  IADD3 R56, P2, R54, R32.reuse, RZ ;  /* 0x0000002036387210 */ /* 0x080fe20007f5e0ff */
[----:B------:R-:W-:Y:S01]  /*75c0*/  UIADD3 UR11, UR11, -0x29, URZ ;  /* 0xffffffd70b0b7890 */ /* 0x000fe2000fffe03f */
[-C--:B------:R-:W-:Y:S01]  /*75d0*/  LEA R42, P5, R2, R32.reuse, 0x5 ;  /* 0x00000020022a7211 */ /* 0x080fe200078a28ff */
[----:B------:R-:W-:Y:S01]  /*75e0*/  UISETP.GE.U32.AND UP0, UPT, UR9, 0x7fffffb6, UPT ;  /* 0x7fffffb60900788c */ /* 0x000fe2000bf06070 */
[-C--:B------:R-:W-:Y:S01]  /*75f0*/  LEA.HI.X.SX32 R57, R28, R33.reuse, 0x2, P2 ;  /* 0x000000211c397211 */ /* 0x080fe200010f16ff */
[----:B------:R-:W-:Y:S01]  /*7600*/  ULDC UR16, c[0x0][0x230] ;  /* 0x00008c0000107ab9 */ /* 0x000fe20000000800 */
[-C--:B------:R-:W-:Y:S01]  /*7610*/  IADD3 R28, P2, R29, R32.reuse, RZ ;  /* 0x000000201d1c7210 */ /* 0x080fe20007f5e0ff */
[----:B------:R-:W-:Y:S01]  /*7620*/  UISETP.GE.U32.AND UP6, UPT, UR13, 0x7fffffba, UPT ;  /* 0x7fffffba0d00788c */ /* 0x000fe2000bfc6070 */
[-C--:B------:R-:W-:Y:S01]  /*7630*/  LEA.HI.X.SX32 R43, R46, R33.reuse, 0x2, P5 ;  /* 0x000000212e2b7211 */ /* 0x080fe200028f16ff */
[----:B------:R-:W-:Y:S01]  /*7640*/  USEL UR9, URZ, 0x1fffe, UP4 ;  /* 0x0001fffe3f097887 */ /* 0x000fe2000a000000 */
[-C--:B------:R-:W-:Y:S01]  /*7650*/  IADD3 R46, P5, R47, R32.reuse, RZ ;  /* 0x000000202f2e7210 */ /* 0x080fe20007fbe0ff */
[----:B------:R-:W-:Y:S01]  /*7660*/  UISETP.GE.U32.AND UP4, UPT, UR12, 0x7fffffb7, UPT ;  /* 0x7fffffb70c00788c */ /* 0x000fe2000bf86070 */
[-C--:B------:R-:W-:Y:S01]  /*7670*/  LEA.HI.X.SX32 R29, R58, R33.reuse, 0x2, P2 ;  /* 0x000000213a1d7211 */ /* 0x080fe200010f16ff */
[----:B------:R-:W-:Y:S01]  /*7680*/  UIADD3 UR16, UR16, -0x26, URZ ;  /* 0xffffffda10107890 */ /* 0x000fe2000fffe03f */
[-C--:B------:R-:W-:Y:S01]  /*7690*/  IADD3 R58, P2, R59, R32.reuse, RZ ;  /* 0x000000203b3a7210 */ /* 0x080fe20007f5e0ff */
[----:B------:R-:W-:Y:S01]  /*76a0*/  USEL UR12, URZ, 0x1, UP3 ;  /* 0x000000013f0c7887 */ /* 0x000fe20009800000 */
[-C--:B------:R-:W-:Y:S01]  /*76b0*/  LEA.HI.X.SX32 R47, R36, R33.reuse, 0x2, P5 ;  /* 0x00000021242f7211 */ /* 0x080fe200028f16ff */
[----:B------:R-:W-:Y:S01]  /*76c0*/  ULDC UR6, c[0x0][0x230] ;  /* 0x00008c0000067ab9 */ /* 0x000fe20000000800 */
[-C--:B------:R-:W-:Y:S01]  /*76d0*/  IADD3 R36, P5, R37, R32.reuse, RZ ;  /* 0x0000002025247210 */ /* 0x080fe20007fbe0ff */
[----:B------:R-:W-:Y:S01]  /*76e0*/  UISETP.GE.U32.AND UP3, UPT, UR11, 0x7fffffb8, UPT ;  /* 0x7fffffb80b00788c */ /* 0x000fe2000bf66070 */
[-C--:B------:R-:W-:Y:S01]  /*76f0*/  LEA.HI.X.SX32 R59, R26, R33.reuse, 0x2, P2 ;  /* 0x000000211a3b7211 */ /* 0x080fe200010f16ff */
[----:B------:R-:W-:Y:S01]  /*7700*/  USEL UR11, URZ, 0x1fffe, UP6 ;  /* 0x0001fffe3f0b7887 */ /* 0x000fe2000b000000 */
[-C--:B------:R-:W-:Y:S01]  /*7710*/  IADD3 R26, P2, R27, R32.reuse, RZ ;  /* 0x000000201b1a7210 */ /* 0x080fe20007f5e0ff */
[----:B------:R-:W-:Y:S01]  /*7720*/  UIADD3 UR6, UR6, -0x30, URZ ;  /* 0xffffffd006067890 */ /* 0x000fe2000fffe03f */
[-C--:B------:R-:W-:Y:S01]  /*7730*/  LEA.HI.X.SX32 R37, R14, R33.reuse, 0x2, P5 ;  /* 0x000000210e257211 */ /* 0x080fe200028f16ff */
[----:B------:R-:W-:Y:S01]  /*7740*/  UISETP.GE.U32.AND UP5, UPT, UR16, 0x7fffffbb, UPT ;  /* 0x7fffffbb1000788c */ /* 0x000fe2000bfa6070 */
[-C--:B------:R-:W-:Y:S01]  /*7750*/  IADD3 R14, P5, R15, R32.reuse, RZ ;  /* 0x000000200f0e7210 */ /* 0x080fe20007fbe0ff */
[----:B------:R-:W-:Y:S01]  /*7760*/  UISETP.GE.U32.AND UP2, UPT, UR15, 0x7fffffbc, UPT ;  /* 0x7fffffbc0f00788c */ /* 0x000fe2000bf46070 */
[-C--:B------:R-:W-:Y:S01]  /*7770*/  LEA.HI.X.SX32 R27, R60, R33.reuse, 0x2, P2 ;  /* 0x000000213c1b7211 */ /* 0x080fe200010f16ff */
[----:B------:R-:W-:Y:S01]  /*7780*/  UIADD3 UR11, UR12, UR11, URZ ;  /* 0x0000000b0c0b7290 */ /* 0x000fe2000fffe03f */
[-C--:B------:R-:W-:Y:S01]  /*7790*/  IADD3 R60, P2, R61, R32.reuse, RZ ;  /* 0x000000203d3c7210 */ /* 0x080fe20007f5e0ff */
[----:B------:R-:W-:Y:S01]  /*77a0*/  UISETP.GE.U32.AND UP6, UPT, UR6, 0x7fffffb1, UPT ;  /* 0x7fffffb10600788c */ /* 0x000fe2000bfc6070 */
[-C--:B------:R-:W-:Y:S01]  /*77b0*/  LEA.HI.X.SX32 R15, R178, R33.reuse, 0x2, P5 ;  /* 0x00000021b20f7211 */ /* 0x080fe200028f16ff */
[----:B------:R-:W-:Y:S01]  /*77c0*/  USEL UR6, URZ, 0x4, UP5 ;  /* 0x000000043f067887 */ /* 0x000fe2000a800000 */
[-C--:B------:R-:W-:Y:S01]  /*77d0*/  LEA R4, P5, R2, R32.reuse, 0x6 ;  /* 0x0000002002047211 */ /* 0x080fe200078a30ff */
[----:B------:R-:W-:Y:S01]  /*77e0*/  ULOP3.LUT UR11, UR11, 0x3, URZ, 0xc0, !UPT ;  /* 0x000000030b0b7892 */ /* 0x000fe2000f8ec03f */
[-C--:B------:R-:W-:Y:S01]  /*77f0*/  LEA.HI.X.SX32 R61, R24, R33.reuse, 0x2, P2 ;  /* 0x00000021183d7211 */ /* 0x080fe200010f16ff */
[----:B------:R-:W-:Y:S01]  /*7800*/  UIADD3 UR9, UR10, UR9, URZ ;  /* 0x000000090a097290 */ /* 0x000fe2000fffe03f */
[-C--:B------:R-:W-:Y:S01]  /*7810*/  IADD3 R24, P2, R25, R32.reuse, RZ ;  /* 0x0000002019187210 */ /* 0x080fe20007f5e0ff */
[----:B------:R-:W-:Y:S01]  /*7820*/  ULDC UR8, c[0x0][0x230] ;  /* 0x00008c0000087ab9 */ /* 0x000fe20000000800 */
[-C--:B------:R-:W-:Y:S01]  /*7830*/  LEA.HI.X.SX32 R5, R48, R33.reuse, 0x2, P5 ;  /* 0x0000002130057211 */ /* 0x080fe200028f16ff */
[----:B------:R-:W-:Y:S01]  /*7840*/  ULOP3.LUT UR9, UR9, 0x3, URZ, 0xc0, !UPT ;  /* 0x0000000309097892 */ /* 0x000fe2000f8ec03f */
[-C--:B------:R-:W-:Y:S01]  /*7850*/  IADD3 R48, P5, R49, R32.reuse, RZ ;  /* 0x0000002031307210 */ /* 0x080fe20007fbe0ff */
[----:B------:R-:W-:Y:S01]  /*7860*/  USEL UR13, URZ, 0x1, UP1 ;  /* 0x000000013f0d7887 */ /* 0x000fe20008800000 */
[-C--:B------:R-:W-:Y:S01]  /*7870*/  LEA.HI.X.SX32 R25, R176, R33.reuse, 0x2, P2 ;  /* 0x00000021b0197211 */ /* 0x080fe200010f16ff */
[----:B------:R-:W-:Y:S01]  /*7880*/  USEL UR14, URZ, 0x1fffe, UP0 ;  /* 0x0001fffe3f0e7887 */ /* 0x000fe20008000000 */
[-C--:B------:R-:W-:Y:S01]  /*7890*/  IADD3 R8, P2, R9, R32.reuse, RZ ;  /* 0x0000002009087210 */ /* 0x080fe20007f5e0ff */
[----:B------:R-:W-:Y:S01]  /*78a0*/  ULDC UR7, c[0x0][0x230] ;  /* 0x00008c0000077ab9 */ /* 0x000fe20000000800 */
[-C--:B------:R-:W-:Y:S01]  /*78b0*/  LEA.HI.X.SX32 R49, R34, R33.reuse, 0x2, P5 ;  /* 0x0000002122317211 */ /* 0x080fe200028f16ff */
[----:B------:R-:W-:Y:S01]  /*78c0*/  UIADD3 UR8, UR8, -0x2e, URZ ;  /* 0xffffffd208087890 */ /* 0x000fe2000fffe03f */
[-C--:B------:R-:W-:Y:S01]  /*78d0*/  IADD3 R34, P5, R35, R32.reuse, RZ ;  /* 0x0000002023227210 */ /* 0x080fe20007fbe0ff */
[----:B------:R-:W-:Y:S01]  /*78e0*/  UIADD3 UR7, UR7, -0x2d, URZ ;  /* 0xffffffd307077890 */ /* 0x000fe2000fffe03f */
[-C--:B------:R-:W-:Y:S01]  /*78f0*/  LEA.HI.X.SX32 R9, R22, R33.reuse, 0x2, P2 ;  /* 0x0000002116097211 */ /* 0x080fe200010f16ff */
[----:B------:R-:W-:Y:S01]  /*7900*/  UIADD3 UR13, UR13, UR14, URZ ;  /* 0x0000000e0d0d7290 */ /* 0x000fe2000fffe03f */
[-C--:B------:R-:W-:Y:S01]  /*7910*/  IADD3 R22, P2, R23, R32.reuse, RZ ;  /* 0x0000002017167210 */ /* 0x080fe20007f5e0ff */
[----:B------:R-:W-:Y:S01]  /*7920*/  UISETP.GE.U32.AND UP1, UPT, UR7, 0x7fffffb4, UPT ;  /* 0x7fffffb40700788c */ /* 0x000fe2000bf26070 */
[-C--:B------:R-:W-:Y:S01]  /*7930*/  LEA.HI.X.SX32 R35, R52, R33.reuse, 0x2, P5 ;  /* 0x0000002134237211 */ /* 0x080fe200028f16ff */
[----:B------:R-:W-:Y:S01]  /*7940*/  USEL UR7, URZ, 0x4, UP4 ;  /* 0x000000043f077887 */ /* 0x000fe2000a000000 */
[-C--:B------:R-:W-:Y:S01]  /*7950*/  IADD3 R52, P5, R53, R32.reuse, RZ ;  /* 0x0000002035347210 */ /* 0x080fe20007fbe0ff */
[----:B------:R-:W-:Y:S01]  /*7960*/  ULOP3.LUT UR13, UR13, 0x3, URZ, 0xc0, !UPT ;  /* 0x000000030d0d7892 */ /* 0x000fe2000f8ec03f */
[-C--:B------:R-:W-:Y:S01]  /*7970*/  LEA.HI.X.SX32 R23, R44, R33.reuse, 0x2, P2 ;  /* 0x000000212c177211 */ /* 0x080fe200010f16ff */
[----:B------:R-:W-:Y:S01]  /*7980*/  USEL UR17, URZ, 0x1, UP6 ;  /* 0x000000013f117887 */ /* 0x000fe2000b000000 */
[----:B------:R-:W-:Y:S01]  /*7990*/  IADD3 R44, P2, R45, R32, RZ ;  /* 0x000000202d2c7210 */ /* 0x000fe20007f5e0ff */
[----:B------:R-:W-:Y:S01]  /*79a0*/  USEL UR16, URZ, 0x7fff8, UP1 ;  /* 0x0007fff83f107887 */ /* 0x000fe20008800000 */
[----:B------:R-:W-:-:S02]  /*79b0*/  LEA.HI.X.SX32 R53, R171, R33, 0x2, P5 ;  /* 0x00000021ab357211 */ /* 0x000fc400028f16ff */
[-C--:B------:R-:W-:Y:S02]  /*79c0*/  IADD3 R6, P5, R13, R32.reuse, RZ ;  /* 0x000000200d067210 */ /* 0x080fe40007fbe0ff */
[-C--:B------:R-:W-:Y:S02]  /*79d0*/  LEA.HI.X.SX32 R45, R12, R33.reuse, 0x2, P2 ;  /* 0x000000210c2d7211 */ /* 0x080fe400010f16ff */
[-C--:B------:R-:W-:Y:S02]  /*79e0*/  IADD3 R12, P2, R67, R32.reuse, RZ ;  /* 0x00000020430c7210 */ /* 0x080fe40007f5e0ff */
[----:B------:R-:W-:Y:S02]  /*79f0*/  LOP3.LUT R2, R7, 0xff, RZ, 0xc0, !PT ;  /* 0x000000ff07027812 */ /* 0x000fe400078ec0ff */
[-C--:B------:R-:W-:Y:S02]  /*7a00*/  LEA.HI.X.SX32 R7, R50, R33.reuse, 0x2, P5 ;  /* 0x0000002132077211 */ /* 0x080fe400028f16ff */
[-C--:B------:R-:W-:Y:S01]  /*7a10*/  IADD3 R50, P5, R167, R32.reuse, RZ ;  /* 0x00000020a7327210 */ /* 0x080fe20007fbe0ff */
[----:B------:R-:W-:Y:S01]  /*7a20*/  VIADD R2, R2, UR5 ;  /* 0x0000000502027c36 */ /* 0x000fe20008000000 */
[-C--:B------:R-:W-:Y:S01]  /*7a30*/  LEA.HI.X.SX32 R13, R62, R33.reuse, 0x2, P2 ;  /* 0x000000213e0d7211 */ /* 0x080fe200010f16ff */
[----:B------:R-:W1:Y:S01]  /*7a40*/  LDC R167, c[0x0][0x230] ;  /* 0x00008c00ffa77b82 */ /* 0x000e620000000800 */
[----:B------:R-:W-:Y:S01]  /*7a50*/  IADD3 R62, P2, R51, R32, RZ ;  /* 0x00000020333e7210 */ /* 0x000fe20007f5e0ff */
[----:B------:R-:W-:Y:S01]  /*7a60*/  ULDC UR5, c[0x0][0x230] ;  /* 0x00008c0000057ab9 */ /* 0x000fe20000000800 */
[----:B------:R-:W-:-:S02]  /*7a70*/  LEA.HI.X.SX32 R51, R40, R33, 0x2, P5 ;  /* 0x0000002128337211 */ /* 0x000fc400028f16ff */
[-C--:B------:R-:W-:Y:S02]  /*7a80*/  IADD3 R40, P5, R63, R32.reuse, RZ ;  /* 0x000000203f287210 */ /* 0x080fe40007fbe0ff */
[-C--:B------:R-:W-:Y:S02]  /*7a90*/  LEA.HI.X.SX32 R63, R18, R33.reuse, 0x2, P2 ;  /* 0x00000021123f7211 */ /* 0x080fe400010f16ff */
[-C--:B------:R-:W-:Y:S02]  /*7aa0*/  IADD3 R18, P2, R41, R32.reuse, RZ ;  /* 0x0000002029127210 */ /* 0x080fe40007f5e0ff */
[-C--:B------:R-:W-:Y:S02]  /*7ab0*/  LEA.HI.X.SX32 R41, R54, R33.reuse, 0x2, P5 ;  /* 0x0000002136297211 */ /* 0x080fe400028f16ff */
[----:B------:R-:W-:Y:S02]  /*7ac0*/  IADD3 R54, P5, R19, R32, RZ ;  /* 0x0000002013367210 */ /* 0x000fe40007fbe0ff */
[----:B------:R-:W-:-:S02]  /*7ad0*/  LEA.HI.X.SX32 R19, R170, R33, 0x2, P2 ;  /* 0x00000021aa137211 */ /* 0x000fc400010f16ff */
[----:B------:R-:W-:Y:S02]  /*7ae0*/  IADD3 R170, P2, R55, R32, RZ ;  /* 0x0000002037aa7210 */ /* 0x000fe40007f5e0ff */
[-C--:B------:R-:W-:Y:S01]  /*7af0*/  LEA.HI.X.SX32 R55, R172, R33.reuse, 0x2, P5 ;  /* 0x00000021ac377211 */ /* 0x080fe200028f16ff */
[----:B------:R-:W-:Y:S01]  /*7b00*/  IMAD.SHL.U32 R172, R183, 0x4, RZ ;  /* 0x00000004b7ac7824 */ /* 0x000fe200078e00ff */
[----:B------:R-:W-:Y:S02]  /*7b10*/  LEA.HI.X.SX32 R171, R168, R33, 0x2, P2 ;  /* 0x00000021a8ab7211 */ /* 0x000fe400010f16ff */
[----:B------:R-:W-:Y:S01]  /*7b20*/  LOP3.LUT R67, R2, 0xffff, RZ, 0xc0, !PT ;  /* 0x0000ffff02437812 */ /* 0x000fe200078ec0ff */
[----:B------:R-:W2:Y:S01]  /*7b30*/  LDC R168, c[0x0][0x230] ;  /* 0x00008c00ffa87b82 */ /* 0x000ea20000000800 */
[----:B------:R-:W-:Y:S01]  /*7b40*/  VIADD R249, R172, UR4 ;  /* 0x00000004acf97c36 */ /* 0x000fe20008000000 */
[----:B------:R-:W-:Y:S01]  /*7b50*/  ISETP.GE.U32.AND P5, PT, R0, 0x7fffffd4, PT ;  /* 0x7fffffd40000780c */ /* 0x000fe20003fa6070 */
[----:B------:R3:W-:Y:S01]  /*7b60*/  STL.64 [R1+0x130], R170 ;  /* 0x000130aa01007387 */ /* 0x0007e20000100a00 */
[----:B------:R-:W-:-:S02]  /*7b70*/  SHF.R.U32.HI R0, RZ, 0xf, R67 ;  /* 0x0000000fff007819 */ /* 0x000fc40000011643 */
[--C-:B------:R-:W-:Y:S01]  /*7b80*/  SHF.R.U32.HI R2, RZ, 0x6, R67.reuse ;  /* 0x00000006ff027819 */ /* 0x100fe20000011643 */
[----:B------:R-:W-:Y:S01]  /*7b90*/  @!PT LDS RZ, [RZ] ;  /* 0x00000000fffff984 */ /* 0x000fe20000000800 */
[----:B------:R-:W-:Y:S01]  /*7ba0*/  @!PT LDS RZ, [RZ] ;  /* 0x00000000fffff984 */ /* 0x000fe20000000800 */
[----:B------:R-:W-:Y:S01]  /*7bb0*/  @!PT LDS RZ, [RZ] ;  /* 0x00000000fffff984 */ /* 0x000fe20000000800 */
[----:B------:R-:W-:Y:S01]  /*7bc0*/  LDGSTS.E [R249+0x10000], desc[UR22][R32.64], !P3 ;  /* 0x1000000020f97fae */ /* 0x000fe2000d921856 */
[----:B------:R-:W-:Y:S02]  /*7bd0*/  LOP3.LUT P3, RZ, R0, 0x1, RZ, 0xc0, !PT ;  /* 0x0000000100ff7812 */ /* 0x000fe4000786c0ff */
[----:B------:R-:W-:Y:S01]  /*7be0*/  LOP3.LUT P2, RZ, R2, 0x1, RZ, 0xc0, !PT ;  /* 0x0000000102ff7812 */ /* 0x000fe2000784c0ff */
[----:B------:R-:W-:Y:S01]  /*7bf0*/  LDGSTS.E [R249+0x10400], desc[UR22][R38.64], !P0 ;  /* 0x1040000026f97fae */ /* 0x000fe2000c121856 */
[--C-:B------:R-:W-:Y:S02]  /*7c00*/  SHF.R.U32.HI R2, RZ, 0xb, R67.reuse ;  /* 0x0000000bff027819 */ /* 0x100fe40000011643 */
[----:B------:R-:W-:Y:S01]  /*7c10*/  SHF.R.U32.HI R0, RZ, 0x7, R67 ;  /* 0x00000007ff007819 */ /* 0x000fe20000011643 */
[----:B---3--:R-:W3:Y:S01]  /*7c20*/  LDC R170, c[0x0][0x230] ;  /* 0x00008c00ffaa7b82 */ /* 0x008ee20000000800 */
[----:B------:R-:W-:Y:S01]  /*7c30*/  LDGSTS.E [R249+0x10800], desc[UR22][R42.64], !P1 ;  /* 0x108000002af97fae */ /* 0x000fe2000c921856 */
[----:B------:R-:W-:-:S02]  /*7c40*/  LOP3.LUT P1, RZ, R2, 0x1, RZ, 0xc0, !PT ;  /* 0x0000000102ff7812 */ /* 0x000fc4000782c0ff */
[----:B------:R-:W-:Y:S01]  /*7c50*/  LOP3.LUT P0, RZ, R0, 0x1, RZ, 0xc0, !PT ;  /* 0x0000000100ff7812 */ /* 0x000fe2000780c0ff */
[----:B------:R-:W-:Y:S01]  /*7c60*/  LDGSTS.E [R249+0x10c00], desc[UR22][R36.64], !P5 ;  /* 0x10c0000024f97fae */ /* 0x000fe2000e921856 */
[--C-:B------:R-:W-:Y:S02]  /*7c70*/  SHF.R.U32.HI R2, RZ, 0x3, R67.reuse ;  /* 0x00000003ff027819 */ /* 0x100fe40000011643 */
[----:B------:R-:W4:Y:S01]  /*7c80*/  LDC R171, c[0x0][0x230] ;  /* 0x00008c00ffab7b82 */ /* 0x000f220000000800 */
[--C-:B------:R-:W-:Y:S01]  /*7c90*/  SHF.R.U32.HI R0, RZ, 0xe, R67.reuse ;  /* 0x0000000eff007819 */ /* 0x100fe20000011643 */
[----:B------:R4:W-:Y:S01]  /*7ca0*/  LDGSTS.E [R249+0x11000], desc[UR22][R4.64], P3 ;  /* 0x1100000004f97fae */ /* 0x0009e20009921856 */
[----:B------:R-:W-:Y:S01]  /*7cb0*/  LOP3.LUT P5, RZ, R2, 0x1, RZ, 0xc0, !PT ;  /* 0x0000000102ff7812 */ /* 0x000fe200078ac0ff */
[----:B--2---:R-:W-:Y:S01]  /*7cc0*/  VIADD R2, R168, 0xfffffffa ;  /* 0xfffffffaa8027836 */ /* 0x004fe20000000000 */
[----:B------:R-:W-:Y:S01]  /*7cd0*/  LOP3.LUT P3, RZ, R0, 0x1, RZ, 0xc0, !PT ;  /* 0x0000000100ff7812 */ /* 0x000fe2000786c0ff */
[----:B-1----:R-:W-:Y:S01]  /*7ce0*/  VIADD R0, R167, 0xfffffffe ;  /* 0xfffffffea7007836 */ /* 0x002fe20000000000 */
[----:B------:R-:W-:Y:S01]  /*7cf0*/  LDGSTS.E [R249+0x11400], desc[UR22][R34.64], P1 ;  /* 0x1140000022f97fae */ /* 0x000fe20008921856 */
[----:B------:R-:W-:Y:S01]  /*7d00*/  LOP3.LUT R176, R172, 0x20, RZ, 0x3c, !PT ;  /* 0x00000020acb07812 */ /* 0x000fe200078e3cff */
[----:B------:R-:W1:Y:S01]  /*7d10*/  LDC R167, c[0x0][0x230] ;  /* 0x00008c00ffa77b82 */ /* 0x000e620000000800 */
[----:B------:R-:W-:Y:S01]  /*7d20*/  ISETP.GE.AND P6, PT, R179, UR5, PT ;  /* 0x00000005b3007c0c */ /* 0x000fe2000bfc6270 */
[----:B------:R-:W-:Y:S01]  /*7d30*/  LDGSTS.E [R249+0x11800], desc[UR22][R6.64], P0 ;  /* 0x1180000006f97fae */ /* 0x000fe20008121856 */
[----:B------:R-:W-:Y:S01]  /*7d40*/  ISETP.GE.U32.AND P1, PT, R0, 0x7fffffdf, PT ;  /* 0x7fffffdf0000780c */ /* 0x000fe20003f26070 */
[----:B------:R-:W-:Y:S01]  /*7d50*/  VIADD R248, R176, UR4 ;  /* 0x00000004b0f87c36 */ /* 0x000fe20008000000 */
[----:B------:R-:W-:Y:S01]  /*7d60*/  ISETP.GE.U32.AND P0, PT, R2, 0x7fffffdb, PT ;  /* 0x7fffffdb0200780c */ /* 0x000fe20003f06070 */
[----:B------:R-:W-:Y:S01]  /*7d70*/  STL.64 [R1+0x878], R38 ;  /* 0x0008782601007387 */ /* 0x000fe20000100a00 */
[----:B---3--:R-:W-:Y:S01]  /*7d80*/  VIADD R0, R170, 0xfffffff6 ;  /* 0xfffffff6aa007836 */ /* 0x008fe20000000000 */
[----:B------:R-:W2:Y:S01]  /*7d90*/  LDC R168, c[0x0][0x230] ;  /* 0x00008c00ffa87b82 */ /* 0x000ea20000000800 */
[----:B------:R-:W-:Y:S01]  /*7da0*/  VIADD R2, R66, 0x1f ;  /* 0x0000001f42027836 */ /* 0x000fe20000000000 */
[----:B------:R-:W-:Y:S01]  /*7db0*/  LDGSTS.E [R249+0x11c00], desc[UR22][R40.64], P5 ;  /* 0x11c0000028f97fae */ /* 0x000fe2000a921856 */
[----:B------:R-:W-:Y:S01]  /*7dc0*/  SHF.R.U32.HI R66, RZ, 0x2, R67 ;  /* 0x00000002ff427819 */ /* 0x000fe20000011643 */
[----:B------:R-:W-:Y:S01]  /*7dd0*/  ULDC UR5, c[0x0][0x230] ;  /* 0x00008c0000057ab9 */ /* 0x000fe20000000800 */
[----:B------:R-:W-:Y:S01]  /*7de0*/  ISETP.GE.U32.AND P5, PT, R0, 0x7fffffd7, PT ;  /* 0x7fffffd70000780c */ /* 0x000fe20003fa6070 */
[----:B------:R-:W-:Y:S01]  /*7df0*/  STL.64 [R1+0x880], R42 ;  /* 0x0008802a01007387 */ /* 0x000fe20000100a00 */
[----:B----4-:R-:W-:Y:S01]  /*7e00*/  VIADD R0, R171, 0xfffffff2 ;  /* 0xfffffff2ab007836 */ /* 0x010fe20000000000 */
[----:B------:R-:W3:Y:S01]  /*7e10*/  LDC R170, c[0x0][0x230] ;  /* 0x00008c00ffaa7b82 */ /* 0x000ee20000000800 */
[----:B------:R-:W-:Y:S01]  /*7e20*/  UIADD3 UR5, UR5, -0x2f, URZ ;  /* 0xffffffd105057890 */ /* 0x000fe2000fffe03f */
[----:B------:R-:W-:Y:S03]  /*7e30*/  STL.64 [R1+0x888], R36 ;  /* 0x0008882401007387 */ /* 0x000fe60000100a00 */
[----:B------:R-:W-:Y:S01]  /*7e40*/  UISETP.GE.U32.AND UP5, UPT, UR5, 0x7fffffb2, UPT ;  /* 0x7fffffb20500788c */ /* 0x000fe2000bfa6070 */
[----:B------:R4:W-:Y:S01]  /*7e50*/  STL.64 [R1+0x870], R4 ;  /* 0x0008700401007387 */ /* 0x0009e20000100a00 */
[----:B------:R-:W-:-:S02]  /*7e60*/  USEL UR5, URZ, 0x7fff8, UP2 ;  /* 0x0007fff83f057887 */ /* 0x000fc40009000000 */
[----:B------:R-:W-:Y:S01]  /*7e70*/  UISETP.GE.U32.AND UP2, UPT, UR8, 0x7fffffb3, UPT ;  /* 0x7fffffb30800788c */ /* 0x000fe2000bf46070 */
[----:B------:R-:W-:Y:S01]  /*7e80*/  STL.64 [R1+0x890], R34 ;  /* 0x0008902201007387 */ /* 0x000fe20000100a00 */
[----:B------:R-:W-:Y:S02]  /*7e90*/  UIADD3 UR5, UR11, UR5, UR6 ;  /* 0x000000050b057290 */ /* 0x000fe4000fffe006 */
[----:B------:R-:W-:Y:S01]  /*7ea0*/  USEL UR8, URZ, 0x7fff8, UP3 ;  /* 0x0007fff83f087887 */ /* 0x000fe20009800000 */
[----:B------:R-:W-:Y:S01]  /*7eb0*/  STL [R1+0x868], R7 ;  /* 0x0008680701007387 */ /* 0x000fe20000100800 */
[----:B------:R-:W-:Y:S02]  /*7ec0*/  USHF.L.U32 UR5, UR5, 0x8, URZ ;  /* 0x0000000805057899 */ /* 0x000fe4000800063f */
[----:B------:R-:W-:Y:S01]  /*7ed0*/  UIADD3 UR7, UR13, UR8, UR7 ;  /* 0x000000080d077290 */ /* 0x000fe2000fffe007 */
[----:B------:R1:W-:Y:S01]  /*7ee0*/  LDGSTS.E [R248+0x10100], desc[UR22][R174.64], !P1 ;  /* 0x10100000aef87fae */ /* 0x0003e2000c921856 */
[----:B------:R-:W-:Y:S01]  /*7ef0*/  ISETP.GE.U32.AND P1, PT, R0, 0x7fffffd3, PT ;  /* 0x7fffffd30000780c */ /* 0x000fe20003f26070 */
[----:B------:R-:W-:Y:S01]  /*7f00*/  ULOP3.LUT UR5, UR5, 0xf00, URZ, 0xe2, !UPT ;  /* 0x00000f0005057892 */ /* 0x000fe2000f8ee23f */
[----:B----4-:R-:W-:Y:S01]  /*7f10*/  LOP3.LUT R4, R172, 0x40, RZ, 0x3c, !PT ;  /* 0x00000040ac047812 */ /* 0x010fe200078e3cff */
[----:B------:R-:W-:Y:S01]  /*7f20*/  STL.64 [R1+0x898], R40 ;  /* 0x0008982801007387 */ /* 0x000fe20000100a00 */
[----:B------:R-:W-:-:S02]  /*7f30*/  USEL UR18, URZ, 0x1fffe, UP5 ;  /* 0x0001fffe3f127887 */ /* 0x000fc4000a800000 */
[----:B------:R-:W-:Y:S01]  /*7f40*/  USEL UR15, URZ, 0x4, UP2 ;  /* 0x000000043f0f7887 */ /* 0x000fe20009000000 */
[----:B------:R-:W-:Y:S01]  /*7f50*/  LDGSTS.E [R248+0x10500], desc[UR22][R30.64], !P0 ;  /* 0x105000001ef87fae */ /* 0x000fe2000c121856 */
[----:B------:R-:W-:Y:S01]  /*7f60*/  ISETP.GT.AND P0, PT, R2, 0x1f, PT ;  /* 0x0000001f0200780c */ /* 0x000fe20003f04270 */
[----:B------:R-:W-:Y:S01]  /*7f70*/  VIADD R243, R4, UR4 ;  /* 0x0000000404f37c36 */ /* 0x000fe20008000000 */
[----:B------:R-:W-:Y:S01]  /*7f80*/  LOP3.LUT R4, R172, 0x60, RZ, 0x3c, !PT ;  /* 0x00000060ac047812 */ /* 0x000fe200078e3cff */
[----:B------:R4:W-:Y:S01]  /*7f90*/  STL [R1+0x344], R2 ;  /* 0x0003440201007387 */ /* 0x0009e20000100800 */
[----:B------:R-:W-:Y:S01]  /*7fa0*/  SEL R0, RZ, 0x4, !P0 ;  /* 0x00000004ff007807 */ /* 0x000fe20004000000 */
[----:B-1----:R-:W1:Y:S01]  /*7fb0*/  LDC R174, c[0x0][0x230] ;  /* 0x00008c00ffae7b82 */ /* 0x002e620000000800 */
[----:B------:R-:W-:Y:S01]  /*7fc0*/  UIADD3 UR17, UR17, UR18, URZ ;  /* 0x0000001211117290 */ /* 0x000fe2000fffe03f */
[----:B------:R-:W-:Y:S01]  /*7fd0*/  LDGSTS.E [R248+0x10900], desc[UR22][R28.64], !P5 ;  /* 0x109000001cf87fae */ /* 0x000fe2000e921856 */
[----:B------:R-:W-:-:S02]  /*7fe0*/  SEL R0, R0, RZ, !P6 ;  /* 0x000000ff00007207 */ /* 0x000fc40007000000 */
[----:B------:R-:W-:Y:S01]  /*7ff0*/  ULOP3.LUT UR17, UR17, 0x3, URZ, 0xc0, !UPT ;  /* 0x0000000311117892 */ /* 0x000fe2000f8ec03f */
[----:B------:R-:W-:Y:S01]  /*8000*/  LDGSTS.E [R248+0x10d00], desc[UR22][R26.64], !P1 ;  /* 0x10d000001af87fae */ /* 0x000fe2000c921856 */
[----:B------:R-:W-:Y:S01]  /*8010*/  LOP3.LUT P1, RZ, R66, 0x1, RZ, 0xc0, !PT ;  /* 0x0000000142ff7812 */ /* 0x000fe2000782c0ff */
[----:B--2---:R-:W-:Y:S01]  /*8020*/  VIADD R66, R168, 0xfffffff9 ;  /* 0xfffffff9a8427836 */ /* 0x004fe20000000000 */
[----:B----4-:R-:W-:Y:S01]  /*8030*/  SHF.R.U32.HI R2, RZ, 0xa, R67 ;  /* 0x0000000aff027819 */ /* 0x010fe20000011643 */
[----:B------:R-:W-:Y:S01]  /*8040*/  LDGSTS.E [R248+0x11100], desc[UR22][R24.64], P3 ;  /* 0x1110000018f87fae */ /* 0x000fe20009921856 */
[----:B------:R-:W-:Y:S01]  /*8050*/  ISETP.NE.U32.AND P3, PT, R0, RZ, PT ;  /* 0x000000ff0000720c */ /* 0x000fe20003f65070 */
[----:B------:R-:W-:Y:S01]  /*8060*/  VIADD R0, R167, 0xfffffffd ;  /* 0xfffffffda7007836 */ /* 0x000fe20000000000 */
[----:B------:R-:W-:Y:S01]  /*8070*/  LOP3.LUT P5, RZ, R2, 0x1, RZ, 0xc0, !PT ;  /* 0x0000000102ff7812 */ /* 0x000fe200078ac0ff */
[----:B------:R-:W2:Y:S01]  /*8080*/  LDC R168, c[0x0][0x230] ;  /* 0x00008c00ffa87b82 */ /* 0x000ea20000000800 */
[----:B------:R-:W-:Y:S01]  /*8090*/  STL.64 [R1+0x8a0], R30 ;  /* 0x0008a01e01007387 */ /* 0x000fe20000100a00 */
[----:B------:R-:W-:-:S03]  /*80a0*/  UIADD3 UR15, UR17, UR16, UR15 ;  /* 0x00000010110f7290 */ /* 0x000fc6000fffe00f */
[----:B------:R-:W-:Y:S01]  /*80b0*/  STL.64 [R1+0x8a8], R28 ;  /* 0x0008a81c01007387 */ /* 0x000fe20000100a00 */
[----:B------:R-:W-:Y:S02]  /*80c0*/  ULOP3.LUT UR15, UR15, 0xf, URZ, 0xc0, !UPT ;  /* 0x0000000f0f0f7892 */ /* 0x000fe4000f8ec03f */
[----:B------:R-:W4:Y:S01]  /*80d0*/  LDC R2, c[0x0][0x230] ;  /* 0x00008c00ff027b82 */ /* 0x000f220000000800 */
[----:B------:R-:W-:Y:S01]  /*80e0*/  STL.64 [R1+0x8b0], R26 ;  /* 0x0008b01a01007387 */ /* 0x000fe20000100a00 */
[----:B-1----:R-:W-:Y:S01]  /*80f0*/  VIADD R174, R174, 0xffffffc9 ;  /* 0xffffffc9aeae7836 */ /* 0x002fe20000000000 */
[----:B------:R-:W-:Y:S02]  /*8100*/  ULEA UR7, UR7, UR15, 0x4 ;  /* 0x0000000f07077291 */ /* 0x000fe4000f8e203f */
[----:B------:R-:W-:Y:S01]  /*8110*/  LDGSTS.E [R248+0x11500], desc[UR22][R22.64], P5 ;  /* 0x1150000016f87fae */ /* 0x000fe2000a921856 */
[----:B------:R-:W-:Y:S01]  /*8120*/  ISETP.GE.U32.AND P5, PT, R0, 0x7fffffde, PT ;  /* 0x7fffffde0000780c */ /* 0x000fe20003fa6070 */
[----:B---3--:R-:W-:Y:S01]  /*8130*/  VIADD R0, R170, 0xfffffff5 ;  /* 0xfffffff5aa007836 */ /* 0x008fe20000000000 */
[----:B------:R-:W1:Y:S01]  /*8140*/  LDC R167, c[0x0][0x230] ;  /* 0x00008c00ffa77b82 */ /* 0x000e620000000800 */
[----:B------:R-:W-:Y:S01]  /*8150*/  LDGSTS.E [R248+0x11900], desc[UR22][R12.64], P2 ;  /* 0x119000000cf87fae */ /* 0x000fe20009121856 */
[----:B------:R-:W-:Y:S01]  /*8160*/  ISETP.GE.U32.AND P2, PT, R66, 0x7fffffda, PT ;  /* 0x7fffffda4200780c */ /* 0x000fe20003f46070 */
[----:B------:R-:W-:Y:S01]  /*8170*/  ULOP3.LUT UR7, UR7, 0xff, URZ, 0xc0, !UPT ;  /* 0x000000ff07077892 */ /* 0x000fe2000f8ec03f */
[----:B------:R-:W-:Y:S01]  /*8180*/  ISETP.GE.U32.AND P6, PT, R0, 0x7fffffd6, PT ;  /* 0x7fffffd60000780c */ /* 0x000fe20003fc6070 */
[----:B------:R-:W-:Y:S01]  /*8190*/  LDGSTS.E [R248+0x11d00], desc[UR22][R18.64], P1 ;  /* 0x11d0000012f87fae */ /* 0x000fe20008921856 */
[----:B------:R-:W-:-:S02]  /*81a0*/  SHF.R.U32.HI R66, RZ, 0xd, R67 ;  /* 0x0000000dff427819 */ /* 0x000fc40000011643 */
[----:B------:R-:W3:Y:S01]  /*81b0*/  LDC R0, c[0x0][0x230] ;  /* 0x00008c00ff007b82 */ /* 0x000ee20000000800 */
[--C-:B------:R-:W-:Y:S01]  /*81c0*/  SHF.R.U32.HI R170, RZ, 0x1, R67.reuse ;  /* 0x00000001ffaa7819 */ /* 0x100fe20000011643 */
[----:B--2---:R-:W-:Y:S01]  /*81d0*/  VIADD R168, R168, 0xffffffcc ;  /* 0xffffffcca8a87836 */ /* 0x004fe20000000000 */
[----:B------:R-:W-:Y:S01]  /*81e0*/  LDGSTS.E [R243+0x10200], desc[UR22][R20.64], !P5 ;  /* 0x1020000014f37fae */ /* 0x000fe2000e921856 */
[----:B------:R-:W-:Y:S02]  /*81f0*/  LOP3.LUT P5, RZ, R66, 0x1, RZ, 0xc0, !PT ;  /* 0x0000000142ff7812 */ /* 0x000fe400078ac0ff */
[--C-:B------:R-:W-:Y:S01]  /*8200*/  SHF.R.U32.HI R66, RZ, 0x9, R67.reuse ;  /* 0x00000009ff427819 */ /* 0x100fe20000011643 */
[----:B------:R-:W-:Y:S01]  /*8210*/  LDGSTS.E [R243+0x10600], desc[UR22][R16.64], !P2 ;  /* 0x1060000010f37fae */ /* 0x000fe2000d121856 */
[----:B----4-:R-:W-:Y:S01]  /*8220*/  VIADD R2, R2, 0xfffffff1 ;  /* 0xfffffff102027836 */ /* 0x010fe20000000000 */
[----:B------:R-:W2:Y:S01]  /*8230*/  LDC R175, c[0x0][0x230] ;  /* 0x00008c00ffaf7b82 */ /* 0x000ea20000000800 */
[----:B------:R-:W-:Y:S01]  /*8240*/  LOP3.LUT P2, RZ, R66, 0x1, RZ, 0xc0, !PT ;  /* 0x0000000142ff7812 */ /* 0x000fe2000784c0ff */
[----:B------:R-:W-:Y:S01]  /*8250*/  LDGSTS.E [R243+0x10a00], desc[UR22][R46.64], !P6 ;  /* 0x10a000002ef37fae */ /* 0x000fe2000f121856 */
[----:B------:R-:W-:-:S02]  /*8260*/  SHF.R.U32.HI R66, RZ, 0x5, R67 ;  /* 0x00000005ff427819 */ /* 0x000fc40000011643 */
[----:B------:R-:W-:Y:S01]  /*8270*/  ISETP.GE.U32.AND P1, PT, R2, 0x7fffffd2, PT ;  /* 0x7fffffd20200780c */ /* 0x000fe20003f26070 */
[----:B------:R-:W-:Y:S01]  /*8280*/  STL.64 [R1+0x8b8], R24 ;  /* 0x0008b81801007387 */ /* 0x000fe20000100a00 */
[----:B------:R-:W-:Y:S01]  /*8290*/  LOP3.LUT P6, RZ, R66, 0x1, RZ, 0xc0, !PT ;  /* 0x0000000142ff7812 */ /* 0x000fe200078cc0ff */
[----:B------:R-:W4:Y:S01]  /*82a0*/  LDC R2, c[0x0][0x230] ;  /* 0x00008c00ff027b82 */ /* 0x000f220000000800 */
[----:B-1----:R-:W-:Y:S01]  /*82b0*/  VIADD R167, R167, 0xffffffcd ;  /* 0xffffffcda7a77836 */ /* 0x002fe20000000000 */
[----:B------:R-:W-:Y:S04]  /*82c0*/  STL.64 [R1+0x8c0], R22 ;  /* 0x0008c01601007387 */ /* 0x000fe80000100a00 */
[----:B------:R-:W-:Y:S02]  /*82d0*/  STL.64 [R1+0x8c8], R12 ;  /* 0x0008c80c01007387 */ /* 0x000fe40000100a00 */
[----:B------:R-:W1:Y:S02]  /*82e0*/  LDC R66, c[0x0][0x230] ;  /* 0x00008c00ff427b82 */ /* 0x000e640000000800 */
[----:B------:R-:W-:Y:S01]  /*82f0*/  LDGSTS.E [R243+0x10e00], desc[UR22][R14.64], !P1 ;  /* 0x10e000000ef37fae */ /* 0x000fe2000c921856 */
[----:B------:R-:W-:Y:S01]  /*8300*/  LOP3.LUT P1, RZ, R170, 0x1, RZ, 0xc0, !PT ;  /* 0x00000001aaff7812 */ /* 0x000fe2000782c0ff */
[----:B---3--:R-:W-:-:S02]  /*8310*/  VIADD R170, R0, 0xfffffffc ;  /* 0xfffffffc00aa7836 */ /* 0x008fc40000000000 */
[----:B------:R-:W-:Y:S02]  /*8320*/  LDGSTS.E [R243+0x11200], desc[UR22][R48.64], P5 ;  /* 0x1120000030f37fae */ /* 0x000fe4000a921856 */
[----:B------:R-:W3:Y:S01]  /*8330*/  LDC R0, c[0x0][0x230] ;  /* 0x00008c00ff007b82 */ /* 0x000ee20000000800 */
[----:B--2---:R-:W-:Y:S01]  /*8340*/  VIADD R175, R175, 0xffffffc5 ;  /* 0xffffffc5afaf7836 */ /* 0x004fe20000000000 */
[----:B------:R-:W-:Y:S01]  /*8350*/  LDGSTS.E [R243+0x11600], desc[UR22][R52.64], P2 ;  /* 0x1160000034f37fae */ /* 0x000fe20009121856 */
[----:B------:R-:W-:Y:S02]  /*8360*/  ISETP.GE.U32.AND P2, PT, R170, 0x7fffffdd, PT ;  /* 0x7fffffddaa00780c */ /* 0x000fe40003f46070 */
[----:B------:R-:W-:Y:S01]  /*8370*/  SHF.R.U32.HI R170, RZ, 0xc, R67 ;  /* 0x0000000cffaa7819 */ /* 0x000fe20000011643 */
[----:B------:R2:W-:Y:S01]  /*8380*/  LDGSTS.E [R243+0x11a00], desc[UR22][R50.64], P6 ;  /* 0x11a0000032f37fae */ /* 0x0005e2000b121856 */
[----:B------:R-:W-:Y:S02]  /*8390*/  ISETP.GE.U32.AND P6, PT, R167, 0x7fffffae, PT ;  /* 0x7fffffaea700780c */ /* 0x000fe40003fc6070 */
[----:B------:R-:W-:Y:S01]  /*83a0*/  LOP3.LUT P5, RZ, R170, 0x1, RZ, 0xc0, !PT ;  /* 0x00000001aaff7812 */ /* 0x000fe200078ac0ff */
[----:B----4-:R-:W-:Y:S01]  /*83b0*/  VIADD R170, R2, 0xfffffff8 ;  /* 0xfffffff802aa7836 */ /* 0x010fe20000000000 */
[----:B------:R4:W-:Y:S01]  /*83c0*/  LDGSTS.E [R243+0x11e00], desc[UR22][R54.64], P1 ;  /* 0x11e0000036f37fae */ /* 0x0009e20008921856 */
[----:B------:R-:W-:Y:S01]  /*83d0*/  VIADD R2, R4, UR4 ;  /* 0x0000000404027c36 */ /* 0x000fe20008000000 */
[----:B------:R-:W-:-:S02]  /*83e0*/  SEL R167, RZ, 0x1fffe, P6 ;  /* 0x0001fffeffa77807 */ /* 0x000fc40003000000 */
[----:B------:R-:W-:Y:S01]  /*83f0*/  ISETP.GE.U32.AND P1, PT, R170, 0x7fffffd9, PT ;  /* 0x7fffffd9aa00780c */ /* 0x000fe20003f26070 */
[----:B-1----:R-:W-:Y:S01]  /*8400*/  VIADD R66, R66, 0xfffffff4 ;  /* 0xfffffff442427836 */ /* 0x002fe20000000000 */
[----:B------:R1:W-:Y:S01]  /*8410*/  LDGSTS.E [R2+0x10300], desc[UR22][R10.64], !P2 ;  /* 0x103000000a027fae */ /* 0x0003e2000d121856 */
[----:B------:R-:W-:Y:S01]  /*8420*/  ISETP.GE.U32.AND P2, PT, R168, 0x7fffffad, PT ;  /* 0x7fffffada800780c */ /* 0x000fe20003f46070 */
[----:B------:R-:W2:Y:S02]  /*8430*/  LDC R170, c[0x0][0x230] ;  /* 0x00008c00ffaa7b82 */ /* 0x000ea40000000800 */
[----:B------:R-:W-:Y:S01]  /*8440*/  STL.64 [R1+0x8d8], R248 ;  /* 0x0008d8f801007387 */ /* 0x000fe20000100a00 */
[----:B------:R-:W-:Y:S02]  /*8450*/  SEL R172, RZ, 0x1, P2 ;  /* 0x00000001ffac7807 */ /* 0x000fe40001000000 */
[----:B------:R-:W-:Y:S01]  /*8460*/  ISETP.GE.U32.AND P2, PT, R66, 0x7fffffd5, PT ;  /* 0x7fffffd54200780c */ /* 0x000fe20003f46070 */
[----:B---3--:R-:W-:Y:S01]  /*8470*/  VIADD R0, R0, 0xfffffff0 ;  /* 0xfffffff000007836 */ /* 0x008fe20000000000 */
[----:B------:R-:W-:Y:S01]  /*8480*/  STL.64 [R1+0x8d0], R18 ;  /* 0x0008d01201007387 */ /* 0x000fe20000100a00 */
[----:B------:R-:W3:Y:S01]  /*8490*/  LDC R168, c[0x0][0x230] ;  /* 0x00008c00ffa87b82 */ /* 0x000ee20000000800 */
[----:B------:R-:W-:-:S02]  /*84a0*/  IMAD.IADD R172, R172, 0x1, R167 ;  /* 0x00000001acac7824 */ /* 0x000fc400078e02a7 */
[----:B------:R-:W-:Y:S01]  /*84b0*/  LDGSTS.E [R2+0x10700], desc[UR22][R56.64], !P1 ;  /* 0x1070000038027fae */ /* 0x000fe2000c921856 */
[----:B------:R-:W-:Y:S02]  /*84c0*/  ISETP.GE.U32.AND P6, PT, R0, 0x7fffffd1, PT ;  /* 0x7fffffd10000780c */ /* 0x000fe40003fc6070 */
[----:B------:R-:W-:Y:S01]  /*84d0*/  LOP3.LUT R172, R172, 0x3, RZ, 0xc0, !PT ;  /* 0x00000003acac7812 */ /* 0x000fe200078ec0ff */
[----:B------:R-:W-:Y:S01]  /*84e0*/  STL.64 [R1+0x8e0], R20 ;  /* 0x0008e01401007387 */ /* 0x000fe20000100a00 */
[----:B------:R-:W4:Y:S03]  /*84f0*/  LDC R66, c[0x0][0x230] ;  /* 0x00008c00ff427b82 */ /* 0x000f260000000800 */
[----:B------:R1:W-:Y:S04]  /*8500*/  LDGSTS.E [R2+0x10b00], desc[UR22][R58.64], !P2 ;  /* 0x10b000003a027fae */ /* 0x0003e8000d121856 */
[----:B------:R-:W-:Y:S01]  /*8510*/  STL.64 [R1+0x8e8], R16 ;  /* 0x0008e81001007387 */ /* 0x000fe20000100a00 */
[----:B------:R-:W1:Y:S01]  /*8520*/  LDC R167, c[0x0][0x230] ;  /* 0x00008c00ffa77b82 */ /* 0x000e620000000800 */
[----:B--2---:R-:W-:-:S02]  /*8530*/  VIADD R170, R170, 0xffffffca ;  /* 0xffffffcaaaaa7836 */ /* 0x004fc40000000000 */
[----:B------:R-:W-:Y:S04]  /*8540*/  STL.64 [R1+0x8f0], R46 ;  /* 0x0008f02e01007387 */ /* 0x000fe80000100a00 */
[----:B------:R-:W-:Y:S01]  /*8550*/  STL.64 [R1+0x8f8], R14 ;  /* 0x0008f80e01007387 */ /* 0x000fe20000100a00 */
[----:B---3--:R-:W-:-:S03]  /*8560*/  VIADD R168, R168, 0xffffffce ;  /* 0xffffffcea8a87836 */ /* 0x008fc60000000000 */
[----:B------:R-:W-:Y:S02]  /*8570*/  STL.64 [R1+0x900], R48 ;  /* 0x0009003001007387 */ /* 0x000fe40000100a00 */
[----:B------:R-:W-:Y:S02]  /*8580*/  ISETP.GE.U32.AND P1, PT, R168, 0x7fffffaf, PT ;  /* 0x7fffffafa800780c */ /* 0x000fe40003f26070 */
[----:B------:R-:W-:Y:S01]  /*8590*/  STL.64 [R1+0x908], R52 ;  /* 0x0009083401007387 */ /* 0x000fe20000100a00 */
[----:B----4-:R-:W-:Y:S01]  /*85a0*/  VIADD R168, R66, 0xffffffcf ;  /* 0xffffffcf42a87836 */ /* 0x010fe20000000000 */
[----:B------:R-:W-:Y:S01]  /*85b0*/  SEL R0, RZ, 0x4, P1 ;  /* 0x00000004ff007807 */ /* 0x000fe20000800000 */
[----:B------:R-:W2:Y:S01]  /*85c0*/  LDC R66, c[0x0][0x230] ;  /* 0x00008c00ff427b82 */ /* 0x000ea20000000800 */
[----:B------:R3:W-:Y:S02]  /*85d0*/  STL.64 [R1+0x910], R50 ;  /* 0x0009103201007387 */ /* 0x0007e40000100a00 */
[----:B------:R-:W-:-:S02]  /*85e0*/  ISETP.GE.U32.AND P1, PT, R168, 0x7fffffb0, PT ;  /* 0x7fffffb0a800780c */ /* 0x000fc40003f26070 */
[----:B------:R4:W-:Y:S01]  /*85f0*/  STL.64 [R1+0x918], R54 ;  /* 0x0009183601007387 */ /* 0x0009e20000100a00 */
[----:B-1----:R-:W-:Y:S01]  /*8600*/  VIADD R168, R167, 0xffffffc8 ;  /* 0xffffffc8a7a87836 */ /* 0x002fe20000000000 */
[----:B------:R-:W-:Y:S01]  /*8610*/  SEL R171, RZ, 0x7fff8, P1 ;  /* 0x0007fff8ffab7807 */ /* 0x000fe20000800000 */
[----:B------:R-:W1:Y:S01]  /*8620*/  LDC R167, c[0x0][0x230] ;  /* 0x00008c00ffa77b82 */ /* 0x000e620000000800 */
[----:B------:R4:W-:Y:S02]  /*8630*/  STL.64 [R1+0x920], R10 ;  /* 0x0009200a01007387 */ /* 0x0009e40000100a00 */
[----:B------:R-:W-:Y:S02]  /*8640*/  ISETP.GE.U32.AND P1, PT, R168, 0x7fffffa9, PT ;  /* 0x7fffffa9a800780c */ /* 0x000fe40003f26070 */
[----:B------:R-:W-:Y:S01]  /*8650*/  IADD3 R0, R172, R171, R0 ;  /* 0x000000abac007210 */ /* 0x000fe20007ffe000 */
[----:B------:R-:W-:Y:S01]  /*8660*/  STL.64 [R1+0x928], R56 ;  /* 0x0009283801007387 */ /* 0x000fe20000100a00 */
[----:B------:R-:W-:-:S02]  /*8670*/  SEL R168, RZ, 0x1, P1 ;  /* 0x00000001ffa87807 */ /* 0x000fc40000800000 */
[----:B------:R-:W-:Y:S01]  /*8680*/  ISETP.GE.U32.AND P1, PT, R174, 0x7fffffaa, PT ;  /* 0x7fffffaaae00780c */ /* 0x000fe20003f26070 */
[----:B------:R4:W-:Y:S03]  /*8690*/  STL.64 [R1+0x930], R58 ;  /* 0x0009303a01007387 */ /* 0x0009e60000100a00 */
[----:B------:R-:W-:Y:S01]  /*86a0*/  SEL R171, RZ, 0x1fffe, P1 ;  /* 0x0001fffeffab7807 */ /* 0x000fe20000800000 */
[----:B------:R-:W-:Y:S01]  /*86b0*/  STL [R1+0x864], R242 ;  /* 0x000864f201007387 */ /* 0x000fe20000100800 */
[----:B------:R-:W-:Y:S01]  /*86c0*/  ISETP.GE.U32.AND P1, PT, R170, 0x7fffffab, PT ;  /* 0x7fffffabaa00780c */ /* 0x000fe20003f26070 */
[----:B--2---:R-:W-:Y:S02]  /*86d0*/  VIADD R172, R66, 0xffffffcb ;  /* 0xffffffcb42ac7836 */ /* 0x004fe40000000000 */
[----:B------:R-:W-:Y:S01]  /*86e0*/  IMAD.IADD R168, R168, 0x1, R171 ;  /* 0x00000001a8a87824 */ /* 0x000fe200078e02ab */
[----:B------:R-:W-:Y:S01]  /*86f0*/  SEL R170, RZ, 0x4, P1 ;  /* 0x00000004ffaa7807 */ /* 0x000fe20000800000 */
[----:B------:R-:W2:Y:S01]  /*8700*/  LDC R66, c[0x0][0x230] ;  /* 0x00008c00ff427b82 */ /* 0x000ea20000000800 */
[----:B------:R-:W-:Y:S01]  /*8710*/  ISETP.GE.U32.AND P1, PT, R172, 0x7fffffac, PT ;  /* 0x7fffffacac00780c */ /* 0x000fe20003f26070 */
[----:B------:R-:W-:Y:S01]  /*8720*/  STL.64 [R1+0x938], R60 ;  /* 0x0009383c01007387 */ /* 0x000fe20000100a00 */
[----:B-1----:R-:W-:-:S02]  /*8730*/  VIADD R167, R167, 0xffffffc4 ;  /* 0xffffffc4a7a77836 */ /* 0x002fc40000000000 */
[----:B------:R-:W-:Y:S01]  /*8740*/  SEL R174, RZ, 0x7fff8, P1 ;  /* 0x0007fff8ffae7807 */ /* 0x000fe20000800000 */
[----:B------:R1:W-:Y:S02]  /*8750*/  STL.64 [R1+0x940], R8 ;  /* 0x0009400801007387 */ /* 0x0003e40000100a00 */
[----:B------:R-:W3:Y:S01]  /*8760*/  LDC R172, c[0x0][0x230] ;  /* 0x00008c00ffac7b82 */ /* 0x000ee20000000800 */
[----:B------:R-:W-:Y:S01]  /*8770*/  ISETP.GE.U32.AND P1, PT, R167, 0x7fffffa5, PT ;  /* 0x7fffffa5a700780c */ /* 0x000fe20003f26070 */
[----:B------:R-:W-:Y:S01]  /*8780*/  LDGSTS.E [R2+0x10f00], desc[UR22][R60.64], !P6 ;  /* 0x10f000003c027fae */ /* 0x000fe2000f121856 */
[----:B------:R-:W-:Y:S02]  /*8790*/  LOP3.LUT R167, R168, 0x3, RZ, 0xc0, !PT ;  /* 0x00000003a8a77812 */ /* 0x000fe400078ec0ff */
[----:B------:R-:W-:Y:S01]  /*87a0*/  SEL R171, RZ, 0x1, P1 ;  /* 0x00000001ffab7807 */ /* 0x000fe20000800000 */
[----:B------:R1:W-:Y:S01]  /*87b0*/  LDGSTS.E [R2+0x11300], desc[UR22][R8.64], P5 ;  /* 0x1130000008027fae */ /* 0x0003e2000a921856 */
[----:B------:R-:W-:-:S02]  /*87c0*/  IADD3 R170, R167, R174, R170 ;  /* 0x000000aea7aa7210 */ /* 0x000fc40007ffe0aa */
[----:B------:R-:W4:Y:S01]  /*87d0*/  LDC R167, c[0x0][0x230] ;  /* 0x00008c00ffa77b82 */ /* 0x000f220000000800 */
[----:B------:R-:W-:Y:S02]  /*87e0*/  ISETP.GE.U32.AND P1, PT, R175, 0x7fffffa6, PT ;  /* 0x7fffffa6af00780c */ /* 0x000fe40003f26070 */
[----:B------:R-:W-:Y:S02]  /*87f0*/  IMAD.SHL.U32 R170, R170, 0x100, RZ ;  /* 0x00000100aaaa7824 */ /* 0x000fe400078e00ff */
[----:B------:R-:W-:Y:S01]  /*8800*/  SEL R168, RZ, 0x1fffe, P1 ;  /* 0x0001fffeffa87807 */ /* 0x000fe20000800000 */
[----:B--2---:R-:W-:Y:S02]  /*8810*/  VIADD R66, R66, 0xffffffc6 ;  /* 0xffffffc642427836 */ /* 0x004fe40000000000 */
[----:B------:R-:W2:Y:S02]  /*8820*/  LDC R175, c[0x0][0x230] ;  /* 0x00008c00ffaf7b82 */ /* 0x000ea40000000800 */
[----:B------:R-:W-:Y:S01]  /*8830*/  IMAD.IADD R171, R171, 0x1, R168 ;  /* 0x00000001abab7824 */ /* 0x000fe200078e02a8 */
[----:B------:R-:W-:Y:S01]  /*8840*/  ISETP.GE.U32.AND P1, PT, R66, 0x7fffffa7, PT ;  /* 0x7fffffa74200780c */ /* 0x000fe20003f26070 */
[----:B---3--:R-:W-:-:S04]  /*8850*/  VIADD R172, R172, 0xffffffc7 ;  /* 0xffffffc7acac7836 */ /* 0x008fc80000000000 */
[----:B------:R-:W3:Y:S01]  /*8860*/  LDC R168, c[0x0][0x230] ;  /* 0x00008c00ffa87b82 */ /* 0x000ee20000000800 */
[----:B------:R-:W-:Y:S02]  /*8870*/  SEL R66, RZ, 0x4, P1 ;  /* 0x00000004ff427807 */ /* 0x000fe40000800000 */
[----:B------:R-:W-:Y:S02]  /*8880*/  LOP3.LUT R171, R171, 0x3, RZ, 0xc0, !PT ;  /* 0x00000003abab7812 */ /* 0x000fe400078ec0ff */
[----:B------:R-:W-:Y:S02]  /*8890*/  ISETP.GE.U32.AND P1, PT, R172, 0x7fffffa8, PT ;  /* 0x7fffffa8ac00780c */ /* 0x000fe40003f26070 */
[----:B------:R-:W-:Y:S01]  /*88a0*/  LOP3.LUT R172, R170, 0xf00, RZ, 0xe2, !PT ;  /* 0x00000f00aaac7812 */ /* 0x000fe200078ee2ff */
[----:B----4-:R-:W-:Y:S01]  /*88b0*/  VIADD R167, R167, 0xffffffc1 ;  /* 0xffffffc1a7a77836 */ /* 0x010fe20000000000 */
[----:B------:R-:W-:Y:S01]  /*88c0*/  SEL R170, RZ, 0x7fff8, P1 ;  /* 0x0007fff8ffaa7807 */ /* 0x000fe20000800000 */
[----:B------:R-:W4:Y:S02]  /*88d0*/  LDC R174, c[0x0][0x230] ;  /* 0x00008c00ffae7b82 */ /* 0x000f240000000800 */
[----:B------:R-:W-:Y:S01]  /*88e0*/  IMAD R0, R0, 0x1000, R172 ;  /* 0x0000100000007824 */ /* 0x000fe200078e02ac */
[----:B------:R-:W-:-:S02]  /*88f0*/  ISETP.GE.U32.AND P1, PT, R167, 0x7fffffa2, PT ;  /* 0x7fffffa2a700780c */ /* 0x000fc40003f26070 */
[----:B------:R-:W-:Y:S01]  /*8900*/  IADD3 R66, R171, R170, R66 ;  /* 0x000000aaab427210 */ /* 0x000fe20007ffe042 */
[----:B--2---:R-:W-:Y:S02]  /*8910*/  VIADD R170, R175, 0xffffffc3 ;  /* 0xffffffc3afaa7836 */ /* 0x004fe40000000000 */
[----:B------:R-:W2:Y:S01]  /*8920*/  LDC R167, c[0x0][0x230] ;  /* 0x00008c00ffa77b82 */ /* 0x000ea20000000800 */
[----:B---3--:R-:W-:-:S05]  /*8930*/  VIADD R168, R168, 0xffffffc2 ;  /* 0xffffffc2a8a87836 */ /* 0x008fca0000000000 */
[----:B------:R-:W-:Y:S02]  /*8940*/  ISETP.GE.U32.AND P2, PT, R168, 0x7fffffa3, PT ;  /* 0x7fffffa3a800780c */ /* 0x000fe40003f46070 */
[----:B------:R-:W-:Y:S02]  /*8950*/  SEL R168, RZ, 0x1fffe, P1 ;  /* 0x0001fffeffa87807 */ /* 0x000fe40000800000 */
[----:B------:R-:W-:Y:S01]  /*8960*/  ISETP.GE.U32.AND P1, PT, R242, 0x7fffffa1, PT ;  /* 0x7fffffa1f200780c */ /* 0x000fe20003f26070 */
[----:B----4-:R-:W-:Y:S01]  /*8970*/  VIADD R174, R174, 0xffffffdf ;  /* 0xffffffdfaeae7836 */ /* 0x010fe20000000000 */
[----:B------:R-:W-:Y:S02]  /*8980*/  SEL R172, RZ, 0x4, P2 ;  /* 0x00000004ffac7807 */ /* 0x000fe40001000000 */
[----:B------:R-:W-:Y:S02]  /*8990*/  SEL R171, RZ, 0x1, P1 ;  /* 0x00000001ffab7807 */ /* 0x000fe40000800000 */
[----:B------:R-:W-:-:S03]  /*89a0*/  ISETP.GE.U32.AND P2, PT, R170, 0x7fffffa4, PT ;  /* 0x7fffffa4aa00780c */ /* 0x000fc60003f46070 */
[----:B------:R-:W-:Y:S01]  /*89b0*/  IMAD.IADD R171, R171, 0x1, R168 ;  /* 0x00000001abab7824 */ /* 0x000fe200078e02a8 */
[----:B------:R-:W-:Y:S01]  /*89c0*/  SEL R168, RZ, 0x7fff8, P2 ;  /* 0x0007fff8ffa87807 */ /* 0x000fe20001000000 */
[----:B--2---:R-:W-:-:S03]  /*89d0*/  VIADD R167, R167, 0xffffffde ;  /* 0xffffffdea7a77836 */ /* 0x004fc60000000000 */
[----:B------:R-:W-:Y:S02]  /*89e0*/  LOP3.LUT R171, R171, 0x3, RZ, 0xc0, !PT ;  /* 0x00000003abab7812 */ /* 0x000fe400078ec0ff */
[----:B------:R-:W-:Y:S02]  /*89f0*/  ISETP.GE.U32.AND P2, PT, R167, 0x7fffffbf, PT ;  /* 0x7fffffbfa700780c */ /* 0x000fe40003f46070 */
[----:B------:R-:W-:Y:S02]  /*8a00*/  IADD3 R168, R171, R168, R172 ;  /* 0x000000a8aba87210 */ /* 0x000fe40007ffe0ac */
[----:B------:R-:W-:Y:S02]  /*8a10*/  SEL R167, RZ, 0x4, P2 ;  /* 0x00000004ffa77807 */ /* 0x000fe40001000000 */
[----:B------:R-:W-:Y:S02]  /*8a20*/  ISETP.GE.U32.AND P2, PT, R174, 0x7fffffc0, PT ;  /* 0x7fffffc0ae00780c */ /* 0x000fe40003f46070 */
[----:B------:R-:W-:-:S02]  /*8a30*/  LOP3.LUT R171, R168, 0xf, RZ, 0xc0, !PT ;  /* 0x0000000fa8ab7812 */ /* 0x000fc400078ec0ff */
[----:B------:R-:W-:-:S03]  /*8a40*/  SEL R168, RZ, 0x7fff8, P2 ;  /* 0x0007fff8ffa87807 */ /* 0x000fc60001000000 */
[----:B------:R-:W-:Y:S01]  /*8a50*/  IMAD R66, R66, 0x10, R171 ;  /* 0x0000001042427824 */ /* 0x000fe200078e02ab */
[----:B------:R-:W-:Y:S01]  /*8a60*/  IADD3 R167, R168, UR9, R167 ;  /* 0x00000009a8a77c10 */ /* 0x000fe2000fffe0a7 */
[----:B------:R-:W-:Y:S01]  /*8a70*/  ULDC.64 UR8, c[0x0][0x218] ;  /* 0x0000860000087ab9 */ /* 0x000fe20000000a00 */
[--C-:B------:R-:W-:Y:S02]  /*8a80*/  SHF.R.U32.HI R168, RZ, 0x4, R67.reuse ;  /* 0x00000004ffa87819 */ /* 0x100fe40000011643 */
[----:B------:R-:W-:Y:S01]  /*8a90*/  LEA R167, R167, UR5, 0xc ;  /* 0x00000005a7a77c11 */ /* 0x000fe2000f8e60ff */
[----:B------:R-:W-:Y:S01]  /*8aa0*/  ULDC UR5, c[0x0][0x240] ;  /* 0x0000900000057ab9 */ /* 0x000fe20000000800 */
[----:B------:R-:W-:Y:S01]  /*8ab0*/  SHF.R.U32.HI R67, RZ, 0x8, R67 ;  /* 0x00000008ff437819 */ /* 0x000fe20000011643 */
[----:B------:R-:W-:Y:S01]  /*8ac0*/  IMAD R166, R166, UR5, RZ ;  /* 0x00000005a6a67c24 */ /* 0x000fe2000f8e02ff */
[----:B------:R-:W-:Y:S01]  /*8ad0*/  LOP3.LUT R3, R66, 0xff, RZ, 0xc0, !PT ;  /* 0x000000ff42037812 */ /* 0x000fe200078ec0ff */
[----:B------:R-:W-:Y:S01]  /*8ae0*/  IMAD R51, R164, UR5, RZ ;  /* 0x00000005a4337c24 */ /* 0x000fe2000f8e02ff */
[----:B------:R-:W-:Y:S01]  /*8af0*/  LOP3.LUT P5, RZ, R67, 0x1, RZ, 0xc0, !PT ;  /* 0x0000000143ff7812 */ /* 0x000fe200078ac0ff */
[----:B------:R-:W-:Y:S01]  /*8b00*/  IMAD R14, R163, UR5, RZ ;  /* 0x00000005a30e7c24 */ /* 0x000fe2000f8e02ff */
[----:B------:R-:W-:Y:S01]  /*8b10*/  STL [R1+0x340], R166 ;  /* 0x000340a601007387 */ /* 0x000fe20000100800 */
[----:B------:R-:W-:Y:S01]  /*8b20*/  IMAD R23, R160, UR5, RZ ;  /* 0x00000005a0177c24 */ /* 0x000fe2000f8e02ff */
[----:B------:R-:W-:Y:S01]  /*8b30*/  LOP3.LUT P2, RZ, R168, 0x1, RZ, 0xc0, !PT ;  /* 0x00000001a8ff7812 */ /* 0x000fe2000784c0ff */
[----:B------:R-:W-:Y:S01]  /*8b40*/  IMAD R26, R162, UR5, RZ ;  /* 0x00000005a21a7c24 */ /* 0x000fe2000f8e02ff */
[----:B------:R-:W-:Y:S01]  /*8b50*/  STL [R1+0x33c], R51 ;  /* 0x00033c3301007387 */ /* 0x000fe20000100800 */
[----:B------:R-:W-:-:S02]  /*8b60*/  IMAD R21, R153, UR5, RZ ;  /* 0x0000000599157c24 */ /* 0x000fc4000f8e02ff */
[----:B------:R-:W-:Y:S01]  /*8b70*/  IMAD R17, R152, UR5, RZ ;  /* 0x0000000598117c24 */ /* 0x000fe2000f8e02ff */
[----:B------:R-:W-:Y:S01]  /*8b80*/  STL [R1+0x338], R14 ;  /* 0x0003380e01007387 */ /* 0x000fe20000100800 */
[----:B------:R-:W-:Y:S02]  /*8b90*/  IMAD R149, R149, UR5, RZ ;  /* 0x0000000595957c24 */ /* 0x000fe4000f8e02ff */
[----:B------:R-:W-:Y:S01]  /*8ba0*/  IMAD R28, R150, UR5, RZ ;  /* 0x00000005961c7c24 */ /* 0x000fe2000f8e02ff */
[----:B------:R2:W-:Y:S01]  /*8bb0*/  STL [R1+0x330], R23 ;  /* 0x0003301701007387 */ /* 0x0005e20000100800 */
[----:B------:R-:W-:Y:S02]  /*8bc0*/  IMAD R38, R148, UR5, RZ ;  /* 0x0000000594267c24 */ /* 0x000fe4000f8e02ff */
[----:B------:R-:W-:Y:S01]  /*8bd0*/  IMAD R16, R146, UR5, RZ ;  /* 0x0000000592107c24 */ /* 0x000fe2000f8e02ff */
[----:B------:R-:W-:Y:S01]  /*8be0*/  STL [R1+0x334], R26 ;  /* 0x0003341a01007387 */ /* 0x000fe20000100800 */
[----:B------:R-:W-:-:S02]  /*8bf0*/  IMAD R55, R144, UR5, RZ ;  /* 0x0000000590377c24 */ /* 0x000fc4000f8e02ff */
[----:B------:R-:W-:Y:S01]  /*8c00*/  IMAD R30, R145, UR5, RZ ;  /* 0x00000005911e7c24 */ /* 0x000fe2000f8e02ff */
[----:B------:R-:W-:Y:S01]  /*8c10*/  STL [R1+0x32c], R21 ;  /* 0x00032c1501007387 */ /* 0x000fe20000100800 */
[----:B------:R-:W-:Y:S02]  /*8c20*/  IMAD R11, R142, UR5, RZ ;  /* 0x000000058e0b7c24 */ /* 0x000fe4000f8e02ff */
[----:B------:R-:W-:Y:S01]  /*8c30*/  IMAD R19, R141, UR5, RZ ;  /* 0x000000058d137c24 */ /* 0x000fe2000f8e02ff */
[----:B------:R-:W-:Y:S01]  /*8c40*/  STL [R1+0x328], R17 ;  /* 0x0003281101007387 */ /* 0x000fe20000100800 */
        /* <DEDUP_REMOVED lines=49> */
[----:B------:R-:W-:Y:S01]  /*8f60*/  IMAD.IADD R3, R0, 0x1, R3 ;  /* 0x0000000100037824 */ /* 0x000fe200078e0203 */
[----:B------:R-:W-:Y:S01]  /*8f70*/  STL [R1+0x2dc], R128 ;  /* 0x0002dc8001007387 */ /* 0x000fe20000100800 */
[----:B------:R-:W-:Y:S02]  /*8f80*/  IMAD R49, R90, UR5, RZ ;  /* 0x000000055a317c24 */ /* 0x000fe4000f8e02ff */
[----:B------:R-:W-:Y:S01]  /*8f90*/  IMAD.SHL.U32 R0, R252, 0x4, RZ ;  /* 0x00000004fc007824 */ /* 0x000fe200078e00ff */
[----:B------:R-:W-:Y:S01]  /*8fa0*/  STL [R1+0x2e0], R36 ;  /* 0x0002e02401007387 */ /* 0x000fe20000100800 */
[----:B------:R-:W-:Y:S02]  /*8fb0*/  IMAD R87, R87, UR5, RZ ;  /* 0x0000000557577c24 */ /* 0x000fe4000f8e02ff */
[----:B------:R-:W-:Y:S01]  /*8fc0*/  IMAD R41, R88, UR5, RZ ;  /* 0x0000000558297c24 */ /* 0x000fe2000f8e02ff */
[----:B------:R-:W-:Y:S01]  /*8fd0*/  STL [R1+0x2d8], R50 ;  /* 0x0002d83201007387 */ /* 0x000fe20000100800 */
[----:B------:R-:W-:Y:S01]  /*8fe0*/  IMAD R15, R86, UR5, RZ ;  /* 0x00000005560f7c24 */ /* 0x000fe2000f8e02ff */
[----:B------:R-:W-:Y:S01]  /*8ff0*/  IADD3 R246, P6, R0, UR8, RZ ;  /* 0x0000000800f67c10 */ /* 0x000fe2000ffde0ff */
[----:B------:R-:W-:Y:S01]  /*9000*/  IMAD R59, R83, UR5, RZ ;  /* 0x00000005533b7c24 */ /* 0x000fe2000f8e02ff */
[----:B------:R-:W-:Y:S01]  /*9010*/  STL [R1+0x2d4], R12 ;  /* 0x0002d40c01007387 */ /* 0x000fe20000100800 */
[----:B------:R-:W-:Y:S01]  /*9020*/  IMAD R24, R84, UR5, RZ ;  /* 0x0000000554187c24 */ /* 0x000fe2000f8e02ff */
[----:B------:R-:W-:Y:S01]  /*9030*/  LEA.HI.X.SX32 R247, R252, UR9, 0x2, P6 ;  /* 0x00000009fcf77c11 */ /* 0x000fe2000b0f16ff */
[----:B------:R-:W-:Y:S01]  /*9040*/  IMAD R48, R82, UR5, RZ ;  /* 0x0000000552307c24 */ /* 0x000fe2000f8e02ff */
[----:B------:R-:W-:Y:S01]  /*9050*/  STL [R1+0x2cc], R54 ;  /* 0x0002cc3601007387 */ /* 0x000fe20000100800 */
[----:B------:R-:W-:Y:S01]  /*9060*/  IMAD R46, R79, UR5, RZ ;  /* 0x000000054f2e7c24 */ /* 0x000fe2000f8e02ff */
[C---:B-1----:R-:W-:Y:S01]  /*9070*/  LEA R8, P6, R23.reuse, R246, 0x2 ;  /* 0x000000f617087211 */ /* 0x042fe200078c10ff */
[----:B------:R-:W-:Y:S01]  /*9080*/  IMAD R40, R80, UR5, RZ ;  /* 0x0000000550287c24 */ /* 0x000fe2000f8e02ff */
[----:B------:R-:W-:Y:S01]  /*9090*/  STL [R1+0x2d0], R42 ;  /* 0x0002d02a01007387 */ /* 0x000fe20000100800 */
[----:B------:R-:W-:Y:S01]  /*90a0*/  IMAD R25, R78, UR5, RZ ;  /* 0x000000054e197c24 */ /* 0x000fe2000f8e02ff */
[----:B------:R-:W-:Y:S01]  /*90b0*/  LEA.HI.X.SX32 R9, R23, R247, 0x2, P6 ;  /* 0x000000f717097211 */ /* 0x000fe200030f16ff */
[----:B------:R-:W-:Y:S01]  /*90c0*/  IMAD R58, R75, UR5, RZ ;  /* 0x000000054b3a7c24 */ /* 0x000fe2000f8e02ff */
[----:B------:R-:W-:Y:S01]  /*90d0*/  STL [R1+0x2c8], R37 ;  /* 0x0002c82501007387 */ /* 0x000fe20000100800 */
[----:B------:R-:W-:-:S02]  /*90e0*/  IMAD R27, R76, UR5, RZ ;  /* 0x000000054c1b7c24 */ /* 0x000fc4000f8e02ff */
[----:B------:R-:W-:Y:S01]  /*90f0*/  IMAD R57, R74, UR5, RZ ;  /* 0x000000054a397c24 */ /* 0x000fe2000f8e02ff */
[----:B------:R-:W-:Y:S01]  /*9100*/  STL [R1+0x2c4], R31 ;  /* 0x0002c41f01007387 */ /* 0x000fe20000100800 */
[----:B------:R-:W-:Y:S02]  /*9110*/  IMAD R56, R72, UR5, RZ ;  /* 0x0000000548387c24 */ /* 0x000fe4000f8e02ff */
[----:B--2---:R-:W-:Y:S01]  /*9120*/  IMAD R23, R71, UR5, RZ ;  /* 0x0000000547177c24 */ /* 0x004fe2000f8e02ff */
[----:B------:R-:W-:Y:S01]  /*9130*/  STL [R1+0x2bc], R117 ;  /* 0x0002bc7501007387 */ /* 0x000fe20000100800 */
[----:B------:R-:W-:-:S03]  /*9140*/  VIADD R66, R167, UR7 ;  /* 0x00000007a7427c36 */ /* 0x000fc60008000000 */
[----:B------:R-:W-:Y:S02]  /*9150*/  STL [R1+0x2c0], R5 ;  /* 0x0002c00501007387 */ /* 0x000fe40000100800 */
[----:B------:R-:W-:Y:S02]  /*9160*/  PRMT R3, R3, 0x5410, R66 ;  /* 0x0000541003037816 */ /* 0x000fe40000000042 */
[----:B------:R-:W-:Y:S02]  /*9170*/  STL [R1+0x2b8], R53 ;  /* 0x0002b83501007387 */ /* 0x000fe40000100800 */
[----:B------:R-:W-:Y:S02]  /*9180*/  SHF.R.U64 R227, R3, 0x1f, RZ ;  /* 0x0000001f03e37819 */ /* 0x000fe400000012ff */
[----:B------:R-:W-:Y:S04]  /*9190*/  STL [R1+0x2b4], R170 ;  /* 0x0002b4aa01007387 */ /* 0x000fe80000100800 */
        /* <DEDUP_REMOVED lines=18> */
[----:B------:R1:W-:Y:S01]  /*92c0*/  LDGSTS.E [R2+0x11700], desc[UR22][R44.64], P5 ;  /* 0x117000002c027fae */ /* 0x0003e2000a921856 */
[----:B------:R-:W-:-:S03]  /*92d0*/  LEA R60, P5, R166, R246, 0x2 ;  /* 0x000000f6a63c7211 */ /* 0x000fc600078a10ff */
[----:B------:R-:W-:Y:S01]  /*92e0*/  STL [R1+0x264], R24 ;  /* 0x0002641801007387 */ /* 0x000fe20000100800 */
[----:B------:R-:W-:-:S03]  /*92f0*/  LEA.HI.X.SX32 R61, R166, R247, 0x2, P5 ;  /* 0x000000f7a63d7211 */ /* 0x000fc600028f16ff */
[----:B------:R-:W-:Y:S04]  /*9300*/  STL [R1+0x258], R48 ;  /* 0x0002583001007387 */ /* 0x000fe80000100800 */
[----:B------:R-:W-:Y:S04]  /*9310*/  STL [R1+0x24c], R46 ;  /* 0x00024c2e01007387 */ /* 0x000fe80000100800 */
[----:B------:R-:W-:Y:S04]  /*9320*/  STL [R1+0x254], R40 ;  /* 0x0002542801007387 */ /* 0x000fe80000100800 */
[----:B------:R-:W-:Y:S04]  /*9330*/  STL [R1+0x248], R25 ;  /* 0x0002481901007387 */ /* 0x000fe80000100800 */
[----:B------:R1:W-:Y:S04]  /*9340*/  STL.64 [R1+0x948], R44 ;  /* 0x0009482c01007387 */ /* 0x0003e80000100a00 */
[----:B------:R-:W-:Y:S04]  /*9350*/  STL [R1+0x23c], R58 ;  /* 0x00023c3a01007387 */ /* 0x000fe80000100800 */
[----:B------:R-:W-:Y:S04]  /*9360*/  STL [R1+0x244], R27 ;  /* 0x0002441b01007387 */ /* 0x000fe80000100800 */
[----:B------:R-:W-:Y:S01]  /*9370*/  STL [R1+0x22c], R57 ;  /* 0x00022c3901007387 */ /* 0x000fe20000100800 */
[----:B-1----:R-:W-:-:S03]  /*9380*/  LEA R44, P5, R149, R246, 0x2 ;  /* 0x000000f6952c7211 */ /* 0x002fc600078a10ff */
[----:B------:R-:W-:Y:S01]  /*9390*/  STL.64 [R1+0x128], R60 ;  /* 0x0001283c01007387 */ /* 0x000fe20000100a00 */
[----:B------:R-:W-:-:S03]  /*93a0*/  LEA.HI.X.SX32 R45, R149, R247, 0x2, P5 ;  /* 0x000000f7952d7211 */ /* 0x000fc600028f16ff */
[----:B------:R-:W-:Y:S04]  /*93b0*/  STL [R1+0x21c], R56 ;  /* 0x00021c3801007387 */ /* 0x000fe80000100800 */
[----:B------:R1:W-:Y:S04]  /*93c0*/  STL.64 [R1+0x108], R8 ;  /* 0x0001080801007387 */ /* 0x0003e80000100a00 */
[----:B------:R2:W-:Y:S04]  /*93d0*/  STL.64 [R1+0xe8], R44 ;  /* 0x0000e82c01007387 */ /* 0x0005e80000100a00 */
[----:B------:R-:W-:Y:S01]  /*93e0*/  STL [R1+0x20c], R23 ;  /* 0x00020c1701007387 */ /* 0x000fe20000100800 */
[----:B-1----:R-:W-:-:S03]  /*93f0*/  LEA R8, P6, R55, R246, 0x2 ;  /* 0x000000f637087211 */ /* 0x002fc600078c10ff */
[----:B------:R-:W-:Y:S01]  /*9400*/  LDGSTS.E [R2+0x11b00], desc[UR22][R62.64], P2 ;  /* 0x11b000003e027fae */ /* 0x000fe20009121856 */
[----:B------:R-:W-:Y:S01]  /*9410*/  LEA.HI.X.SX32 R9, R55, R247, 0x2, P6 ;  /* 0x000000f737097211 */ /* 0x000fe200030f16ff */
[----:B------:R-:W-:Y:S01]  /*9420*/  IMAD R55, R70, UR5, RZ ;  /* 0x0000000546377c24 */ /* 0x000fe2000f8e02ff */
[----:B--2---:R-:W-:-:S03]  /*9430*/  LEA R44, P5, R138, R246, 0x2 ;  /* 0x000000f68a2c7211 */ /* 0x004fc600078a10ff */
[----:B------:R1:W-:Y:S01]  /*9440*/  STL.64 [R1+0xc8], R8 ;  /* 0x0000c80801007387 */ /* 0x0003e20000100a00 */
[-C--:B------:R-:W-:Y:S02]  /*9450*/  LEA.HI.X.SX32 R45, R138, R247.reuse, 0x2, P5 ;  /* 0x000000f78a2d7211 */ /* 0x080fe400028f16ff */
[CC--:B------:R-:W-:Y:S01]  /*9460*/  LEA R60, P5, R128.reuse, R246.reuse, 0x2 ;  /* 0x000000f6803c7211 */ /* 0x0c0fe200078a10ff */
[----:B------:R-:W-:Y:S03]  /*9470*/  STL [R1+0x1fc], R55 ;  /* 0x0001fc3701007387 */ /* 0x000fe60000100800 */
[----:B------:R-:W-:Y:S01]  /*9480*/  LEA.HI.X.SX32 R61, R128, R247, 0x2, P5 ;  /* 0x000000f7803d7211 */ /* 0x000fe200028f16ff */
[----:B------:R2:W-:Y:S01]  /*9490*/  STL.64 [R1+0xa8], R44 ;  /* 0x0000a82c01007387 */ /* 0x0005e20000100a00 */
[----:B-1----:R-:W-:-:S04]  /*94a0*/  LEA R8, P6, R133, R246, 0x2 ;  /* 0x000000f685087211 */ /* 0x002fc800078c10ff */
[----:B------:R-:W-:Y:S02]  /*94b0*/  LEA.HI.X.SX32 R9, R133, R247, 0x2, P6 ;  /* 0x000000f785097211 */ /* 0x000fe400030f16ff */
[----:B--2---:R-:W-:-:S03]  /*94c0*/  LEA R44, P6, R54, R246, 0x2 ;  /* 0x000000f6362c7211 */ /* 0x004fc600078c10ff */
[----:B------:R1:W-:Y:S01]  /*94d0*/  STL.64 [R1+0x88], R8 ;  /* 0x0000880801007387 */ /* 0x0003e20000100a00 */
[----:B------:R-:W-:-:S03]  /*94e0*/  LEA.HI.X.SX32 R45, R54, R247, 0x2, P6 ;  /* 0x000000f7362d7211 */ /* 0x000fc600030f16ff */
[----:B------:R2:W-:Y:S01]  /*94f0*/  STL.64 [R1+0x68], R60 ;  /* 0x0000683c01007387 */ /* 0x0005e20000100a00 */
[----:B------:R-:W-:Y:S02]  /*9500*/  IMAD R54, R64, UR5, RZ ;  /* 0x0000000540367c24 */ /* 0x000fe4000f8e02ff */
[----:B-1----:R-:W-:Y:S02]  /*9510*/  IMAD R9, R68, UR5, RZ ;  /* 0x0000000544097c24 */ /* 0x002fe4000f8e02ff */
[----:B------:R-:W-:Y:S01]  /*9520*/  IMAD R8, R65, UR5, RZ ;  /* 0x0000000541087c24 */ /* 0x000fe2000f8e02ff */
[C---:B--2---:R-:W-:Y:S02]  /*9530*/  LEA R60, P5, R117.reuse, R246, 0x2 ;  /* 0x000000f6753c7211 */ /* 0x044fe400078a10ff */
[----:B------:R-:W-:Y:S02]  /*9540*/  STL [R1+0x1ec], R9 ;  /* 0x0001ec0901007387 */ /* 0x000fe40000100800 */
[----:B------:R-:W-:-:S02]  /*9550*/  LEA.HI.X.SX32 R61, R117, R247, 0x2, P5 ;  /* 0x000000f7753d7211 */ /* 0x000fc400028f16ff */
[----:B------:R1:W-:Y:S01]  /*9560*/  STL.64 [R1+0x48], R44 ;  /* 0x0000482c01007387 */ /* 0x0003e20000100a00 */
[----:B------:R-:W-:-:S03]  /*9570*/  LEA R64, P5, R100, R246, 0x2 ;  /* 0x000000f664407211 */ /* 0x000fc600078a10ff */
[----:B------:R-:W-:Y:S01]  /*9580*/  STL [R1+0x1dc], R54 ;  /* 0x0001dc3601007387 */ /* 0x000fe20000100800 */
[----:B------:R-:W-:Y:S02]  /*9590*/  LEA.HI.X.SX32 R65, R100, R247, 0x2, P5 ;  /* 0x000000f764417211 */ /* 0x000fe400028f16ff */
[-C--:B------:R-:W-:Y:S01]  /*95a0*/  LEA R68, P5, R91, R246.reuse, 0x2 ;  /* 0x000000f65b447211 */ /* 0x080fe200078a10ff */
[----:B------:R-:W-:Y:S01]  /*95b0*/  STL.64 [R1+0x28], R60 ;  /* 0x0000283c01007387 */ /* 0x000fe20000100a00 */
[----:B-1----:R-:W-:-:S04]  /*95c0*/  LEA R44, P6, R106, R246, 0x2 ;  /* 0x000000f66a2c7211 */ /* 0x002fc800078c10ff */
[----:B------:R-:W-:Y:S02]  /*95d0*/  LEA.HI.X.SX32 R45, R106, R247, 0x2, P6 ;  /* 0x000000f76a2d7211 */ /* 0x000fe400030f16ff */
[----:B------:R-:W-:-:S03]  /*95e0*/  LEA R66, P6, R47, R246, 0x2 ;  /* 0x000000f62f427211 */ /* 0x000fc600078c10ff */
[----:B------:R1:W-:Y:S01]  /*95f0*/  STL.64 [R1+0x8], R44 ;  /* 0x0000082c01007387 */ /* 0x0003e20000100a00 */
[-C--:B------:R-:W-:Y:S01]  /*9600*/  LEA.HI.X.SX32 R67, R47, R247.reuse, 0x2, P6 ;  /* 0x000000f72f437211 */ /* 0x080fe200030f16ff */
[----:B------:R-:W-:Y:S01]  /*9610*/  IMAD R47, R69, UR5, RZ ;  /* 0x00000005452f7c24 */ /* 0x000fe2000f8e02ff */
[-C--:B------:R-:W-:Y:S01]  /*9620*/  LEA R70, P6, R87, R246.reuse, 0x2 ;  /* 0x000000f657467211 */ /* 0x080fe200078c10ff */
[----:B------:R2:W-:Y:S01]  /*9630*/  STL.64 [R1+0x958], R64 ;  /* 0x0009584001007387 */ /* 0x0005e20000100a00 */
[-C--:B------:R-:W-:Y:S02]  /*9640*/  LEA.HI.X.SX32 R69, R91, R247.reuse, 0x2, P5 ;  /* 0x000000f75b457211 */ /* 0x080fe400028f16ff */
[-C--:B------:R-:W-:Y:S01]  /*9650*/  LEA R72, P5, R59, R246.reuse, 0x2 ;  /* 0x000000f63b487211 */ /* 0x080fe200078a10ff */
[----:B------:R3:W-:Y:S01]  /*9660*/  STL [R1+0x1cc], R8 ;  /* 0x0001cc0801007387 */ /* 0x0007e20000100800 */
[-C--:B------:R-:W-:Y:S02]  /*9670*/  LEA.HI.X.SX32 R71, R87, R247.reuse, 0x2, P6 ;  /* 0x000000f757477211 */ /* 0x080fe400030f16ff */
[-C--:B------:R-:W-:Y:S01]  /*9680*/  LEA R74, P6, R46, R246.reuse, 0x2 ;  /* 0x000000f62e4a7211 */ /* 0x080fe200078c10ff */
[----:B-1----:R-:W-:Y:S01]  /*9690*/  IMAD R44, R73, UR5, RZ ;  /* 0x00000005492c7c24 */ /* 0x002fe2000f8e02ff */
[-C--:B------:R-:W-:Y:S01]  /*96a0*/  LEA.HI.X.SX32 R73, R59, R247.reuse, 0x2, P5 ;  /* 0x000000f73b497211 */ /* 0x080fe200028f16ff */
[----:B------:R-:W-:Y:S01]  /*96b0*/  IMAD R45, R81, UR5, RZ ;  /* 0x00000005512d7c24 */ /* 0x000fe2000f8e02ff */
[-C--:B------:R-:W-:Y:S01]  /*96c0*/  LEA R76, P5, R58, R246.reuse, 0x2 ;  /* 0x000000f63a4c7211 */ /* 0x080fe200078a10ff */
[----:B------:R-:W-:Y:S01]  /*96d0*/  STL.64 [R1+0x960], R66 ;  /* 0x0009604201007387 */ /* 0x000fe20000100a00 */
[-C--:B------:R-:W-:Y:S01]  /*96e0*/  LEA.HI.X.SX32 R75, R46, R247.reuse, 0x2, P6 ;  /* 0x000000f72e4b7211 */ /* 0x080fe200030f16ff */
[----:B------:R-:W-:Y:S01]  /*96f0*/  IMAD R46, R77, UR5, RZ ;  /* 0x000000054d2e7c24 */ /* 0x000fe2000f8e02ff */
[-C--:B------:R-:W-:Y:S01]  /*9700*/  LEA R78, P6, R57, R246.reuse, 0x2 ;  /* 0x000000f6394e7211 */ /* 0x080fe200078c10ff */
[----:B------:R-:W-:Y:S01]  /*9710*/  STL.64 [R1+0x968], R68 ;  /* 0x0009684401007387 */ /* 0x000fe20000100a00 */
[-C--:B------:R-:W-:Y:S01]  /*9720*/  LEA.HI.X.SX32 R77, R58, R247.reuse, 0x2, P5 ;  /* 0x000000f73a4d7211 */ /* 0x080fe200028f16ff */
[----:B--2---:R-:W-:Y:S01]  /*9730*/  IMAD R64, R197, UR5, RZ ;  /* 0x00000005c5407c24 */ /* 0x004fe2000f8e02ff */
[----:B------:R-:W-:Y:S01]  /*9740*/  LEA R80, P5, R56, R246, 0x2 ;  /* 0x000000f638507211 */ /* 0x000fe200078a10ff */
[----:B------:R1:W-:Y:S01]  /*9750*/  STL [R1+0x1bc], R47 ;  /* 0x0001bc2f01007387 */ /* 0x0003e20000100800 */
[----:B------:R-:W-:-:S02]  /*9760*/  LEA.HI.X.SX32 R79, R57, R247, 0x2, P6 ;  /* 0x000000f7394f7211 */ /* 0x000fc400030f16ff */
[-C--:B------:R-:W-:Y:S01]  /*9770*/  LEA R82, P6, R23, R246.reuse, 0x2 ;  /* 0x000000f617527211 */ /* 0x080fe200078c10ff */
[----:B------:R-:W-:Y:S01]  /*9780*/  STL.64 [R1+0x970], R70 ;  /* 0x0009704601007387 */ /* 0x000fe20000100a00 */
[-C--:B------:R-:W-:Y:S02]  /*9790*/  LEA.HI.X.SX32 R81, R56, R247.reuse, 0x2, P5 ;  /* 0x000000f738517211 */ /* 0x080fe400028f16ff */
[-C--:B------:R-:W-:Y:S01]  /*97a0*/  LEA R84, P5, R55, R246.reuse, 0x2 ;  /* 0x000000f637547211 */ /* 0x080fe200078a10ff */
[----:B------:R-:W-:Y:S01]  /*97b0*/  STL.64 [R1+0x978], R72 ;  /* 0x0009784801007387 */ /* 0x000fe20000100a00 */
[-C--:B------:R-:W-:Y:S01]  /*97c0*/  LEA.HI.X.SX32 R83, R23, R247.reuse, 0x2, P6 ;  /* 0x000000f717537211 */ /* 0x080fe200030f16ff */
[----:B------:R-:W-:Y:S01]  /*97d0*/  IMAD R23, R85, UR5, RZ ;  /* 0x0000000555177c24 */ /* 0x000fe2000f8e02ff */
[----:B------:R-:W-:Y:S01]  /*97e0*/  LEA R86, P6, R9, R246, 0x2 ;  /* 0x000000f609567211 */ /* 0x000fe200078c10ff */
[----:B------:R2:W-:Y:S01]  /*97f0*/  STL [R1+0x1ac], R44 ;  /* 0x0001ac2c01007387 */ /* 0x0005e20000100800 */
[----:B------:R-:W-:-:S02]  /*9800*/  LEA.HI.X.SX32 R85, R55, R247, 0x2, P5 ;  /* 0x000000f737557211 */ /* 0x000fc400028f16ff */
[-C--:B------:R-:W-:Y:S01]  /*9810*/  LEA R88, P5, R54, R246.reuse, 0x2 ;  /* 0x000000f636587211 */ /* 0x080fe200078a10ff */
[----:B------:R-:W-:Y:S01]  /*9820*/  STL.64 [R1+0x980], R74 ;  /* 0x0009804a01007387 */ /* 0x000fe20000100a00 */
[-C--:B------:R-:W-:Y:S01]  /*9830*/  LEA.HI.X.SX32 R87, R9, R247.reuse, 0x2, P6 ;  /* 0x000000f709577211 */ /* 0x080fe200030f16ff */
[----:B------:R-:W-:Y:S01]  /*9840*/  IMAD R9, R89, UR5, RZ ;  /* 0x0000000559097c24 */ /* 0x000fe2000f8e02ff */
[-C--:B------:R-:W-:Y:S01]  /*9850*/  LEA R90, P6, R8, R246.reuse, 0x2 ;  /* 0x000000f6085a7211 */ /* 0x080fe200078c10ff */
[----:B------:R-:W-:Y:S01]  /*9860*/  STL.64 [R1+0x988], R76 ;  /* 0x0009884c01007387 */ /* 0x000fe20000100a00 */
[-C--:B------:R-:W-:Y:S02]  /*9870*/  LEA.HI.X.SX32 R89, R54, R247.reuse, 0x2, P5 ;  /* 0x000000f736597211 */ /* 0x080fe400028f16ff */
[-C--:B------:R-:W-:Y:S01]  /*9880*/  LEA R92, P5, R47, R246.reuse, 0x2 ;  /* 0x000000f62f5c7211 */ /* 0x080fe200078a10ff */
[----:B------:R4:W-:Y:S01]  /*9890*/  STL [R1+0x19c], R46 ;  /* 0x00019c2e01007387 */ /* 0x0009e20000100800 */
[-C--:B------:R-:W-:Y:S01]  /*98a0*/  LEA.HI.X.SX32 R91, R8, R247.reuse, 0x2, P6 ;  /* 0x000000f7085b7211 */ /* 0x080fe200030f16ff */
[----:B---3--:R-:W-:Y:S01]  /*98b0*/  IMAD R8, R93, UR5, RZ ;  /* 0x000000055d087c24 */ /* 0x008fe2000f8e02ff */
[-C--:B------:R-:W-:Y:S01]  /*98c0*/  LEA R94, P6, R44, R246.reuse, 0x2 ;  /* 0x000000f62c5e7211 */ /* 0x080fe200078c10ff */
[----:B------:R-:W-:Y:S01]  /*98d0*/  STL.64 [R1+0x990], R78 ;  /* 0x0009904e01007387 */ /* 0x000fe20000100a00 */
[-C--:B------:R-:W-:Y:S01]  /*98e0*/  LEA.HI.X.SX32 R93, R47, R247.reuse, 0x2, P5 ;  /* 0x000000f72f5d7211 */ /* 0x080fe200028f16ff */
[----:B-1----:R-:W-:Y:S01]  /*98f0*/  IMAD R47, R101, UR5, RZ ;  /* 0x00000005652f7c24 */ /* 0x002fe2000f8e02ff */
[-C--:B------:R-:W-:Y:S01]  /*9900*/  LEA R96, P5, R46, R246.reuse, 0x2 ;  /* 0x000000f62e607211 */ /* 0x080fe200078a10ff */
[----:B------:R-:W-:Y:S01]  /*9910*/  STL.64 [R1+0x998], R80 ;  /* 0x0009985001007387 */ /* 0x000fe20000100a00 */
[-C--:B------:R-:W-:Y:S01]  /*9920*/  LEA.HI.X.SX32 R95, R44, R247.reuse, 0x2, P6 ;  /* 0x000000f72c5f7211 */ /* 0x080fe200030f16ff */
[----:B--2---:R-:W-:Y:S01]  /*9930*/  IMAD R44, R97, UR5, RZ ;  /* 0x00000005612c7c24 */ /* 0x004fe2000f8e02ff */
[-C--:B------:R-:W-:Y:S01]  /*9940*/  LEA.HI.X.SX32 R97, R46, R247.reuse, 0x2, P5 ;  /* 0x000000f72e617211 */ /* 0x080fe200028f16ff */
[----:B------:R-:W-:Y:S01]  /*9950*/  STL [R1+0x18c], R45 ;  /* 0x00018c2d01007387 */ /* 0x000fe20000100800 */
[-C--:B------:R-:W-:Y:S01]  /*9960*/  LEA R100, P5, R23, R246.reuse, 0x2 ;  /* 0x000000f617647211 */ /* 0x080fe200078a10ff */
[----:B----4-:R-:W-:Y:S01]  /*9970*/  IMAD R46, R111, UR5, RZ ;  /* 0x000000056f2e7c24 */ /* 0x010fe2000f8e02ff */
[----:B------:R-:W-:Y:S01]  /*9980*/  LEA R98, P6, R45, R246, 0x2 ;  /* 0x000000f62d627211 */ /* 0x000fe200078c10ff */
[----:B------:R1:W-:Y:S01]  /*9990*/  STL [R1+0x17c], R23 ;  /* 0x00017c1701007387 */ /* 0x0003e20000100800 */
[----:B------:R-:W-:-:S02]  /*99a0*/  LEA.HI.X.SX32 R101, R23, R247, 0x2, P5 ;  /* 0x000000f717657211 */ /* 0x000fc400028f16ff */
[CC--:B------:R-:W-:Y:S01]  /*99b0*/  LEA R104, P5, R8.reuse, R246.reuse, 0x2 ;  /* 0x000000f608687211 */ /* 0x0c0fe200078a10ff */
[----:B------:R-:W-:Y:S01]  /*99c0*/  STL [R1+0x16c], R9 ;  /* 0x00016c0901007387 */ /* 0x000fe20000100800 */
[-C--:B------:R-:W-:Y:S02]  /*99d0*/  LEA.HI.X.SX32 R99, R45, R247.reuse, 0x2, P6 ;  /* 0x000000f72d637211 */ /* 0x080fe400030f16ff */
[----:B------:R-:W-:Y:S01]  /*99e0*/  LEA R102, P6, R9, R246, 0x2 ;  /* 0x000000f609667211 */ /* 0x000fe200078c10ff */
[----:B------:R2:W-:Y:S01]  /*99f0*/  STL [R1+0x15c], R8 ;  /* 0x00015c0801007387 */ /* 0x0005e20000100800 */
[----:B-1----:R-:W-:Y:S01]  /*9a00*/  IMAD R23, R105, UR5, RZ ;  /* 0x0000000569177c24 */ /* 0x002fe2000f8e02ff */
[-C--:B------:R-:W-:Y:S02]  /*9a10*/  LEA.HI.X.SX32 R105, R8, R247.reuse, 0x2, P5 ;  /* 0x000000f708697211 */ /* 0x080fe400028f16ff */
[----:B------:R1:W-:Y:S01]  /*9a20*/  STL [R1+0x14c], R44 ;  /* 0x00014c2c01007387 */ /* 0x0003e20000100800 */
[----:B------:R-:W-:-:S02]  /*9a30*/  LEA.HI.X.SX32 R103, R9, R247, 0x2, P6 ;  /* 0x000000f709677211 */ /* 0x000fc400030f16ff */
[CC--:B------:R-:W-:Y:S01]  /*9a40*/  LEA R106, P6, R44.reuse, R246.reuse, 0x2 ;  /* 0x000000f62c6a7211 */ /* 0x0c0fe200078c10ff */
[----:B------:R-:W-:Y:S01]  /*9a50*/  STL [R1+0x238], R47 ;  /* 0x0002382f01007387 */ /* 0x000fe20000100800 */
[CC--:B--2---:R-:W-:Y:S02]  /*9a60*/  LEA R8, P5, R51.reuse, R246.reuse, 0x2 ;  /* 0x000000f633087211 */ /* 0x0c4fe400078a10ff */
[-C--:B------:R-:W-:Y:S01]  /*9a70*/  LEA.HI.X.SX32 R107, R44, R247.reuse, 0x2, P6 ;  /* 0x000000f72c6b7211 */ /* 0x080fe200030f16ff */
[----:B------:R-:W-:Y:S01]  /*9a80*/  STL [R1+0x228], R23 ;  /* 0x0002281701007387 */ /* 0x000fe20000100800 */
[----:B------:R-:W-:Y:S02]  /*9a90*/  LEA.HI.X.SX32 R9, R51, R247, 0x2, P5 ;  /* 0x000000f733097211 */ /* 0x000fe400028f16ff */
[----:B-1----:R-:W-:-:S03]  /*9aa0*/  LEA R44, P6, R21, R246, 0x2 ;  /* 0x000000f6152c7211 */ /* 0x002fc600078c10ff */
[----:B------:R1:W-:Y:S01]  /*9ab0*/  STL.64 [R1+0x120], R8 ;  /* 0x0001200801007387 */ /* 0x0003e20000100a00 */
[-C--:B------:R-:W-:Y:S01]  /*9ac0*/  LEA.HI.X.SX32 R45, R21, R247.reuse, 0x2, P6 ;  /* 0x000000f7152d7211 */ /* 0x080fe200030f16ff */
[----:B------:R-:W-:Y:S01]  /*9ad0*/  IMAD R21, R110, UR5, RZ ;  /* 0x000000056e157c24 */ /* 0x000fe2000f8e02ff */
[CC--:B------:R-:W-:Y:S01]  /*9ae0*/  LEA R60, P6, R11.reuse, R246.reuse, 0x2 ;  /* 0x000000f60b3c7211 */ /* 0x0c0fe200078c10ff */
[----:B------:R-:W-:Y:S03]  /*9af0*/  STL [R1+0x218], R46 ;  /* 0x0002182e01007387 */ /* 0x000fe60000100800 */
[-C--:B------:R-:W-:Y:S01]  /*9b00*/  LEA.HI.X.SX32 R61, R11, R247.reuse, 0x2, P6 ;  /* 0x000000f70b3d7211 */ /* 0x080fe200030f16ff */
[----:B------:R-:W-:Y:S01]  /*9b10*/  STL.64 [R1+0x100], R44 ;  /* 0x0001002c01007387 */ /* 0x000fe20000100a00 */
[-C--:B------:R-:W-:Y:S02]  /*9b20*/  LEA R56, P6, R4, R246.reuse, 0x2 ;  /* 0x000000f604387211 */ /* 0x080fe400078c10ff */
[-C--:B-1----:R-:W-:Y:S01]  /*9b30*/  LEA R8, P5, R38, R246.reuse, 0x2 ;  /* 0x000000f626087211 */ /* 0x082fe200078a10ff */
[----:B------:R1:W-:Y:S01]  /*9b40*/  STL.64 [R1+0x950], R44 ;  /* 0x0009502c01007387 */ /* 0x0003e20000100a00 */
[-C--:B------:R-:W-:Y:S01]  /*9b50*/  LEA.HI.X.SX32 R57, R4, R247.reuse, 0x2, P6 ;  /* 0x000000f704397211 */ /* 0x080fe200030f16ff */
[----:B------:R-:W-:Y:S01]  /*9b60*/  IMAD R4, R108, UR5, RZ ;  /* 0x000000056c047c24 */ /* 0x000fe2000f8e02ff */
[----:B------:R-:W-:Y:S01]  /*9b70*/  LEA.HI.X.SX32 R9, R38, R247, 0x2, P5 ;  /* 0x000000f726097211 */ /* 0x000fe200028f16ff */
[----:B------:R-:W-:Y:S01]  /*9b80*/  IMAD R38, R109, UR5, RZ ;  /* 0x000000056d267c24 */ /* 0x000fe2000f8e02ff */
[-C--:B------:R-:W-:Y:S01]  /*9b90*/  LEA R58, P5, R10, R246.reuse, 0x2 ;  /* 0x000000f60a3a7211 */ /* 0x080fe200078a10ff */
[----:B------:R2:W-:Y:S01]  /*9ba0*/  STL [R1+0x208], R21 ;  /* 0x0002081501007387 */ /* 0x0005e20000100800 */
[----:B------:R-:W-:-:S02]  /*9bb0*/  LEA R54, P6, R37, R246, 0x2 ;  /* 0x000000f625367211 */ /* 0x000fc400078c10ff */
[-C--:B------:R-:W-:Y:S01]  /*9bc0*/  LEA.HI.X.SX32 R59, R10, R247.reuse, 0x2, P5 ;  /* 0x000000f70a3b7211 */ /* 0x080fe200028f16ff */
[----:B------:R-:W-:Y:S01]  /*9bd0*/  STL.64 [R1+0xe0], R8 ;  /* 0x0000e00801007387 */ /* 0x000fe20000100a00 */
[-C--:B------:R-:W-:Y:S01]  /*9be0*/  LEA R10, P5, R50, R246.reuse, 0x2 ;  /* 0x000000f6320a7211 */ /* 0x080fe200078a10ff */
[----:B-1----:R-:W-:Y:S01]  /*9bf0*/  IMAD R45, R201, UR5, RZ ;  /* 0x00000005c92d7c24 */ /* 0x002fe2000f8e02ff */
[-C--:B------:R-:W-:Y:S01]  /*9c00*/  LEA.HI.X.SX32 R55, R37, R247.reuse, 0x2, P6 ;  /* 0x000000f725377211 */ /* 0x080fe200030f16ff */
[----:B------:R-:W-:Y:S01]  /*9c10*/  IMAD R37, R112, UR5, RZ ;  /* 0x0000000570257c24 */ /* 0x000fe2000f8e02ff */
[-C--:B------:R-:W-:Y:S01]  /*9c20*/  LEA.HI.X.SX32 R11, R50, R247.reuse, 0x2, P5 ;  /* 0x000000f7320b7211 */ /* 0x080fe200028f16ff */
[----:B------:R-:W-:Y:S01]  /*9c30*/  STL.64 [R1+0xc0], R60 ;  /* 0x0000c03c01007387 */ /* 0x000fe20000100a00 */
[-C--:B------:R-:W-:Y:S01]  /*9c40*/  LEA R50, P5, R53, R246.reuse, 0x2 ;  /* 0x000000f635327211 */ /* 0x080fe200078a10ff */
        /* <DEDUP_REMOVED lines=14> */
[----:B------:R-:W-:Y:S01]  /*9d30*/  IMAD R35, R115, UR5, RZ ;  /* 0x0000000573237c24 */ /* 0x000fe2000f8e02ff */
[----:B------:R-:W-:Y:S01]  /*9d40*/  LEA R116, P6, R15, R246, 0x2 ;  /* 0x000000f60f747211 */ /* 0x000fe200078c10ff */
[----:B------:R-:W-:Y:S01]  /*9d50*/  STL.64 [R1+0x60], R10 ;  /* 0x0000600a01007387 */ /* 0x000fe20000100a00 */
[----:B------:R-:W-:-:S02]  /*9d60*/  LEA.HI.X.SX32 R115, R49, R247, 0x2, P5 ;  /* 0x000000f731737211 */ /* 0x000fc400028f16ff */
[CC--:B------:R-:W-:Y:S01]  /*9d70*/  LEA R118, P5, R48.reuse, R246.reuse, 0x2 ;  /* 0x000000f630767211 */ /* 0x0c0fe200078a10ff */
[----:B------:R-:W-:Y:S01]  /*9d80*/  STL.64 [R1+0x40], R54 ;  /* 0x0000403601007387 */ /* 0x000fe20000100a00 */
[-C--:B------:R-:W-:Y:S01]  /*9d90*/  LEA.HI.X.SX32 R117, R15, R247.reuse, 0x2, P6 ;  /* 0x000000f70f757211 */ /* 0x080fe200030f16ff */
[----:B------:R-:W-:Y:S01]  /*9da0*/  IMAD R15, R119, UR5, RZ ;  /* 0x00000005770f7c24 */ /* 0x000fe2000f8e02ff */
[-C--:B------:R-:W-:Y:S01]  /*9db0*/  LEA R120, P6, R25, R246.reuse, 0x2 ;  /* 0x000000f619787211 */ /* 0x080fe200078c10ff */
[----:B------:R4:W-:Y:S01]  /*9dc0*/  STL [R1+0x1d8], R37 ;  /* 0x0001d82501007387 */ /* 0x0009e20000100800 */
        /* <DEDUP_REMOVED lines=8> */
[CC--:B------:R-:W-:Y:S01]  /*9e50*/  LEA R126, P5, R46.reuse, R246.reuse, 0x2 ;  /* 0x000000f62e7e7211 */ /* 0x0c0fe200078a10ff */
[----:B------:R4:W-:Y:S01]  /*9e60*/  STL [R1+0x1b8], R35 ;  /* 0x0001b82301007387 */ /* 0x0009e20000100800 */
[-C--:B------:R-:W-:Y:S01]  /*9e70*/  LEA.HI.X.SX32 R125, R23, R247.reuse, 0x2, P6 ;  /* 0x000000f7177d7211 */ /* 0x080fe200030f16ff */
[----:B------:R-:W-:Y:S01]  /*9e80*/  IMAD R23, R127, UR5, RZ ;  /* 0x000000057f177c24 */ /* 0x000fe2000f8e02ff */
[CC--:B------:R-:W-:Y:S01]  /*9e90*/  LEA R128, P6, R21.reuse, R246.reuse, 0x2 ;  /* 0x000000f615807211 */ /* 0x0c0fe200078c10ff */
[----:B------:R4:W-:Y:S01]  /*9ea0*/  STL [R1+0x1a8], R15 ;  /* 0x0001a80f01007387 */ /* 0x0009e20000100800 */
[-C--:B------:R-:W-:Y:S02]  /*9eb0*/  LEA.HI.X.SX32 R127, R46, R247.reuse, 0x2, P5 ;  /* 0x000000f72e7f7211 */ /* 0x080fe400028f16ff */
[-C--:B------:R-:W-:Y:S01]  /*9ec0*/  LEA R130, P5, R38, R246.reuse, 0x2 ;  /* 0x000000f626827211 */ /* 0x080fe200078a10ff */
[----:B------:R4:W-:Y:S01]  /*9ed0*/  STL [R1+0x198], R25 ;  /* 0x0001981901007387 */ /* 0x0009e20000100800 */
[-C--:B------:R-:W-:Y:S01]  /*9ee0*/  LEA.HI.X.SX32 R129, R21, R247.reuse, 0x2, P6 ;  /* 0x000000f715817211 */ /* 0x080fe200030f16ff */
[----:B--2---:R-:W-:Y:S01]  /*9ef0*/  IMAD R21, R131, UR5, RZ ;  /* 0x0000000583157c24 */ /* 0x004fe2000f8e02ff */
[-C--:B------:R-:W-:Y:S01]  /*9f00*/  LEA R132, P6, R4, R246.reuse, 0x2 ;  /* 0x000000f604847211 */ /* 0x080fe200078c10ff */
[----:B------:R2:W-:Y:S01]  /*9f10*/  STL [R1+0x188], R23 ;  /* 0x0001881701007387 */ /* 0x0005e20000100800 */
[-C--:B------:R-:W-:Y:S01]  /*9f20*/  LEA.HI.X.SX32 R131, R38, R247.reuse, 0x2, P5 ;  /* 0x000000f726837211 */ /* 0x080fe200028f16ff */
[----:B-1----:R-:W-:Y:S01]  /*9f30*/  IMAD R38, R147, UR5, RZ ;  /* 0x0000000593267c24 */ /* 0x002fe2000f8e02ff */
[-C--:B------:R-:W-:Y:S01]  /*9f40*/  LEA R134, P5, R37, R246.reuse, 0x2 ;  /* 0x000000f625867211 */ /* 0x080fe200078a10ff */
[----:B------:R-:W-:Y:S01]  /*9f50*/  STL [R1+0x178], R21 ;  /* 0x0001781501007387 */ /* 0x000fe20000100800 */
[----:B------:R-:W-:Y:S01]  /*9f60*/  LEA.HI.X.SX32 R133, R4, R247, 0x2, P6 ;  /* 0x000000f704857211 */ /* 0x000fe200030f16ff */
[----:B---3--:R-:W-:Y:S01]  /*9f70*/  IMAD R4, R135, UR5, RZ ;  /* 0x0000000587047c24 */ /* 0x008fe2000f8e02ff */
[----:B------:R-:W-:-:S02]  /*9f80*/  LEA R136, P6, R20, R246, 0x2 ;  /* 0x000000f614887211 */ /* 0x000fc400078c10ff */
[-C--:B------:R-:W-:Y:S01]  /*9f90*/  LEA.HI.X.SX32 R135, R37, R247.reuse, 0x2, P5 ;  /* 0x000000f725877211 */ /* 0x080fe200028f16ff */
[----:B----4-:R-:W-:Y:S01]  /*9fa0*/  IMAD R37, R154, UR5, RZ ;  /* 0x000000059a257c24 */ /* 0x010fe2000f8e02ff */
[-C--:B------:R-:W-:Y:S01]  /*9fb0*/  LEA R138, P5, R35, R246.reuse, 0x2 ;  /* 0x000000f6238a7211 */ /* 0x080fe200078a10ff */
[----:B------:R1:W-:Y:S01]  /*9fc0*/  STL [R1+0x168], R4 ;  /* 0x0001680401007387 */ /* 0x0003e20000100800 */
[-C--:B------:R-:W-:Y:S01]  /*9fd0*/  LEA.HI.X.SX32 R137, R20, R247.reuse, 0x2, P6 ;  /* 0x000000f714897211 */ /* 0x080fe200030f16ff */
[----:B------:R-:W-:Y:S01]  /*9fe0*/  IMAD R20, R139, UR5, RZ ;  /* 0x000000058b147c24 */ /* 0x000fe2000f8e02ff */
[-C--:B------:R-:W-:Y:S02]  /*9ff0*/  LEA R140, P6, R15, R246.reuse, 0x2 ;  /* 0x000000f60f8c7211 */ /* 0x080fe400078c10ff */
[-C--:B------:R-:W-:Y:S01]  /*a000*/  LEA.HI.X.SX32 R139, R35, R247.reuse, 0x2, P5 ;  /* 0x000000f7238b7211 */ /* 0x080fe200028f16ff */
[----:B------:R-:W-:Y:S01]  /*a010*/  IMAD R35, R156, UR5, RZ ;  /* 0x000000059c237c24 */ /* 0x000fe2000f8e02ff */
[-C--:B------:R-:W-:Y:S01]  /*a020*/  LEA R142, P5, R25, R246.reuse, 0x2 ;  /* 0x000000f6198e7211 */ /* 0x080fe200078a10ff */
[----:B------:R-:W-:Y:S01]  /*a030*/  STL [R1+0x158], R20 ;  /* 0x0001581401007387 */ /* 0x000fe20000100800 */
[----:B------:R-:W-:Y:S01]  /*a040*/  LEA.HI.X.SX32 R141, R15, R247, 0x2, P6 ;  /* 0x000000f70f8d7211 */ /* 0x000fe200030f16ff */
[----:B------:R-:W-:Y:S01]  /*a050*/  IMAD R15, R143, UR5, RZ ;  /* 0x000000058f0f7c24 */ /* 0x000fe2000f8e02ff */
[----:B------:R-:W-:-:S02]  /*a060*/  LEA R144, P6, R23, R246, 0x2 ;  /* 0x000000f617907211 */ /* 0x000fc400078c10ff */
[-C--:B------:R-:W-:Y:S01]  /*a070*/  LEA.HI.X.SX32 R143, R25, R247.reuse, 0x2, P5 ;  /* 0x000000f7198f7211 */ /* 0x080fe200028f16ff */
[----:B------:R-:W-:Y:S01]  /*a080*/  IMAD R25, R155, UR5, RZ ;  /* 0x000000059b197c24 */ /* 0x000fe2000f8e02ff */
[-C--:B------:R-:W-:Y:S01]  /*a090*/  LEA R146, P5, R21, R246.reuse, 0x2 ;  /* 0x000000f615927211 */ /* 0x080fe200078a10ff */
[----:B------:R3:W-:Y:S01]  /*a0a0*/  STL [R1+0x148], R15 ;  /* 0x0001480f01007387 */ /* 0x0007e20000100800 */
[-C--:B------:R-:W-:Y:S01]  /*a0b0*/  LEA.HI.X.SX32 R145, R23, R247.reuse, 0x2, P6 ;  /* 0x000000f717917211 */ /* 0x080fe200030f16ff */
[----:B--2---:R-:W-:Y:S01]  /*a0c0*/  IMAD R23, R157, UR5, RZ ;  /* 0x000000059d177c24 */ /* 0x004fe2000f8e02ff */
[-C--:B------:R-:W-:Y:S01]  /*a0d0*/  LEA R148, P6, R4, R246.reuse, 0x2 ;  /* 0x000000f604947211 */ /* 0x080fe200078c10ff */
[----:B------:R2:W-:Y:S01]  /*a0e0*/  STL [R1+0x234], R38 ;  /* 0x0002342601007387 */ /* 0x0005e20000100800 */
[----:B------:R-:W-:Y:S02]  /*a0f0*/  LEA.HI.X.SX32 R147, R21, R247, 0x2, P5 ;  /* 0x000000f715937211 */ /* 0x000fe400028f16ff */
[----:B------:R-:W-:-:S02]  /*a100*/  LEA R150, P5, R20, R246, 0x2 ;  /* 0x000000f614967211 */ /* 0x000fc400078a10ff */
[-C--:B------:R-:W-:Y:S01]  /*a110*/  LEA.HI.X.SX32 R149, R4, R247.reuse, 0x2, P6 ;  /* 0x000000f704957211 */ /* 0x080fe200030f16ff */
[----:B-1----:R-:W-:Y:S01]  /*a120*/  IMAD R4, R151, UR5, RZ ;  /* 0x0000000597047c24 */ /* 0x002fe2000f8e02ff */
[CC--:B------:R-:W-:Y:S02]  /*a130*/  LEA R152, P6, R15.reuse, R246.reuse, 0x2 ;  /* 0x000000f60f987211 */ /* 0x0c0fe400078c10ff */
[-C--:B------:R-:W-:Y:S02]  /*a140*/  LEA.HI.X.SX32 R151, R20, R247.reuse, 0x2, P5 ;  /* 0x000000f714977211 */ /* 0x080fe400028f16ff */
[CC--:B------:R-:W-:Y:S01]  /*a150*/  LEA R52, P5, R14.reuse, R246.reuse, 0x2 ;  /* 0x000000f60e347211 */ /* 0x0c0fe200078a10ff */
[----:B------:R1:W-:Y:S01]  /*a160*/  STL [R1+0x224], R4 ;  /* 0x0002240401007387 */ /* 0x0003e20000100800 */
[-C--:B------:R-:W-:Y:S02]  /*a170*/  LEA.HI.X.SX32 R153, R15, R247.reuse, 0x2, P6 ;  /* 0x000000f70f997211 */ /* 0x080fe400030f16ff */
[----:B------:R-:W-:Y:S01]  /*a180*/  LEA R48, P6, R17, R246, 0x2 ;  /* 0x000000f611307211 */ /* 0x000fe200078c10ff */
[----:B------:R-:W-:Y:S01]  /*a190*/  STL [R1+0x214], R37 ;  /* 0x0002142501007387 */ /* 0x000fe20000100800 */
[----:B------:R-:W-:-:S02]  /*a1a0*/  LEA.HI.X.SX32 R53, R14, R247, 0x2, P5 ;  /* 0x000000f70e357211 */ /* 0x000fc400028f16ff */
[CC--:B------:R-:W-:Y:S02]  /*a1b0*/  LEA R14, P5, R16.reuse, R246.reuse, 0x2 ;  /* 0x000000f6100e7211 */ /* 0x0c0fe400078a10ff */
[-C--:B------:R-:W-:Y:S01]  /*a1c0*/  LEA.HI.X.SX32 R49, R17, R247.reuse, 0x2, P6 ;  /* 0x000000f711317211 */ /* 0x080fe200030f16ff */
[----:B------:R-:W-:Y:S01]  /*a1d0*/  STL.64 [R1+0x118], R52 ;  /* 0x0001183401007387 */ /* 0x000fe20000100a00 */
[CC--:B------:R-:W-:Y:S02]  /*a1e0*/  LEA R46, P6, R19.reuse, R246.reuse, 0x2 ;  /* 0x000000f6132e7211 */ /* 0x0c0fe400078c10ff */
[-C--:B---3--:R-:W-:Y:S01]  /*a1f0*/  LEA.HI.X.SX32 R15, R16, R247.reuse, 0x2, P5 ;  /* 0x000000f7100f7211 */ /* 0x088fe200028f16ff */
[----:B------:R-:W-:Y:S01]  /*a200*/  STL.64 [R1+0xf8], R48 ;  /* 0x0000f83001007387 */ /* 0x000fe20000100a00 */
[-C--:B------:R-:W-:Y:S02]  /*a210*/  LEA R16, P5, R18, R246.reuse, 0x2 ;  /* 0x000000f612107211 */ /* 0x080fe400078a10ff */
[----:B------:R-:W-:Y:S01]  /*a220*/  LEA.HI.X.SX32 R47, R19, R247, 0x2, P6 ;  /* 0x000000f7132f7211 */ /* 0x000fe200030f16ff */
[----:B------:R3:W-:Y:S01]  /*a230*/  STL [R1+0x204], R25 ;  /* 0x0002041901007387 */ /* 0x0007e20000100800 */
[----:B------:R-:W-:-:S02]  /*a240*/  LEA R20, P6, R13, R246, 0x2 ;  /* 0x000000f60d147211 */ /* 0x000fc400078c10ff */
[-C--:B------:R-:W-:Y:S01]  /*a250*/  LEA.HI.X.SX32 R17, R18, R247.reuse, 0x2, P5 ;  /* 0x000000f712117211 */ /* 0x080fe200028f16ff */
[----:B------:R-:W-:Y:S01]  /*a260*/  STL.64 [R1+0xd8], R14 ;  /* 0x0000d80e01007387 */ /* 0x000fe20000100a00 */
[CC--:B------:R-:W-:Y:S02]  /*a270*/  LEA R248, P5, R12.reuse, R246.reuse, 0x2 ;  /* 0x000000f60cf87211 */ /* 0x0c0fe400078a10ff */
[-C--:B------:R-:W-:Y:S01]  /*a280*/  LEA.HI.X.SX32 R21, R13, R247.reuse, 0x2, P6 ;  /* 0x000000f70d157211 */ /* 0x080fe200030f16ff */
[----:B------:R-:W-:Y:S01]  /*a290*/  STL.64 [R1+0xb8], R46 ;  /* 0x0000b82e01007387 */ /* 0x000fe20000100a00 */
[-C--:B------:R-:W-:Y:S02]  /*a2a0*/  LEA R18, P6, R31, R246.reuse, 0x2 ;  /* 0x000000f61f127211 */ /* 0x080fe400078c10ff */
[----:B------:R-:W-:Y:S01]  /*a2b0*/  LEA.HI.X.SX32 R249, R12, R247, 0x2, P5 ;  /* 0x000000f70cf97211 */ /* 0x000fe200028f16ff */
[----:B------:R-:W-:Y:S01]  /*a2c0*/  STL [R1+0x1f4], R35 ;  /* 0x0001f42301007387 */ /* 0x000fe20000100800 */
[----:B------:R-:W-:-:S02]  /*a2d0*/  LEA R12, P5, R170, R246, 0x2 ;  /* 0x000000f6aa0c7211 */ /* 0x000fc400078a10ff */
[-C--:B------:R-:W-:Y:S01]  /*a2e0*/  LEA.HI.X.SX32 R19, R31, R247.reuse, 0x2, P6 ;  /* 0x000000f71f137211 */ /* 0x080fe200030f16ff */
[----:B------:R-:W-:Y:S01]  /*a2f0*/  IMAD R31, R158, UR5, RZ ;  /* 0x000000059e1f7c24 */ /* 0x000fe2000f8e02ff */
        /* <DEDUP_REMOVED lines=18> */
[----:B------:R-:W-:Y:S01]  /*a420*/  STL [R1+0x1d4], R31 ;  /* 0x0001d41f01007387 */ /* 0x000fe20000100800 */
[-C--:B------:R-:W-:Y:S01]  /*a430*/  LEA.HI.X.SX32 R163, R24, R247.reuse, 0x2, P6 ;  /* 0x000000f718a37211 */ /* 0x080fe200030f16ff */
[----:B------:R-:W-:Y:S01]  /*a440*/  IMAD R24, R165, UR5, RZ ;  /* 0x00000005a5187c24 */ /* 0x000fe2000f8e02ff */
[----:B------:R-:W-:Y:S01]  /*a450*/  LEA R166, P6, R27, R246, 0x2 ;  /* 0x000000f61ba67211 */ /* 0x000fe200078c10ff */
[----:B------:R-:W-:Y:S01]  /*a460*/  STL.64 [R1+0x18], R12 ;  /* 0x0000180c01007387 */ /* 0x000fe20000100a00 */
[----:B------:R-:W-:-:S02]  /*a470*/  LEA.HI.X.SX32 R165, R40, R247, 0x2, P5 ;  /* 0x000000f728a57211 */ /* 0x000fc400028f16ff */
[-C--:B------:R-:W-:Y:S01]  /*a480*/  LEA R168, P5, R38, R246.reuse, 0x2 ;  /* 0x000000f626a87211 */ /* 0x080fe200078a10ff */
[----:B------:R4:W-:Y:S01]  /*a490*/  STL [R1+0x1c4], R22 ;  /* 0x0001c41601007387 */ /* 0x0009e20000100800 */
[-C--:B------:R-:W-:Y:S01]  /*a4a0*/  LEA.HI.X.SX32 R167, R27, R247.reuse, 0x2, P6 ;  /* 0x000000f71ba77211 */ /* 0x080fe200030f16ff */
[----:B------:R-:W-:Y:S01]  /*a4b0*/  IMAD R27, R169, UR5, RZ ;  /* 0x00000005a91b7c24 */ /* 0x000fe2000f8e02ff */
[-C--:B------:R-:W-:Y:S01]  /*a4c0*/  LEA R170, P6, R4, R246.reuse, 0x2 ;  /* 0x000000f604aa7211 */ /* 0x080fe200078c10ff */
[----:B------:R-:W-:Y:S01]  /*a4d0*/  STL [R1+0x1b4], R29 ;  /* 0x0001b41d01007387 */ /* 0x000fe20000100800 */
[-C--:B------:R-:W-:Y:S01]  /*a4e0*/  LEA.HI.X.SX32 R169, R38, R247.reuse, 0x2, P5 ;  /* 0x000000f726a97211 */ /* 0x080fe200028f16ff */
[----:B--2---:R-:W-:Y:S01]  /*a4f0*/  IMAD R38, R200, UR5, RZ ;  /* 0x00000005c8267c24 */ /* 0x004fe2000f8e02ff */
[-C--:B------:R-:W-:Y:S01]  /*a500*/  LEA R172, P5, R37, R246.reuse, 0x2 ;  /* 0x000000f625ac7211 */ /* 0x080fe200078a10ff */
[----:B------:R2:W-:Y:S01]  /*a510*/  STL [R1+0x1a4], R24 ;  /* 0x0001a41801007387 */ /* 0x0005e20000100800 */
[-C--:B------:R-:W-:Y:S01]  /*a520*/  LEA.HI.X.SX32 R171, R4, R247.reuse, 0x2, P6 ;  /* 0x000000f704ab7211 */ /* 0x080fe200030f16ff */
[----:B-1----:R-:W-:Y:S01]  /*a530*/  IMAD R4, R173, UR5, RZ ;  /* 0x00000005ad047c24 */ /* 0x002fe2000f8e02ff */
[----:B------:R-:W-:Y:S01]  /*a540*/  LEA R174, P6, R25, R246, 0x2 ;  /* 0x000000f619ae7211 */ /* 0x000fe200078c10ff */
[----:B------:R-:W-:Y:S01]  /*a550*/  STL [R1+0x194], R27 ;  /* 0x0001941b01007387 */ /* 0x000fe20000100800 */
[----:B------:R-:W-:-:S02]  /*a560*/  LEA.HI.X.SX32 R173, R37, R247, 0x2, P5 ;  /* 0x000000f725ad7211 */ /* 0x000fc400028f16ff */
[-C--:B------:R-:W-:Y:S01]  /*a570*/  LEA R176, P5, R35, R246.reuse, 0x2 ;  /* 0x000000f623b07211 */ /* 0x080fe200078a10ff */
[----:B------:R1:W-:Y:S01]  /*a580*/  STL [R1+0x184], R4 ;  /* 0x0001840401007387 */ /* 0x0003e20000100800 */
[-C--:B------:R-:W-:Y:S01]  /*a590*/  LEA.HI.X.SX32 R175, R25, R247.reuse, 0x2, P6 ;  /* 0x000000f719af7211 */ /* 0x080fe200030f16ff */
[----:B---3--:R-:W-:Y:S01]  /*a5a0*/  IMAD R25, R177, UR5, RZ ;  /* 0x00000005b1197c24 */ /* 0x008fe2000f8e02ff */
[-C--:B------:R-:W-:Y:S02]  /*a5b0*/  LEA R178, P6, R23, R246.reuse, 0x2 ;  /* 0x000000f617b27211 */ /* 0x080fe400078c10ff */
[-C--:B------:R-:W-:Y:S02]  /*a5c0*/  LEA.HI.X.SX32 R177, R35, R247.reuse, 0x2, P5 ;  /* 0x000000f723b17211 */ /* 0x080fe400028f16ff */
[-C--:B------:R-:W-:Y:S01]  /*a5d0*/  LEA R180, P5, R31, R246.reuse, 0x2 ;  /* 0x000000f61fb47211 */ /* 0x080fe200078a10ff */
[----:B------:R-:W-:Y:S01]  /*a5e0*/  STL [R1+0x174], R25 ;  /* 0x0001741901007387 */ /* 0x000fe20000100800 */
[----:B------:R-:W-:Y:S01]  /*a5f0*/  LEA.HI.X.SX32 R179, R23, R247, 0x2, P6 ;  /* 0x000000f717b37211 */ /* 0x000fe200030f16ff */
[----:B----4-:R-:W-:Y:S01]  /*a600*/  IMAD R23, R181, UR5, RZ ;  /* 0x00000005b5177c24 */ /* 0x010fe2000f8e02ff */
[----:B------:R-:W-:-:S02]  /*a610*/  LEA R182, P6, R22, R246, 0x2 ;  /* 0x000000f616b67211 */ /* 0x000fc400078c10ff */
[-C--:B------:R-:W-:Y:S02]  /*a620*/  LEA.HI.X.SX32 R181, R31, R247.reuse, 0x2, P5 ;  /* 0x000000f71fb57211 */ /* 0x080fe400028f16ff */
[-C--:B------:R-:W-:Y:S01]  /*a630*/  LEA R184, P5, R29, R246.reuse, 0x2 ;  /* 0x000000f61db87211 */ /* 0x080fe200078a10ff */
[----:B------:R-:W-:Y:S01]  /*a640*/  STL [R1+0x164], R23 ;  /* 0x0001641701007387 */ /* 0x000fe20000100800 */
[-C--:B------:R-:W-:Y:S01]  /*a650*/  LEA.HI.X.SX32 R183, R22, R247.reuse, 0x2, P6 ;  /* 0x000000f716b77211 */ /* 0x080fe200030f16ff */
[----:B------:R-:W-:Y:S01]  /*a660*/  IMAD R22, R185, UR5, RZ ;  /* 0x00000005b9167c24 */ /* 0x000fe2000f8e02ff */
[CC--:B------:R-:W-:Y:S02]  /*a670*/  LEA R186, P6, R24.reuse, R246.reuse, 0x2 ;  /* 0x000000f618ba7211 */ /* 0x0c0fe400078c10ff */
[-C--:B------:R-:W-:Y:S02]  /*a680*/  LEA.HI.X.SX32 R185, R29, R247.reuse, 0x2, P5 ;  /* 0x000000f71db97211 */ /* 0x080fe400028f16ff */
[-C--:B------:R-:W-:Y:S01]  /*a690*/  LEA R188, P5, R27, R246.reuse, 0x2 ;  /* 0x000000f61bbc7211 */ /* 0x080fe200078a10ff */
[----:B------:R3:W-:Y:S01]  /*a6a0*/  STL [R1+0x154], R22 ;  /* 0x0001541601007387 */ /* 0x0007e20000100800 */
[----:B------:R-:W-:Y:S01]  /*a6b0*/  LEA.HI.X.SX32 R187, R24, R247, 0x2, P6 ;  /* 0x000000f718bb7211 */ /* 0x000fe200030f16ff */
[----:B--2---:R-:W-:Y:S01]  /*a6c0*/  IMAD R24, R189, UR5, RZ ;  /* 0x00000005bd187c24 */ /* 0x004fe2000f8e02ff */
[----:B------:R-:W-:-:S02]  /*a6d0*/  LEA R190, P6, R4, R246, 0x2 ;  /* 0x000000f604be7211 */ /* 0x000fc400078c10ff */
[-C--:B------:R-:W-:Y:S02]  /*a6e0*/  LEA.HI.X.SX32 R189, R27, R247.reuse, 0x2, P5 ;  /* 0x000000f71bbd7211 */ /* 0x080fe400028f16ff */
[-C--:B------:R-:W-:Y:S01]  /*a6f0*/  LEA R192, P5, R25, R246.reuse, 0x2 ;  /* 0x000000f619c07211 */ /* 0x080fe200078a10ff */
[----:B------:R2:W-:Y:S01]  /*a700*/  STL [R1+0x144], R24 ;  /* 0x0001441801007387 */ /* 0x0005e20000100800 */
[-C--:B------:R-:W-:Y:S01]  /*a710*/  LEA.HI.X.SX32 R191, R4, R247.reuse, 0x2, P6 ;  /* 0x000000f704bf7211 */ /* 0x080fe200030f16ff */
[----:B-1----:R-:W-:Y:S01]  /*a720*/  IMAD R4, R193, UR5, RZ ;  /* 0x00000005c1047c24 */ /* 0x002fe2000f8e02ff */
[-C--:B------:R-:W-:Y:S02]  /*a730*/  LEA R194, P6, R23, R246.reuse, 0x2 ;  /* 0x000000f617c27211 */ /* 0x080fe400078c10ff */
[-C--:B------:R-:W-:Y:S02]  /*a740*/  LEA.HI.X.SX32 R193, R25, R247.reuse, 0x2, P5 ;  /* 0x000000f719c17211 */ /* 0x080fe400028f16ff */
[----:B------:R-:W-:Y:S01]  /*a750*/  LEA R196, P5, R22, R246, 0x2 ;  /* 0x000000f616c47211 */ /* 0x000fe200078a10ff */
[----:B------:R1:W-:Y:S01]  /*a760*/  STL [R1+0x280], R4 ;  /* 0x0002800401007387 */ /* 0x0003e20000100800 */
[----:B------:R-:W-:-:S02]  /*a770*/  LEA.HI.X.SX32 R195, R23, R247, 0x2, P6 ;  /* 0x000000f717c37211 */ /* 0x000fc400030f16ff */
[-C--:B------:R-:W-:Y:S01]  /*a780*/  LEA R198, P6, R24, R246.reuse, 0x2 ;  /* 0x000000f618c67211 */ /* 0x080fe200078c10ff */
[----:B------:R-:W-:Y:S01]  /*a790*/  STL [R1+0x270], R64 ;  /* 0x0002704001007387 */ /* 0x000fe20000100800 */
[-C--:B------:R-:W-:Y:S02]  /*a7a0*/  LEA.HI.X.SX32 R197, R22, R247.reuse, 0x2, P5 ;  /* 0x000000f716c57211 */ /* 0x080fe400028f16ff */
[-C--:B---3--:R-:W-:Y:S01]  /*a7b0*/  LEA R22, P5, R26, R246.reuse, 0x2 ;  /* 0x000000f61a167211 */ /* 0x088fe200078a10ff */
[----:B------:R3:W-:Y:S01]  /*a7c0*/  STL [R1+0x260], R38 ;  /* 0x0002602601007387 */ /* 0x0007e20000100800 */
[-C--:B------:R-:W-:Y:S02]  /*a7d0*/  LEA.HI.X.SX32 R199, R24, R247.reuse, 0x2, P6 ;  /* 0x000000f718c77211 */ /* 0x080fe400030f16ff */
[----:B--2---:R-:W-:Y:S02]  /*a7e0*/  LEA R24, P6, R28, R246, 0x2 ;  /* 0x000000f61c187211 */ /* 0x004fe400078c10ff */
[----:B------:R-:W-:-:S02]  /*a7f0*/  LEA.HI.X.SX32 R23, R26, R247, 0x2, P5 ;  /* 0x000000f71a177211 */ /* 0x000fc400028f16ff */
[-C--:B------:R-:W-:Y:S02]  /*a800*/  LEA R26, P5, R30, R246.reuse, 0x2 ;  /* 0x000000f61e1a7211 */ /* 0x080fe400078a10ff */
[-C--:B------:R-:W-:Y:S01]  /*a810*/  LEA.HI.X.SX32 R25, R28, R247.reuse, 0x2, P6 ;  /* 0x000000f71c197211 */ /* 0x080fe200030f16ff */
[----:B------:R-:W-:Y:S01]  /*a820*/  STL.64 [R1+0x110], R22 ;  /* 0x0001101601007387 */ /* 0x000fe20000100a00 */
[CC--:B------:R-:W-:Y:S02]  /*a830*/  LEA R28, P6, R7.reuse, R246.reuse, 0x2 ;  /* 0x000000f6071c7211 */ /* 0x0c0fe400078c10ff */
[-C--:B------:R-:W-:Y:S01]  /*a840*/  LEA.HI.X.SX32 R27, R30, R247.reuse, 0x2, P5 ;  /* 0x000000f71e1b7211 */ /* 0x080fe200028f16ff */
[----:B------:R-:W-:Y:S01]  /*a850*/  STL.64 [R1+0xf0], R24 ;  /* 0x0000f01801007387 */ /* 0x000fe20000100a00 */
[-C--:B------:R-:W-:Y:S02]  /*a860*/  LEA R30, P5, R34, R246.reuse, 0x2 ;  /* 0x000000f6221e7211 */ /* 0x080fe400078a10ff */
[-C--:B------:R-:W-:Y:S01]  /*a870*/  LEA.HI.X.SX32 R29, R7, R247.reuse, 0x2, P6 ;  /* 0x000000f7071d7211 */ /* 0x080fe200030f16ff */
[----:B------:R-:W-:Y:S01]  /*a880*/  IMAD R7, R202, UR5, RZ ;  /* 0x00000005ca077c24 */ /* 0x000fe2000f8e02ff */
[----:B------:R-:W-:Y:S01]  /*a890*/  LEA R40, P6, R36, R246, 0x2 ;  /* 0x000000f624287211 */ /* 0x000fe200078c10ff */
[----:B------:R-:W-:Y:S01]  /*a8a0*/  STL [R1+0x250], R45 ;  /* 0x0002502d01007387 */ /* 0x000fe20000100800 */
[----:B------:R-:W-:-:S02]  /*a8b0*/  LEA.HI.X.SX32 R31, R34, R247, 0x2, P5 ;  /* 0x000000f7221f7211 */ /* 0x000fc400028f16ff */
[-C--:B------:R-:W-:Y:S01]  /*a8c0*/  LEA R34, P5, R42, R246.reuse, 0x2 ;  /* 0x000000f62a227211 */ /* 0x080fe200078a10ff */
[----:B------:R-:W-:Y:S01]  /*a8d0*/  STL.64 [R1+0xd0], R26 ;  /* 0x0000d01a01007387 */ /* 0x000fe20000100a00 */
[-C--:B------:R-:W-:Y:S02]  /*a8e0*/  LEA.HI.X.SX32 R41, R36, R247.reuse, 0x2, P6 ;  /* 0x000000f724297211 */ /* 0x080fe400030f16ff */
[CC--:B------:R-:W-:Y:S01]  /*a8f0*/  LEA R36, P6, R5.reuse, R246.reuse, 0x2 ;  /* 0x000000f605247211 */ /* 0x0c0fe200078c10ff */
        /* <DEDUP_REMOVED lines=9> */
[-C--:B------:R-:W-:Y:S01]  /*a990*/  LEA R202, P5, R206, R246.reuse, 0x2 ;  /* 0x000000f6ceca7211 */ /* 0x080fe200078a10ff */
[----:B------:R-:W-:Y:S01]  /*a9a0*/  STL.64 [R1+0x70], R40 ;  /* 0x0000702801007387 */ /* 0x000fe20000100a00 */
[-C--:B------:R-:W-:Y:S01]  /*a9b0*/  LEA.HI.X.SX32 R201, R39, R247.reuse, 0x2, P6 ;  /* 0x000000f727c97211 */ /* 0x080fe200030f16ff */
[----:B------:R-:W-:Y:S01]  /*a9c0*/  IMAD R39, R205, UR5, RZ ;  /* 0x00000005cd277c24 */ /* 0x000fe2000f8e02ff */
[-C--:B------:R-:W-:Y:S01]  /*a9d0*/  LEA R204, P6, R4, R246.reuse, 0x2 ;  /* 0x000000f604cc7211 */ /* 0x080fe200078c10ff */
[----:B------:R-:W-:Y:S01]  /*a9e0*/  STL [R1+0x230], R44 ;  /* 0x0002302c01007387 */ /* 0x000fe20000100800 */
[-C--:B------:R-:W-:Y:S02]  /*a9f0*/  LEA.HI.X.SX32 R203, R206, R247.reuse, 0x2, P5 ;  /* 0x000000f7cecb7211 */ /* 0x080fe400028f16ff */
[-C--:B------:R-:W-:Y:S01]  /*aa00*/  LEA R206, P5, R64, R246.reuse, 0x2 ;  /* 0x000000f640ce7211 */ /* 0x080fe200078a10ff */
[----:B------:R-:W-:Y:S01]  /*aa10*/  STL.64 [R1+0x50], R34 ;  /* 0x0000502201007387 */ /* 0x000fe20000100a00 */
[-C--:B------:R-:W-:Y:S01]  /*aa20*/  LEA.HI.X.SX32 R205, R4, R247.reuse, 0x2, P6 ;  /* 0x000000f704cd7211 */ /* 0x080fe200030f16ff */
[----:B-1----:R-:W-:Y:S01]  /*aa30*/  IMAD R4, R207, UR5, RZ ;  /* 0x00000005cf047c24 */ /* 0x002fe2000f8e02ff */
[----:B------:R-:W-:Y:S01]  /*aa40*/  LEA R208, P6, R38, R246, 0x2 ;  /* 0x000000f626d07211 */ /* 0x000fe200078c10ff */
[----:B------:R-:W-:Y:S01]  /*aa50*/  STL.64 [R1+0x30], R36 ;  /* 0x0000302401007387 */ /* 0x000fe20000100a00 */
[----:B------:R-:W-:-:S02]  /*aa60*/  LEA.HI.X.SX32 R207, R64, R247, 0x2, P5 ;  /* 0x000000f740cf7211 */ /* 0x000fc400028f16ff */
[-C--:B------:R-:W-:Y:S01]  /*aa70*/  LEA R210, P5, R45, R246.reuse, 0x2 ;  /* 0x000000f62dd27211 */ /* 0x080fe200078a10ff */
[----:B------:R1:W-:Y:S01]  /*aa80*/  STL [R1+0x220], R5 ;  /* 0x0002200501007387 */ /* 0x0003e20000100800 */
[-C--:B------:R-:W-:Y:S01]  /*aa90*/  LEA.HI.X.SX32 R209, R38, R247.reuse, 0x2, P6 ;  /* 0x000000f726d17211 */ /* 0x080fe200030f16ff */
[----:B---3--:R-:W-:Y:S01]  /*aaa0*/  IMAD R38, R211, UR5, RZ ;  /* 0x00000005d3267c24 */ /* 0x008fe2000f8e02ff */
[-C--:B------:R-:W-:Y:S01]  /*aab0*/  LEA R212, P6, R7, R246.reuse, 0x2 ;  /* 0x000000f607d47211 */ /* 0x080fe200078c10ff */
[----:B------:R-:W-:Y:S01]  /*aac0*/  STL.64 [R1+0x10], R42 ;  /* 0x0000102a01007387 */ /* 0x000fe20000100a00 */
[-C--:B------:R-:W-:Y:S02]  /*aad0*/  LEA.HI.X.SX32 R211, R45, R247.reuse, 0x2, P5 ;  /* 0x000000f72dd37211 */ /* 0x080fe400028f16ff */
[CC--:B------:R-:W-:Y:S01]  /*aae0*/  LEA R214, P5, R44.reuse, R246.reuse, 0x2 ;  /* 0x000000f62cd67211 */ /* 0x0c0fe200078a10ff */
[----:B------:R-:W-:Y:S01]  /*aaf0*/  STL [R1+0x210], R39 ;  /* 0x0002102701007387 */ /* 0x000fe20000100800 */
[-C--:B------:R-:W-:Y:S01]  /*ab00*/  LEA.HI.X.SX32 R213, R7, R247.reuse, 0x2, P6 ;  /* 0x000000f707d57211 */ /* 0x080fe200030f16ff */
[----:B--2---:R-:W-:Y:S01]  /*ab10*/  IMAD R7, R215, UR5, RZ ;  /* 0x00000005d7077c24 */ /* 0x004fe2000f8e02ff */
[----:B------:R-:W-:Y:S01]  /*ab20*/  LEA R216, P6, R5, R246, 0x2 ;  /* 0x000000f605d87211 */ /* 0x000fe200078c10ff */
[----:B------:R2:W-:Y:S01]  /*ab30*/  STL [R1+0x200], R4 ;  /* 0x0002000401007387 */ /* 0x0005e20000100800 */
[----:B------:R-:W-:-:S02]  /*ab40*/  LEA.HI.X.SX32 R215, R44, R247, 0x2, P5 ;  /* 0x000000f72cd77211 */ /* 0x000fc400028f16ff */
[-C--:B------:R-:W-:Y:S01]  /*ab50*/  LEA R218, P5, R39, R246.reuse, 0x2 ;  /* 0x000000f627da7211 */ /* 0x080fe200078a10ff */
[----:B------:R3:W-:Y:S01]  /*ab60*/  STL [R1+0x1f0], R38 ;  /* 0x0001f02601007387 */ /* 0x0007e20000100800 */
[-C--:B------:R-:W-:Y:S01]  /*ab70*/  LEA.HI.X.SX32 R217, R5, R247.reuse, 0x2, P6 ;  /* 0x000000f705d97211 */ /* 0x080fe200030f16ff */
[----:B-1----:R-:W-:Y:S01]  /*ab80*/  IMAD R5, R219, UR5, RZ ;  /* 0x00000005db057c24 */ /* 0x002fe2000f8e02ff */
[-C--:B------:R-:W-:Y:S01]  /*ab90*/  LEA R220, P6, R4, R246.reuse, 0x2 ;  /* 0x000000f604dc7211 */ /* 0x080fe200078c10ff */
[----:B------:R1:W-:Y:S01]  /*aba0*/  STL [R1+0x1e0], R7 ;  /* 0x0001e00701007387 */ /* 0x0003e20000100800 */
[-C--:B------:R-:W-:Y:S02]  /*abb0*/  LEA.HI.X.SX32 R219, R39, R247.reuse, 0x2, P5 ;  /* 0x000000f727db7211 */ /* 0x080fe400028f16ff */
[-C--:B------:R-:W-:Y:S02]  /*abc0*/  LEA R222, P5, R38, R246.reuse, 0x2 ;  /* 0x000000f626de7211 */ /* 0x080fe400078a10ff */
[-C--:B------:R-:W-:Y:S01]  /*abd0*/  LEA.HI.X.SX32 R221, R4, R247.reuse, 0x2, P6 ;  /* 0x000000f704dd7211 */ /* 0x080fe200030f16ff */
[----:B--2---:R-:W-:Y:S01]  /*abe0*/  IMAD R4, R223, UR5, RZ ;  /* 0x00000005df047c24 */ /* 0x004fe2000f8e02ff */
[-C--:B------:R-:W-:Y:S01]  /*abf0*/  LEA R224, P6, R7, R246.reuse, 0x2 ;  /* 0x000000f607e07211 */ /* 0x080fe200078c10ff */
[----:B------:R-:W-:Y:S01]  /*ac00*/  STL [R1+0x1d0], R5 ;  /* 0x0001d00501007387 */ /* 0x000fe20000100800 */
[-C--:B------:R-:W-:Y:S01]  /*ac10*/  LEA.HI.X.SX32 R223, R38, R247.reuse, 0x2, P5 ;  /* 0x000000f726df7211 */ /* 0x080fe200028f16ff */
[----:B---3--:R-:W-:Y:S01]  /*ac20*/  IMAD R38, R228, UR5, RZ ;  /* 0x00000005e4267c24 */ /* 0x008fe2000f8e02ff */
[----:B------:R-:W-:Y:S01]  /*ac30*/  LEA R226, P5, R5, R246, 0x2 ;  /* 0x000000f605e27211 */ /* 0x000fe200078a10ff */
[----:B------:R-:W-:Y:S01]  /*ac40*/  IMAD R39, R231, UR5, RZ ;  /* 0x00000005e7277c24 */ /* 0x000fe2000f8e02ff */
[-C--:B------:R-:W-:Y:S01]  /*ac50*/  LEA.HI.X.SX32 R225, R7, R247.reuse, 0x2, P6 ;  /* 0x000000f707e17211 */ /* 0x080fe200030f16ff */
[----:B-1----:R-:W-:Y:S01]  /*ac60*/  IMAD R7, R229, UR5, RZ ;  /* 0x00000005e5077c24 */ /* 0x002fe2000f8e02ff */
[----:B------:R-:W-:Y:S01]  /*ac70*/  LOP3.LUT P6, RZ, R227, 0x1, RZ, 0xc0, !PT ;  /* 0x00000001e3ff7812 */ /* 0x000fe200078cc0ff */
[----:B------:R1:W-:Y:S01]  /*ac80*/  STL [R1+0x1c0], R4 ;  /* 0x0001c00401007387 */ /* 0x0003e20000100800 */
[----:B------:R-:W-:-:S02]  /*ac90*/  LEA.HI.X.SX32 R227, R5, R247, 0x2, P5 ;  /* 0x000000f705e37211 */ /* 0x000fc400028f16ff */
[CC--:B------:R-:W-:Y:S01]  /*aca0*/  LEA R228, P5, R4.reuse, R246.reuse, 0x2 ;  /* 0x000000f604e47211 */ /* 0x0c0fe200078a10ff */
[----:B------:R2:W-:Y:S03]  /*acb0*/  STL [R1+0x1b0], R38 ;  /* 0x0001b02601007387 */ /* 0x0005e60000100800 */
[-C--:B------:R-:W-:Y:S02]  /*acc0*/  LEA.HI.X.SX32 R229, R4, R247.reuse, 0x2, P5 ;  /* 0x000000f704e57211 */ /* 0x080fe400028f16ff */
[CC--:B------:R-:W-:Y:S01]  /*acd0*/  LEA R230, P5, R38.reuse, R246.reuse, 0x2 ;  /* 0x000000f626e67211 */ /* 0x0c0fe200078a10ff */
[----:B-1----:R-:W3:Y:S03]  /*ace0*/  LDL.LU.64 R4, [R1+0x130] ;  /* 0x0001300001047983 */ /* 0x002ee60000300a00 */
[-C--:B------:R-:W-:Y:S01]  /*acf0*/  LEA.HI.X.SX32 R231, R38, R247.reuse, 0x2, P5 ;  /* 0x000000f726e77211 */ /* 0x080fe200028f16ff */
[----:B--2---:R-:W-:Y:S01]  /*ad00*/  IMAD R38, R233, UR5, RZ ;  /* 0x00000005e9267c24 */ /* 0x004fe2000f8e02ff */
[CC--:B------:R-:W-:Y:S01]  /*ad10*/  LEA R232, P5, R7.reuse, R246.reuse, 0x2 ;  /* 0x000000f607e87211 */ /* 0x0c0fe200078a10ff */
[----:B------:R1:W-:Y:S03]  /*ad20*/  STL [R1+0x1a0], R7 ;  /* 0x0001a00701007387 */ /* 0x0003e60000100800 */
[----:B------:R-:W-:Y:S01]  /*ad30*/  LEA.HI.X.SX32 R233, R7, R247, 0x2, P5 ;  /* 0x000000f707e97211 */ /* 0x000fe200028f16ff */
[----:B------:R2:W-:Y:S01]  /*ad40*/  STL [R1+0x190], R39 ;  /* 0x0001902701007387 */ /* 0x0005e20000100800 */
[----:B------:R-:W-:-:S03]  /*ad50*/  LEA R234, P5, R39, R246, 0x2 ;  /* 0x000000f627ea7211 */ /* 0x000fc600078a10ff */
[----:B------:R4:W-:Y:S01]  /*ad60*/  STL [R1+0x180], R38 ;  /* 0x0001802601007387 */ /* 0x0009e20000100800 */
[----:B-1----:R-:W-:Y:S01]  /*ad70*/  IMAD R7, R235, UR5, RZ ;  /* 0x00000005eb077c24 */ /* 0x002fe2000f8e02ff */
[-C--:B------:R-:W-:Y:S02]  /*ad80*/  LEA.HI.X.SX32 R235, R39, R247.reuse, 0x2, P5 ;  /* 0x000000f727eb7211 */ /* 0x080fe400028f16ff */
[CC--:B------:R-:W-:Y:S01]  /*ad90*/  LEA R236, P5, R38.reuse, R246.reuse, 0x2 ;  /* 0x000000f626ec7211 */ /* 0x0c0fe200078a10ff */
[----:B--2---:R-:W-:Y:S01]  /*ada0*/  IMAD R39, R237, UR5, RZ ;  /* 0x00000005ed277c24 */ /* 0x004fe2000f8e02ff */
[----:B------:R1:W-:Y:S02]  /*adb0*/  STL [R1+0x170], R7 ;  /* 0x0001700701007387 */ /* 0x0003e40000100800 */
[----:B------:R-:W-:Y:S02]  /*adc0*/  LEA.HI.X.SX32 R237, R38, R247, 0x2, P5 ;  /* 0x000000f726ed7211 */ /* 0x000fe400028f16ff */
[----:B------:R-:W2:Y:S04]  /*add0*/  LDL.64 R80, [R1+0x128] ;  /* 0x0001280001507983 */ /* 0x000ea80000100a00 */
[----:B------:R-:W2:Y:S04]  /*ade0*/  LDL.64 R78, [R1+0x108] ;  /* 0x00010800014e7983 */ /* 0x000ea80000100a00 */
[----:B------:R-:W-:Y:S04]  /*adf0*/  STL [R1+0x160], R39 ;  /* 0x0001602701007387 */ /* 0x000fe80000100800 */
[----:B------:R-:W2:Y:S04]  /*ae00*/  LDL.64 R76, [R1+0xe8] ;  /* 0x0000e800014c7983 */ /* 0x000ea80000100a00 */
[----:B------:R-:W2:Y:S04]  /*ae10*/  LDL.64 R44, [R1+0xc8] ;  /* 0x0000c800012c7983 */ /* 0x000ea80000100a00 */
[----:B------:R-:W2:Y:S04]  /*ae20*/  LDL.64 R74, [R1+0xa8] ;  /* 0x0000a800014a7983 */ /* 0x000ea80000100a00 */
[----:B------:R-:W2:Y:S04]  /*ae30*/  LDL.64 R72, [R1+0x88] ;  /* 0x0000880001487983 */ /* 0x000ea80000100a00 */
[----:B------:R-:W2:Y:S04]  /*ae40*/  LDL.64 R70, [R1+0x68] ;  /* 0x0000680001467983 */ /* 0x000ea80000100a00 */
[----:B------:R-:W2:Y:S04]  /*ae50*/  LDL.64 R68, [R1+0x48] ;  /* 0x0000480001447983 */ /* 0x000ea80000100a00 */
[----:B------:R-:W2:Y:S04]  /*ae60*/  LDL.64 R66, [R1+0x28] ;  /* 0x0000280001427983 */ /* 0x000ea80000100a00 */
[----:B------:R-:W2:Y:S01]  /*ae70*/  LDL.64 R64, [R1+0x8] ;  /* 0x0000080001407983 */ /* 0x000ea20000100a00 */
[----:B------:R-:W-:Y:S01]  /*ae80*/  LEA R238, P5, R7, R246, 0x2 ;  /* 0x000000f607ee7211 */ /* 0x000fe200078a10ff */
[----:B----4-:R-:W-:Y:S01]  /*ae90*/  IMAD R38, R239, UR5, RZ ;  /* 0x00000005ef267c24 */ /* 0x010fe2000f8e02ff */
[----:B------:R-:W-:-:S02]  /*aea0*/  SHF.R.U64 R250, R3, 0x1b, RZ ;  /* 0x0000001b03fa7819 */ /* 0x000fc400000012ff */
[-C--:B------:R-:W-:Y:S01]  /*aeb0*/  LEA.HI.X.SX32 R239, R7, R247.reuse, 0x2, P5 ;  /* 0x000000f707ef7211 */ /* 0x080fe200028f16ff */
[----:B-1----:R-:W-:Y:S01]  /*aec0*/  IMAD R7, R241, UR5, RZ ;  /* 0x00000005f1077c24 */ /* 0x002fe2000f8e02ff */
[CC--:B------:R-:W-:Y:S01]  /*aed0*/  LEA R240, P5, R39.reuse, R246.reuse, 0x2 ;  /* 0x000000f627f07211 */ /* 0x0c0fe200078a10ff */
[----:B------:R1:W-:Y:S03]  /*aee0*/  STL [R1+0x150], R38 ;  /* 0x0001502601007387 */ /* 0x0003e60000100800 */
[----:B------:R-:W-:Y:S01]  /*aef0*/  LEA.HI.X.SX32 R241, R39, R247, 0x2, P5 ;  /* 0x000000f727f17211 */ /* 0x000fe200028f16ff */
[----:B------:R4:W-:Y:S01]  /*af00*/  STL [R1+0x140], R7 ;  /* 0x0001400701007387 */ /* 0x0009e20000100800 */
[----:B------:R-:W-:-:S04]  /*af10*/  LEA R244, P5, R38, R246, 0x2 ;  /* 0x000000f626f47211 */ /* 0x000fc800078a10ff */
[----:B------:R-:W-:Y:S02]  /*af20*/  LEA.HI.X.SX32 R245, R38, R247, 0x2, P5 ;  /* 0x000000f726f57211 */ /* 0x000fe400028f16ff */
[----:B-1----:R-:W4:Y:S01]  /*af30*/  LDC.64 R38, c[0x0][0x238] ;  /* 0x00008e00ff267b82 */ /* 0x002f220000000a00 */
[----:B------:R-:W-:-:S04]  /*af40*/  LEA R246, P5, R7, R246, 0x2 ;  /* 0x000000f607f67211 */ /* 0x000fc800078a10ff */
[----:B------:R-:W-:Y:S02]  /*af50*/  LEA.HI.X.SX32 R247, R7, R247, 0x2, P5 ;  /* 0x000000f707f77211 */ /* 0x000fe400028f16ff */
[----:B------:R-:W-:Y:S01]  /*af60*/  LOP3.LUT P5, RZ, R250, 0x1, RZ, 0xc0, !PT ;  /* 0x00000001faff7812 */ /* 0x000fe200078ac0ff */
[----:B----4-:R-:W-:Y:S01]  /*af70*/  IMAD.MOV.U32 R7, RZ, RZ, R38 ;  /* 0x000000ffff077224 */ /* 0x010fe200078e0026 */
[----:B------:R1:W-:Y:S01]  /*af80*/  STL [R1+0x138], R38 ;  /* 0x0001382601007387 */ /* 0x0003e20000100800 */
[----:B------:R-:W-:Y:S02]  /*af90*/  IMAD.MOV.U32 R242, RZ, RZ, R39 ;  /* 0x000000fffff27224 */ /* 0x000fe400078e0027 */
[----:B------:R-:W-:-:S05]  /*afa0*/  IMAD.SHL.U32 R7, R7, 0x20, RZ ;  /* 0x0000002007077824 */ /* 0x000fca00078e00ff */
[----:B------:R4:W-:Y:S01]  /*afb0*/  STL [R1+0x720], R7 ;  /* 0x0007200701007387 */ /* 0x0009e20000100800 */
[----:B-1----:R-:W-:-:S04]  /*afc0*/  IMAD.WIDE R38, R7, 0x4, R32 ;  /* 0x0000000407267825 */ /* 0x002fc800078e0220 */
[C---:B------:R-:W-:Y:S01]  /*afd0*/  VIADD R32, R251.reuse, UR4 ;  /* 0x00000004fb207c36 */ /* 0x040fe20008000000 */
[----:B---3--:R-:W-:Y:S04]  /*afe0*/  LDGSTS.E [R2+0x11f00], desc[UR22][R4.64], !P4 ;  /* 0x11f0000004027fae */ /* 0x008fe8000e121856 */
[----:B------:R-:W0:Y:S04]  /*aff0*/  LDGDEPBAR ;  /* 0x00000000000079af */ /* 0x000e280000000000 */
[----:B--2---:R-:W-:Y:S04]  /*b000*/  LDGSTS.E [R32], desc[UR22][R80.64], P3 ;  /* 0x0000000050207fae */ /* 0x004fe80009921856 */
[----:B------:R-:W-:Y:S04]  /*b010*/  LDGSTS.E [R32+0x400], desc[UR22][R78.64], P3 ;  /* 0x004000004e207fae */ /* 0x000fe80009921856 */
[----:B------:R-:W2:Y:S04]  /*b020*/  LDL.LU.64 R80, [R1+0x998] ;  /* 0x0009980001507983 */ /* 0x000ea80000300a00 */
[----:B------:R-:W3:Y:S04]  /*b030*/  LDL.LU.64 R78, [R1+0x990] ;  /* 0x00099000014e7983 */ /* 0x000ee80000300a00 */
[----:B------:R-:W-:Y:S04]  /*b040*/  LDGSTS.E [R32+0x800], desc[UR22][R76.64], P3 ;  /* 0x008000004c207fae */ /* 0x000fe80009921856 */
[----:B------:R-:W-:Y:S04]  /*b050*/  LDGSTS.E [R32+0xc00], desc[UR22][R44.64], P3 ;  /* 0x00c000002c207fae */ /* 0x000fe80009921856 */
[----:B------:R-:W-:Y:S04]  /*b060*/  LDGSTS.E [R32+0x1000], desc[UR22][R74.64], P3 ;  /* 0x010000004a207fae */ /* 0x000fe80009921856 */
[----:B------:R-:W4:Y:S04]  /*b070*/  LDL.LU.64 R76, [R1+0x988] ;  /* 0x00098800014c7983 */ /* 0x000f280000300a00 */
[----:B------:R-:W2:Y:S04]  /*b080*/  LDL.64 R44, [R1+0x120] ;  /* 0x00012000012c7983 */ /* 0x000ea80000100a00 */
[----:B------:R-:W3:Y:S04]  /*b090*/  LDL.LU.64 R74, [R1+0x980] ;  /* 0x00098000014a7983 */ /* 0x000ee80000300a00 */
[----:B------:R-:W-:Y:S04]  /*b0a0*/  LDGSTS.E [R32+0x1400], desc[UR22][R72.64], P3 ;  /* 0x0140000048207fae */ /* 0x000fe80009921856 */
[----:B------:R-:W-:Y:S04]  /*b0b0*/  LDGSTS.E [R32+0x1800], desc[UR22][R70.64], P3 ;  /* 0x0180000046207fae */ /* 0x000fe80009921856 */
[----:B------:R-:W-:Y:S04]  /*b0c0*/  LDGSTS.E [R32+0x1c00], desc[UR22][R68.64], P3 ;  /* 0x01c0000044207fae */ /* 0x000fe80009921856 */
[----:B------:R-:W4:Y:S04]  /*b0d0*/  LDL.LU.64 R72, [R1+0x978] ;  /* 0x0009780001487983 */ /* 0x000f280000300a00 */
[----:B------:R-:W2:Y:S04]  /*b0e0*/  LDL.LU.64 R70, [R1+0x970] ;  /* 0x0009700001467983 */ /* 0x000ea80000300a00 */
[----:B------:R-:W3:Y:S04]  /*b0f0*/  LDL.LU.64 R68, [R1+0x968] ;  /* 0x0009680001447983 */ /* 0x000ee80000300a00 */
[----:B------:R-:W-:Y:S04]  /*b100*/  LDGSTS.E [R32+0x2000], desc[UR22][R66.64], P3 ;  /* 0x0200000042207fae */ /* 0x000fe80009921856 */
[----:B------:R-:W-:Y:S04]  /*b110*/  LDGSTS.E [R32+0x2400], desc[UR22][R64.64], P3 ;  /* 0x0240000040207fae */ /* 0x000fe80009921856 */
[----:B------:R-:W4:Y:S04]  /*b120*/  LDL.LU.64 R66, [R1+0x960] ;  /* 0x0009600001427983 */ /* 0x000f280000300a00 */
[----:B------:R-:W2:Y:S01]  /*b130*/  LDL.LU.64 R64, [R1+0x958] ;  /* 0x0009580001407983 */ /* 0x000ea20000300a00 */
[----:B------:R-:W-:-:S05]  /*b140*/  LOP3.LUT R33, R251, 0x20, RZ, 0x3c, !PT ;  /* 0x00000020fb217812 */ /* 0x000fca00078e3cff */
[----:B------:R-:W-:Y:S01]  /*b150*/  VIADD R33, R33, UR4 ;  /* 0x0000000421217c36 */ /* 0x000fe20008000000 */
[----:B--2---:R-:W-:Y:S04]  /*b160*/  LDGSTS.E [R32+0x2800], desc[UR22][R64.64], P3 ;  /* 0x0280000040207fae */ /* 0x004fe80009921856 */
[----:B----4-:R-:W-:Y:S04]  /*b170*/  LDGSTS.E [R32+0x2c00], desc[UR22][R66.64], P3 ;  /* 0x02c0000042207fae */ /* 0x010fe80009921856 */
[----:B---3--:R-:W-:Y:S04]  /*b180*/  LDGSTS.E [R32+0x3000], desc[UR22][R68.64], P3 ;  /* 0x0300000044207fae */ /* 0x008fe80009921856 */
[----:B------:R-:W-:Y:S04]  /*b190*/  LDGSTS.E [R32+0x3400], desc[UR22][R70.64], P3 ;  /* 0x0340000046207fae */ /* 0x000fe80009921856 */
        /* <DEDUP_REMOVED lines=19> */
[----:B------:R-:W2:Y:S01]  /*b2d0*/  LDL.LU.64 R44, [R1+0x950] ;  /* 0x00095000012c7983 */ /* 0x000ea20000300a00 */
[----:B------:R-:W-:-:S05]  /*b2e0*/  LOP3.LUT R250, R251, 0x40, RZ, 0x3c, !PT ;  /* 0x00000040fbfa7812 */ /* 0x000fca00078e3cff */
[----:B------:R-:W-:Y:S01]  /*b2f0*/  VIADD R250, R250, UR4 ;  /* 0x00000004fafa7c36 */ /* 0x000fe20008000000 */
[----:B------:R-:W-:-:S05]  /*b300*/  LOP3.LUT R251, R251, 0x60, RZ, 0x3c, !PT ;  /* 0x00000060fbfb7812 */ /* 0x000fca00078e3cff */
[----:B------:R-:W-:Y:S01]  /*b310*/  VIADD R251, R251, UR4 ;  /* 0x00000004fbfb7c36 */ /* 0x000fe20008000000 */
[----:B--2---:R-:W-:Y:S04]  /*b320*/  LDGSTS.E [R33+0x500], desc[UR22][R44.64], P3 ;  /* 0x005000002c217fae */ /* 0x004fe80009921856 */
        /* <DEDUP_REMOVED lines=23> */
[----:B------:R-:W2:Y:S04]  /*b4a0*/  LDL.LU.64 R44, [R1+0x948] ;  /* 0x00094800012c7983 */ /* 0x000ea80000300a00 */
[----:B------:R-:W-:Y:S04]  /*b4b0*/  LDGSTS.E [R33+0x6500], desc[UR22][R140.64], P3 ;  /* 0x065000008c217fae */ /* 0x000fe80009921856 */
[----:B------:R-:W3:Y:S04]  /*b4c0*/  LDL.LU.64 R8, [R1+0x940] ;  /* 0x0009400001087983 */ /* 0x000ee80000300a00 */
[----:B------:R-:W-:Y:S04]  /*b4d0*/  LDGSTS.E [R33+0x6900], desc[UR22][R142.64], P3 ;  /* 0x069000008e217fae */ /* 0x000fe80009921856 */
[----:B------:R-:W4:Y:S04]  /*b4e0*/  LDL.LU.64 R60, [R1+0x938] ;  /* 0x00093800013c7983 */ /* 0x000f280000300a00 */
        /* <DEDUP_REMOVED lines=56> */
[----:B------:R1:W-:Y:S04]  /*b870*/  LDGSTS.E [R251+0x1f00], desc[UR22][R36.64], P3 ;  /* 0x01f0000024fb7fae */ /* 0x0003e80009921856 */
[----:B------:R1:W-:Y:S04]  /*b880*/  LDGSTS.E [R251+0x2300], desc[UR22][R42.64], P3 ;  /* 0x023000002afb7fae */ /* 0x0003e80009921856 */
        /* <DEDUP_REMOVED lines=23> */
[----:B------:R-:W0:Y:S01]  /*ba00*/  LDGDEPBAR ;  /* 0x00000000000079af */ /* 0x000e220000000000 */
[----:B------:R-:W-:Y:S06]  /*ba10*/  BAR.SYNC.DEFER_BLOCKING 0x0 ;  /* 0x0000000000007b1d */ /* 0x000fec0000010000 */
[----:B------:R-:W2:Y:S04]  /*ba20*/  LDL.LU.64 R18, [R1+0x8d0] ;  /* 0x0008d00001127983 */ /* 0x000ea80000300a00 */
[----:B------:R-:W3:Y:S04]  /*ba30*/  LDL.LU.64 R12, [R1+0x8c8] ;  /* 0x0008c800010c7983 */ /* 0x000ee80000300a00 */
[----:B------:R-:W2:Y:S04]  /*ba40*/  LDL.LU.64 R22, [R1+0x8c0] ;  /* 0x0008c00001167983 */ /* 0x000ea80000300a00 */
[----:B------:R-:W3:Y:S04]  /*ba50*/  LDL.LU.64 R24, [R1+0x8b8] ;  /* 0x0008b80001187983 */ /* 0x000ee80000300a00 */
[----:B------:R-:W2:Y:S04]  /*ba60*/  LDL.LU.64 R26, [R1+0x8b0] ;  /* 0x0008b000011a7983 */ /* 0x000ea80000300a00 */
[----:B------:R-:W3:Y:S04]  /*ba70*/  LDL.LU.64 R28, [R1+0x8a8] ;  /* 0x0008a800011c7983 */ /* 0x000ee80000300a00 */
[----:B------:R-:W2:Y:S04]  /*ba80*/  LDL.LU.64 R30, [R1+0x8a0] ;  /* 0x0008a000011e7983 */ /* 0x000ea80000300a00 */
[----:B------:R-:W3:Y:S04]  /*ba90*/  LDL.LU.64 R40, [R1+0x898] ;  /* 0x0008980001287983 */ /* 0x000ee80000300a00 */
[----:B------:R-:W2:Y:S04]  /*baa0*/  LDL.LU.64 R34, [R1+0x890] ;  /* 0x0008900001227983 */ /* 0x000ea80000300a00 */
[----:B------:R-:W1:Y:S04]  /*bab0*/  LDL.LU.64 R36, [R1+0x888] ;  /* 0x0008880001247983 */ /* 0x000e680000300a00 */
[----:B------:R-:W3:Y:S04]  /*bac0*/  LDL.LU.64 R42, [R1+0x880] ;  /* 0x00088000012a7983 */ /* 0x000ee80000300a00 */
[----:B------:R-:W-:Y:S01]  /*bad0*/  @!PT LDS RZ, [RZ] ;  /* 0x00000000fffff984 */ /* 0x000fe20000000800 */
[----:B------:R-:W-:Y:S01]  /*bae0*/  @!PT LDS RZ, [RZ] ;  /* 0x00000000fffff984 */ /* 0x000fe20000000800 */
[----:B------:R-:W-:Y:S01]  /*baf0*/  @!PT LDS RZ, [RZ] ;  /* 0x00000000fffff984 */ /* 0x000fe20000000800 */
[----:B----4-:R4:W-:Y:S04]  /*bb00*/  LDGSTS.E [R249+0x12000], desc[UR22][R38.64], P6 ;  /* 0x1200000026f97fae */ /* 0x0109e8000b121856 */
[----:B------:R-:W4:Y:S01]  /*bb10*/  LDL.LU.64 R38, [R1+0x878] ;  /* 0x0008780001267983 */ /* 0x000f220000300a00 */
[----:B-1----:R-:W-:-:S04]  /*bb20*/  IMAD.WIDE R36, R7, 0x4, R36 ;  /* 0x0000000407247825 */ /* 0x002fc800078e0224 */
[----:B---3--:R-:W-:-:S04]  /*bb30*/  IMAD.WIDE R42, R7, 0x4, R42 ;  /* 0x00000004072a7825 */ /* 0x008fc800078e022a */
[----:B----4-:R-:W-:-:S05]  /*bb40*/  IMAD.WIDE R38, R7, 0x4, R38 ;  /* 0x0000000407267825 */ /* 0x010fca00078e0226 */
[----:B------:R1:W-:Y:S02]  /*bb50*/  LDGSTS.E [R249+0x12400], desc[UR22][R38.64], P5 ;  /* 0x1240000026f97fae */ /* 0x0003e4000a921856 */
[----:B-1----:R-:W-:Y:S01]  /*bb60*/  SHF.R.U64 R38, R3, 0x17, RZ ;  /* 0x0000001703267819 */ /* 0x002fe200000012ff */
[----:B------:R-:W-:-:S03]  /*bb70*/  IMAD.MOV.U32 R39, RZ, RZ, R5 ;  /* 0x000000ffff277224 */ /* 0x000fc600078e0005 */
[----:B------:R-:W-:Y:S02]  /*bb80*/  LOP3.LUT P2, RZ, R38, 0x1, RZ, 0xc0, !PT ;  /* 0x0000000126ff7812 */ /* 0x000fe4000784c0ff */
[----:B------:R-:W-:-:S04]  /*bb90*/  SHF.R.U64 R38, R3, 0x13, RZ ;  /* 0x0000001303267819 */ /* 0x000fc800000012ff */
[----:B------:R-:W-:Y:S01]  /*bba0*/  LOP3.LUT P3, RZ, R38, 0x1, RZ, 0xc0, !PT ;  /* 0x0000000126ff7812 */ /* 0x000fe2000786c0ff */
[----:B------:R-:W-:Y:S02]  /*bbb0*/  IMAD.MOV.U32 R38, RZ, RZ, R4 ;  /* 0x000000ffff267224 */ /* 0x000fe400078e0004 */
[----:B------:R-:W3:Y:S04]  /*bbc0*/  LDL.LU.64 R4, [R1+0x870] ;  /* 0x0008700001047983 */ /* 0x000ee80000300a00 */
[----:B------:R-:W-:Y:S06]  /*bbd0*/  LDGSTS.E [R249+0x12800], desc[UR22][R42.64], P2 ;  /* 0x128000002af97fae */ /* 0x000fec0009121856 */
[----:B------:R1:W-:Y:S04]  /*bbe0*/  LDGSTS.E [R249+0x12c00], desc[UR22][R36.64], P3 ;  /* 0x12c0000024f97fae */ /* 0x0003e80009921856 */
[----:B------:R-:W4:Y:S01]  /*bbf0*/  LDL.LU.64 R42, [R1] ;  /* 0x00000000012a7983 */ /* 0x000f220000300a00 */
[----:B-1----:R-:W-:-:S03]  /*bc00*/  IMAD.MOV.U32 R37, RZ, RZ, R7 ;  /* 0x000000ffff257224 */ /* 0x002fc600078e0007 */
[----:B------:R-:W4:Y:S01]  /*bc10*/  LDL.LU R7, [R1+0x868] ;  /* 0x0008680001077983 */ /* 0x000f220000300800 */
[----:B------:R-:W-:Y:S01]  /*bc20*/  SHF.R.U64 R36, R3, 0xf, RZ ;  /* 0x0000000f03247819 */ /* 0x000fe200000012ff */
[----:B--2---:R-:W-:-:S03]  /*bc30*/  IMAD.WIDE R34, R37, 0x4, R34 ;  /* 0x0000000425227825 */ /* 0x004fc600078e0222 */
[----:B------:R-:W-:Y:S02]  /*bc40*/  LOP3.LUT P2, RZ, R36, 0x1, RZ, 0xc0, !PT ;  /* 0x0000000124ff7812 */ /* 0x000fe4000784c0ff */
[----:B------:R-:W-:-:S04]  /*bc50*/  SHF.R.U64 R36, R3, 0xb, RZ ;  /* 0x0000000b03247819 */ /* 0x000fc800000012ff */
[----:B------:R-:W-:Y:S01]  /*bc60*/  LOP3.LUT P3, RZ, R36, 0x1, RZ, 0xc0, !PT ;  /* 0x0000000124ff7812 */ /* 0x000fe2000786c0ff */
[----:B---3--:R-:W-:-:S06]  /*bc70*/  IMAD.WIDE R4, R37, 0x4, R4 ;  /* 0x0000000425047825 */ /* 0x008fcc00078e0204 */
[----:B------:R1:W-:Y:S06]  /*bc80*/  LDGSTS.E [R249+0x13000], desc[UR22][R4.64], P2 ;  /* 0x1300000004f97fae */ /* 0x0003ec0009121856 */
[----:B------:R-:W-:Y:S01]  /*bc90*/  LDGSTS.E [R249+0x13400], desc[UR22][R34.64], P3 ;  /* 0x1340000022f97fae */ /* 0x000fe20009921856 */
[----:B-1----:R-:W-:-:S04]  /*bca0*/  SHF.R.U64 R4, R3, 0x7, RZ ;  /* 0x0000000703047819 */ /* 0x002fc800000012ff */
[----:B------:R-:W-:Y:S02]  /*bcb0*/  LOP3.LUT P2, RZ, R4, 0x1, RZ, 0xc0, !PT ;  /* 0x0000000104ff7812 */ /* 0x000fe4000784c0ff */
[----:B------:R-:W-:Y:S01]  /*bcc0*/  SHF.R.U64 R4, R3, 0x3, RZ ;  /* 0x0000000303047819 */ /* 0x000fe200000012ff */
[----:B----4-:R-:W-:-:S03]  /*bcd0*/  IMAD.WIDE R6, R37, 0x4, R6 ;  /* 0x0000000425067825 */ /* 0x010fc600078e0206 */
[----:B------:R-:W-:Y:S02]  /*bce0*/  LOP3.LUT P3, RZ, R4, 0x1, RZ, 0xc0, !PT ;  /* 0x0000000104ff7812 */ /* 0x000fe4000786c0ff */
[----:B------:R-:W-:-:S05]  /*bcf0*/  SHF.R.U64 R4, R3, 0x1e, RZ ;  /* 0x0000001e03047819 */ /* 0x000fca00000012ff */
[----:B------:R1:W-:Y:S01]  /*bd00*/  LDGSTS.E [R249+0x13800], desc[UR22][R6.64], P2 ;  /* 0x1380000006f97fae */ /* 0x0003e20009121856 */
[----:B------:R-:W-:Y:S02]  /*bd10*/  LOP3.LUT P2, RZ, R4, 0x1, RZ, 0xc0, !PT ;  /* 0x0000000104ff7812 */ /* 0x000fe4000784c0ff */
[----:B------:R-:W-:Y:S01]  /*bd20*/  SHF.R.U64 R4, R3, 0x1a, RZ ;  /* 0x0000001a03047819 */ /* 0x000fe200000012ff */
[----:B-1----:R-:W-:-:S04]  /*bd30*/  IMAD.MOV.U32 R7, RZ, RZ, R37 ;  /* 0x000000ffff077224 */ /* 0x002fc800078e0025 */
[----:B------:R-:W-:-:S05]  /*bd40*/  IMAD.WIDE R40, R7, 0x4, R40 ;  /* 0x0000000407287825 */ /* 0x000fca00078e0228 */
[----:B------:R-:W-:Y:S01]  /*bd50*/  LDGSTS.E [R249+0x13c00], desc[UR22][R40.64], P3 ;  /* 0x13c0000028f97fae */ /* 0x000fe20009921856 */
[----:B------:R-:W-:Y:S01]  /*bd60*/  LOP3.LUT P3, RZ, R4, 0x1, RZ, 0xc0, !PT ;  /* 0x0000000104ff7812 */ /* 0x000fe2000786c0ff */
[----:B------:R-:W-:-:S04]  /*bd70*/  IMAD.WIDE R4, R7, 0x4, R42 ;  /* 0x0000000407047825 */ /* 0x000fc800078e022a */
[C---:B------:R-:W-:Y:S01]  /*bd80*/  IMAD.WIDE R30, R7.reuse, 0x4, R30 ;  /* 0x00000004071e7825 */ /* 0x040fe200078e021e */
[----:B------:R1:W-:Y:S01]  /*bd90*/  LDGSTS.E [R248+0x12100], desc[UR22][R4.64], P2 ;  /* 0x1210000004f87fae */ /* 0x0003e20009121856 */
[----:B------:R-:W2:Y:S02]  /*bda0*/  LDC R42, c[0x0][0x230] ;  /* 0x00008c00ff2a7b82 */ /* 0x000ea40000000800 */
[----:B------:R-:W-:Y:S01]  /*bdb0*/  IMAD.WIDE R28, R7, 0x4, R28 ;  /* 0x00000004071c7825 */ /* 0x000fe200078e021c */
[----:B------:R-:W3:Y:S01]  /*bdc0*/  LDL R249, [R1+0x344] ;  /* 0x0003440001f97983 */ /* 0x000ee20000100800 */
[----:B------:R-:W-:Y:S02]  /*bdd0*/  SHF.R.U64 R6, R3, 0x15, RZ ;  /* 0x0000001503067819 */ /* 0x000fe400000012ff */
[----:B------:R-:W-:Y:S01]  /*bde0*/  IMAD.WIDE R26, R7, 0x4, R26 ;  /* 0x00000004071a7825 */ /* 0x000fe200078e021a */
[----:B------:R-:W-:Y:S01]  /*bdf0*/  LDGSTS.E [R248+0x12500], desc[UR22][R30.64], P3 ;  /* 0x125000001ef87fae */ /* 0x000fe20009921856 */
[----:B------:R-:W-:-:S02]  /*be00*/  LOP3.LUT P4, RZ, R6, 0x1, RZ, 0xc0, !PT ;  /* 0x0000000106ff7812 */ /* 0x000fc4000788c0ff */
[----:B------:R-:W-:Y:S01]  /*be10*/  IMAD.WIDE R24, R7, 0x4, R24 ;  /* 0x0000000407187825 */ /* 0x000fe200078e0218 */
[C---:B-1----:R-:W-:Y:S01]  /*be20*/  SHF.R.U64 R4, R3.reuse, 0x16, RZ ;  /* 0x0000001603047819 */ /* 0x042fe200000012ff */
[----:B------:R-:W1:Y:S01]  /*be30*/  S2R R43, SR_TID.X ;  /* 0x00000000002b7919 */ /* 0x000e620000002100 */
[----:B------:R-:W-:Y:S01]  /*be40*/  SHF.R.U64 R5, R3, 0x2, RZ ;  /* 0x0000000203057819 */ /* 0x000fe200000012ff */
[----:B------:R-:W-:Y:S01]  /*be50*/  IMAD.WIDE R22, R7, 0x4, R22 ;  /* 0x0000000407167825 */ /* 0x000fe200078e0216 */
[----:B------:R-:W-:Y:S02]  /*be60*/  LOP3.LUT P2, RZ, R4, 0x1, RZ, 0xc0, !PT ;  /* 0x0000000104ff7812 */ /* 0x000fe4000784c0ff */
[----:B------:R-:W-:Y:S01]  /*be70*/  SHF.R.U64 R4, R3, 0x12, RZ ;  /* 0x0000001203047819 */ /* 0x000fe200000012ff */
[----:B------:R-:W-:Y:S01]  /*be80*/  IMAD.WIDE R12, R7, 0x4, R12 ;  /* 0x00000004070c7825 */ /* 0x000fe200078e020c */
[----:B------:R-:W-:Y:S02]  /*be90*/  LOP3.LUT P6, RZ, R5, 0x1, RZ, 0xc0, !PT ;  /* 0x0000000105ff7812 */ /* 0x000fe400078cc0ff */
[----:B------:R-:W-:Y:S01]  /*bea0*/  LOP3.LUT P3, RZ, R4, 0x1, RZ, 0xc0, !PT ;  /* 0x0000000104ff7812 */ /* 0x000fe2000786c0ff */
[----:B------:R-:W-:Y:S01]  /*beb0*/  IMAD.WIDE R18, R7, 0x4, R18 ;  /* 0x0000000407127825 */ /* 0x000fe200078e0212 */
[----:B------:R-:W-:-:S02]  /*bec0*/  SHF.R.U64 R4, R3, 0xe, RZ ;  /* 0x0000000e03047819 */ /* 0x000fc400000012ff */
[----:B------:R-:W-:Y:S01]  /*bed0*/  SHF.R.U64 R5, R3, 0x19, RZ ;  /* 0x0000001903057819 */ /* 0x000fe200000012ff */
[C---:B------:R-:W-:Y:S02]  /*bee0*/  IMAD.WIDE R20, R7.reuse, 0x4, R20 ;  /* 0x0000000407147825 */ /* 0x040fe400078e0214 */
[----:B------:R-:W-:Y:S01]  /*bef0*/  LDGSTS.E [R248+0x12900], desc[UR22][R28.64], P2 ;  /* 0x129000001cf87fae */ /* 0x000fe20009121856 */
[----:B------:R-:W-:Y:S01]  /*bf00*/  LOP3.LUT P2, RZ, R4, 0x1, RZ, 0xc0, !PT ;  /* 0x0000000104ff7812 */ /* 0x000fe2000784c0ff */
[----:B------:R-:W-:Y:S01]  /*bf10*/  IMAD.WIDE R16, R7, 0x4, R16 ;  /* 0x0000000407107825 */ /* 0x000fe200078e0210 */
[----:B------:R-:W-:-:S03]  /*bf20*/  SHF.R.U64 R4, R3, 0xa, RZ ;  /* 0x0000000a03047819 */ /* 0x000fc600000012ff */
[----:B------:R-:W-:Y:S01]  /*bf30*/  LDGSTS.E [R248+0x12d00], desc[UR22][R26.64], P3 ;  /* 0x12d000001af87fae */ /* 0x000fe20009921856 */
[----:B------:R-:W-:Y:S01]  /*bf40*/  LOP3.LUT P3, RZ, R4, 0x1, RZ, 0xc0, !PT ;  /* 0x0000000104ff7812 */ /* 0x000fe2000786c0ff */
[----:B------:R-:W-:Y:S01]  /*bf50*/  IMAD.WIDE R46, R7, 0x4, R46 ;  /* 0x00000004072e7825 */ /* 0x000fe200078e022e */
[----:B------:R-:W-:-:S03]  /*bf60*/  SHF.R.U64 R4, R3, 0x6, RZ ;  /* 0x0000000603047819 */ /* 0x000fc600000012ff */
[C---:B------:R-:W-:Y:S02]  /*bf70*/  IMAD.WIDE R14, R7.reuse, 0x4, R14 ;  /* 0x00000004070e7825 */ /* 0x040fe400078e020e */
[----:B------:R-:W-:Y:S01]  /*bf80*/  LDGSTS.E [R248+0x13100], desc[UR22][R24.64], P2 ;  /* 0x1310000018f87fae */ /* 0x000fe20009121856 */
[----:B------:R-:W-:Y:S01]  /*bf90*/  LOP3.LUT P2, RZ, R4, 0x1, RZ, 0xc0, !PT ;  /* 0x0000000104ff7812 */ /* 0x000fe2000784c0ff */
[----:B------:R-:W-:Y:S01]  /*bfa0*/  IMAD.WIDE R48, R7, 0x4, R48 ;  /* 0x0000000407307825 */ /* 0x000fe200078e0230 */
[----:B------:R-:W-:Y:S02]  /*bfb0*/  SHF.R.U64 R4, R3, 0x1d, RZ ;  /* 0x0000001d03047819 */ /* 0x000fe400000012ff */
[----:B-1----:R-:W-:Y:S01]  /*bfc0*/  LOP3.LUT R43, R43, 0x1f, RZ, 0xc0, !PT ;  /* 0x0000001f2b2b7812 */ /* 0x002fe200078ec0ff */
[----:B------:R-:W-:Y:S01]  /*bfd0*/  LDGSTS.E [R248+0x13500], desc[UR22][R22.64], P3 ;  /* 0x1350000016f87fae */ /* 0x000fe20009921856 */
[----:B------:R-:W-:Y:S01]  /*bfe0*/  LOP3.LUT P5, RZ, R4, 0x1, RZ, 0xc0, !PT ;  /* 0x0000000104ff7812 */ /* 0x000fe200078ac0ff */
[----:B------:R-:W-:Y:S01]  /*bff0*/  IMAD.WIDE R52, R7, 0x4, R52 ;  /* 0x0000000407347825 */ /* 0x000fe200078e0234 */
[----:B------:R-:W-:-:S02]  /*c000*/  LOP3.LUT P3, RZ, R5, 0x1, RZ, 0xc0, !PT ;  /* 0x0000000105ff7812 */ /* 0x000fc4000786c0ff */
[C---:B------:R-:W-:Y:S01]  /*c010*/  SHF.R.U64 R5, R3.reuse, 0x11, RZ ;  /* 0x0000001103057819 */ /* 0x040fe200000012ff */
[----:B--2---:R-:W-:Y:S01]  /*c020*/  VIADD R42, R42, 0xffffffe0 ;  /* 0xffffffe02a2a7836 */ /* 0x004fe20000000000 */
[----:B------:R-:W-:Y:S01]  /*c030*/  SHF.R.U64 R4, R3, 0xd, RZ ;  /* 0x0000000d03047819 */ /* 0x000fe200000012ff */
[----:B------:R1:W-:Y:S01]  /*c040*/  LDGSTS.E [R248+0x13900], desc[UR22][R12.64], P2 ;  /* 0x139000000cf87fae */ /* 0x0003e20009121856 */
[----:B------:R-:W-:Y:S01]  /*c050*/  LOP3.LUT P2, RZ, R5, 0x1, RZ, 0xc0, !PT ;  /* 0x0000000105ff7812 */ /* 0x000fe2000784c0ff */
[----:B------:R-:W-:Y:S01]  /*c060*/  IMAD.WIDE R50, R7, 0x4, R50 ;  /* 0x0000000407327825 */ /* 0x000fe200078e0232 */
[C---:B------:R-:W-:Y:S01]  /*c070*/  SHF.R.U64 R5, R3.reuse, 0x9, RZ ;  /* 0x0000000903057819 */ /* 0x040fe200000012ff */
[----:B------:R-:W-:Y:S01]  /*c080*/  LDGSTS.E [R248+0x13d00], desc[UR22][R18.64], P6 ;  /* 0x13d0000012f87fae */ /* 0x000fe2000b121856 */
[----:B------:R-:W-:Y:S02]  /*c090*/  LOP3.LUT P6, RZ, R4, 0x1, RZ, 0xc0, !PT ;  /* 0x0000000104ff7812 */ /* 0x000fe400078cc0ff */
[----:B------:R-:W-:Y:S01]  /*c0a0*/  SHF.R.U64 R4, R3, 0x5, RZ ;  /* 0x0000000503047819 */ /* 0x000fe200000012ff */
[----:B------:R-:W-:Y:S01]  /*c0b0*/  LDGSTS.E [R243+0x12200], desc[UR22][R20.64], P5 ;  /* 0x1220000014f37fae */ /* 0x000fe2000a921856 */
[----:B------:R-:W-:-:S02]  /*c0c0*/  LOP3.LUT P5, RZ, R5, 0x1, RZ, 0xc0, !PT ;  /* 0x0000000105ff7812 */ /* 0x000fc400078ac0ff */
[----:B------:R-:W-:Y:S01]  /*c0d0*/  SHF.R.U64 R5, R3, 0x1, RZ ;  /* 0x0000000103057819 */ /* 0x000fe200000012ff */
[----:B------:R-:W2:Y:S01]  /*c0e0*/  LDL.LU.64 R22, [R1+0x128] ;  /* 0x0001280001167983 */ /* 0x000ea20000300a00 */
[----:B-1----:R-:W-:Y:S02]  /*c0f0*/  IMAD.MOV.U32 R12, RZ, RZ, R38 ;  /* 0x000000ffff0c7224 */ /* 0x002fe400078e0026 */
[----:B------:R-:W-:Y:S01]  /*c100*/  IMAD.MOV.U32 R13, RZ, RZ, R39 ;  /* 0x000000ffff0d7224 */ /* 0x000fe200078e0027 */
[----:B------:R-:W4:Y:S04]  /*c110*/  LDL.LU.64 R24, [R1+0x108] ;  /* 0x0001080001187983 */ /* 0x000f280000300a00 */
[----:B------:R-:W4:Y:S04]  /*c120*/  LDL.LU.64 R26, [R1+0xe8] ;  /* 0x0000e800011a7983 */ /* 0x000f280000300a00 */
[----:B------:R-:W4:Y:S04]  /*c130*/  LDL.LU.64 R28, [R1+0xc8] ;  /* 0x0000c800011c7983 */ /* 0x000f280000300a00 */
[----:B------:R-:W4:Y:S04]  /*c140*/  LDL.LU.64 R30, [R1+0xa8] ;  /* 0x0000a800011e7983 */ /* 0x000f280000300a00 */
[----:B------:R-:W-:Y:S01]  /*c150*/  LDGSTS.E [R243+0x12600], desc[UR22][R16.64], P3 ;  /* 0x1260000010f37fae */ /* 0x000fe20009921856 */
[----:B------:R-:W-:-:S02]  /*c160*/  LOP3.LUT P3, RZ, R4, 0x1, RZ, 0xc0, !PT ;  /* 0x0000000104ff7812 */ /* 0x000fc4000786c0ff */
[----:B------:R-:W-:Y:S01]  /*c170*/  SHF.R.U64 R4, R3, 0x1c, RZ ;  /* 0x0000001c03047819 */ /* 0x000fe200000012ff */
[----:B------:R-:W4:Y:S04]  /*c180*/  LDL.LU.64 R40, [R1+0x88] ;  /* 0x0000880001287983 */ /* 0x000f280000300a00 */
[----:B------:R-:W-:Y:S01]  /*c190*/  LDGSTS.E [R243+0x12a00], desc[UR22][R46.64], P4 ;  /* 0x12a000002ef37fae */ /* 0x000fe2000a121856 */
[----:B------:R-:W-:-:S03]  /*c1a0*/  LOP3.LUT P4, RZ, R5, 0x1, RZ, 0xc0, !PT ;  /* 0x0000000105ff7812 */ /* 0x000fc6000788c0ff */
[----:B------:R-:W4:Y:S04]  /*c1b0*/  LDL.LU.64 R34, [R1+0x68] ;  /* 0x0000680001227983 */ /* 0x000f280000300a00 */
[----:B------:R-:W-:Y:S01]  /*c1c0*/  LDGSTS.E [R243+0x12e00], desc[UR22][R14.64], P2 ;  /* 0x12e000000ef37fae */ /* 0x000fe20009121856 */
[----:B------:R-:W-:Y:S02]  /*c1d0*/  LOP3.LUT P2, RZ, R4, 0x1, RZ, 0xc0, !PT ;  /* 0x0000000104ff7812 */ /* 0x000fe4000784c0ff */
[----:B------:R-:W-:Y:S01]  /*c1e0*/  SHF.R.U64 R4, R3, 0x18, RZ ;  /* 0x0000001803047819 */ /* 0x000fe200000012ff */
[----:B------:R-:W-:Y:S03]  /*c1f0*/  LDGSTS.E [R243+0x13200], desc[UR22][R48.64], P6 ;  /* 0x1320000030f37fae */ /* 0x000fe6000b121856 */
[----:B------:R-:W-:Y:S01]  /*c200*/  LOP3.LUT P6, RZ, R4, 0x1, RZ, 0xc0, !PT ;  /* 0x0000000104ff7812 */ /* 0x000fe200078cc0ff */
[----:B------:R-:W-:Y:S01]  /*c210*/  LDGSTS.E [R243+0x13600], desc[UR22][R52.64], P5 ;  /* 0x1360000034f37fae */ /* 0x000fe2000a921856 */
[----:B------:R-:W-:-:S02]  /*c220*/  ISETP.GE.AND P5, PT, R43, R42, PT ;  /* 0x0000002a2b00720c */ /* 0x000fc40003fa6270 */
[----:B------:R-:W-:Y:S01]  /*c230*/  SHF.R.U64 R4, R3, 0x14, RZ ;  /* 0x0000001403047819 */ /* 0x000fe200000012ff */
[----:B------:R-:W4:Y:S04]  /*c240*/  LDL.LU.64 R36, [R1+0x48] ;  /* 0x0000480001247983 */ /* 0x000f280000300a00 */
[----:B------:R-:W4:Y:S04]  /*c250*/  LDL.LU.64 R42, [R1+0x28] ;  /* 0x00002800012a7983 */ /* 0x000f280000300a00 */
[----:B------:R-:W4:Y:S01]  /*c260*/  LDL.LU.64 R38, [R1+0x8] ;  /* 0x0000080001267983 */ /* 0x000f220000300a00 */
[----:B------:R-:W-:-:S03]  /*c270*/  IMAD.WIDE R54, R7, 0x4, R54 ;  /* 0x0000000407367825 */ /* 0x000fc600078e0236 */
[----:B------:R-:W-:Y:S01]  /*c280*/  LDGSTS.E [R243+0x13a00], desc[UR22][R50.64], P3 ;  /* 0x13a0000032f37fae */ /* 0x000fe20009921856 */
[----:B------:R-:W-:Y:S01]  /*c290*/  LOP3.LUT P3, RZ, R4, 0x1, RZ, 0xc0, !PT ;  /* 0x0000000104ff7812 */ /* 0x000fe2000786c0ff */
[----:B------:R-:W-:Y:S01]  /*c2a0*/  IMAD.WIDE R10, R7, 0x4, R10 ;  /* 0x00000004070a7825 */ /* 0x000fe200078e020a */
[C---:B------:R-:W-:Y:S01]  /*c2b0*/  SHF.R.U64 R5, R3.reuse, 0x10, RZ ;  /* 0x0000001003057819 */ /* 0x040fe200000012ff */
[----:B------:R-:W-:Y:S01]  /*c2c0*/  LDGSTS.E [R243+0x13e00], desc[UR22][R54.64], P4 ;  /* 0x13e0000036f37fae */ /* 0x000fe2000a121856 */
[----:B------:R-:W-:Y:S01]  /*c2d0*/  SHF.R.U64 R4, R3, 0xc, RZ ;  /* 0x0000000c03047819 */ /* 0x000fe200000012ff */
[----:B------:R-:W-:Y:S01]  /*c2e0*/  IMAD.WIDE R56, R7, 0x4, R56 ;  /* 0x0000000407387825 */ /* 0x000fe200078e0238 */
[----:B------:R-:W-:Y:S01]  /*c2f0*/  LOP3.LUT P4, RZ, R5, 0x1, RZ, 0xc0, !PT ;  /* 0x0000000105ff7812 */ /* 0x000fe2000788c0ff */
[----:B------:R2:W-:Y:S01]  /*c300*/  LDGSTS.E [R2+0x12300], desc[UR22][R10.64], P2 ;  /* 0x123000000a027fae */ /* 0x0005e20009121856 */
[----:B------:R-:W-:Y:S01]  /*c310*/  SHF.R.U64 R5, R3, 0x8, RZ ;  /* 0x0000000803057819 */ /* 0x000fe200000012ff */
[----:B------:R-:W-:Y:S01]  /*c320*/  IMAD.WIDE R58, R7, 0x4, R58 ;  /* 0x00000004073a7825 */ /* 0x000fe200078e023a */
[----:B------:R-:W-:Y:S01]  /*c330*/  LOP3.LUT P2, RZ, R4, 0x1, RZ, 0xc0, !PT ;  /* 0x0000000104ff7812 */ /* 0x000fe2000784c0ff */
[----:B------:R-:W-:Y:S01]  /*c340*/  LDGSTS.E [R2+0x12700], desc[UR22][R56.64], P6 ;  /* 0x1270000038027fae */ /* 0x000fe2000b121856 */
[----:B------:R-:W-:-:S02]  /*c350*/  SHF.R.U64 R3, R3, 0x4, RZ ;  /* 0x0000000403037819 */ /* 0x000fc400000012ff */
[----:B------:R-:W-:Y:S01]  /*c360*/  SEL R4, RZ, 0x4, P5 ;  /* 0x00000004ff047807 */ /* 0x000fe20002800000 */
[----:B------:R-:W-:Y:S01]  /*c370*/  LDGSTS.E [R2+0x12b00], desc[UR22][R58.64], P3 ;  /* 0x12b000003a027fae */ /* 0x000fe20009921856 */
[----:B------:R-:W-:Y:S02]  /*c380*/  LOP3.LUT P5, RZ, R5, 0x1, RZ, 0xc0, !PT ;  /* 0x0000000105ff7812 */ /* 0x000fe400078ac0ff */
[----:B------:R-:W-:Y:S01]  /*c390*/  LOP3.LUT P3, RZ, R3, 0x1, RZ, 0xc0, !PT ;  /* 0x0000000103ff7812 */ /* 0x000fe2000786c0ff */
[----:B------:R-:W-:-:S04]  /*c3a0*/  IMAD.WIDE R60, R7, 0x4, R60 ;  /* 0x00000004073c7825 */ /* 0x000fc800078e023c */
[C---:B------:R-:W-:Y:S01]  /*c3b0*/  IMAD.WIDE R8, R7.reuse, 0x4, R8 ;  /* 0x0000000407087825 */ /* 0x040fe200078e0208 */
[----:B------:R-:W-:Y:S03]  /*c3c0*/  LDGSTS.E [R2+0x12f00], desc[UR22][R60.64], P4 ;  /* 0x12f000003c027fae */ /* 0x000fe6000a121856 */
[C---:B------:R-:W-:Y:S01]  /*c3d0*/  IMAD.WIDE R44, R7.reuse, 0x4, R44 ;  /* 0x00000004072c7825 */ /* 0x040fe200078e022c */
[----:B------:R4:W-:Y:S03]  /*c3e0*/  LDGSTS.E [R2+0x13300], desc[UR22][R8.64], P2 ;  /* 0x1330000008027fae */ /* 0x0009e60009121856 */
[C---:B------:R-:W-:Y:S01]  /*c3f0*/  IMAD.WIDE R62, R7.reuse, 0x4, R62 ;  /* 0x00000004073e7825 */ /* 0x040fe200078e023e */
[----:B------:R-:W-:Y:S03]  /*c400*/  LDGSTS.E [R2+0x13700], desc[UR22][R44.64], P5 ;  /* 0x137000002c027fae */ /* 0x000fe6000a921856 */
[----:B------:R-:W-:Y:S01]  /*c410*/  IMAD.SHL.U32 R5, R242, 0x20, RZ ;  /* 0x00000020f2057824 */ /* 0x000fe200078e00ff */
[----:B------:R-:W-:Y:S01]  /*c420*/  LDGSTS.E [R2+0x13b00], desc[UR22][R62.64], P3 ;  /* 0x13b000003e027fae */ /* 0x000fe20009921856 */
[----:B------:R-:W-:-:S03]  /*c430*/  IMAD.WIDE R6, R7, 0x4, R12 ;  /* 0x0000000407067825 */ /* 0x000fc600078e020c */
[----:B------:R-:W5:Y:S04]  /*c440*/  LDL.LU R242, [R1+0x864] ;  /* 0x0008640001f27983 */ /* 0x000f680000300800 */
[----:B------:R1:W-:Y:S04]  /*c450*/  LDGSTS.E [R2+0x13f00], desc[UR22][R6.64], !P1 ;  /* 0x13f0000006027fae */ /* 0x0003e8000c921856 */
[----:B------:R-:W0:Y:S01]  /*c460*/  LDGDEPBAR ;  /* 0x00000000000079af */ /* 0x000e220000000000 */
[----:B---3--:R-:W-:-:S04]  /*c470*/  ISETP.GT.AND P6, PT, R249, 0x3f, PT ;  /* 0x0000003ff900780c */ /* 0x008fc80003fc4270 */
[----:B------:R-:W-:-:S04]  /*c480*/  SEL R3, R4, RZ, P6 ;  /* 0x000000ff04037207 */ /* 0x000fc80003000000 */
[----:B------:R-:W-:Y:S01]  /*c490*/  ISETP.NE.U32.AND P6, PT, R3, RZ, PT ;  /* 0x000000ff0300720c */ /* 0x000fe20003fc5070 */
[----:B--2---:R-:W-:-:S04]  /*c4a0*/  IMAD.WIDE R10, R5, 0x4, R22 ;  /* 0x00000004050a7825 */ /* 0x004fc800078e0216 */
[----:B----4-:R-:W-:-:S08]  /*c4b0*/  IMAD.WIDE R8, R5, 0x4, R24 ;  /* 0x0000000405087825 */ /* 0x010fd000078e0218 */
[----:B------:R-:W-:Y:S01]  /*c4c0*/  LDGSTS.E [R32+0x8000], desc[UR22][R10.64], P6 ;  /* 0x080000000a207fae */ /* 0x000fe2000b121856 */
[----:B-1----:R-:W-:-:S03]  /*c4d0*/  IMAD.WIDE R6, R5, 0x4, R26 ;  /* 0x0000000405067825 */ /* 0x002fc600078e021a */
[----:B------:R-:W2:Y:S01]  /*c4e0*/  LDL.LU.64 R24, [R1+0x120] ;  /* 0x0001200001187983 */ /* 0x000ea20000300a00 */
[----:B------:R-:W-:-:S03]  /*c4f0*/  IMAD.WIDE R2, R5, 0x4, R28 ;  /* 0x0000000405027825 */ /* 0x000fc600078e021c */
[----:B------:R-:W3:Y:S04]  /*c500*/  LDL.LU.64 R26, [R1+0x100] ;  /* 0x00010000011a7983 */ /* 0x000ee80000300a00 */
[----:B------:R-:W4:Y:S04]  /*c510*/  LDL.LU.64 R28, [R1+0xe0] ;  /* 0x0000e000011c7983 */ /* 0x000f280000300a00 */
[----:B------:R1:W-:Y:S04]  /*c520*/  LDGSTS.E [R32+0x8400], desc[UR22][R8.64], P6 ;  /* 0x0840000008207fae */ /* 0x0003e8000b121856 */
[----:B------:R1:W-:Y:S04]  /*c530*/  LDGSTS.E [R32+0x8800], desc[UR22][R6.64], P6 ;  /* 0x0880000006207fae */ /* 0x0003e8000b121856 */
[----:B------:R1:W-:Y:S02]  /*c540*/  LDGSTS.E [R32+0x8c00], desc[UR22][R2.64], P6 ;  /* 0x08c0000002207fae */ /* 0x0003e4000b121856 */
[----:B-1----:R-:W-:-:S02]  /*c550*/  IMAD.WIDE R8, R5, 0x4, R30 ;  /* 0x0000000405087825 */ /* 0x002fc400078e021e */
[----:B------:R-:W4:Y:S02]  /*c560*/  LDL.LU.64 R30, [R1+0xc0] ;  /* 0x0000c000011e7983 */ /* 0x000f240000300a00 */
[C---:B------:R-:W-:Y:S02]  /*c570*/  IMAD.WIDE R6, R5.reuse, 0x4, R40 ;  /* 0x0000000405067825 */ /* 0x040fe400078e0228 */
[----:B------:R-:W4:Y:S02]  /*c580*/  LDL.LU.64 R40, [R1+0xa0] ;  /* 0x0000a00001287983 */ /* 0x000f240000300a00 */
[C---:B------:R-:W-:Y:S02]  /*c590*/  IMAD.WIDE R2, R5.reuse, 0x4, R34 ;  /* 0x0000000405027825 */ /* 0x040fe400078e0222 */
        /* <DEDUP_REMOVED lines=9> */
[----:B------:R-:W4:Y:S02]  /*c630*/  LDL.LU.64 R38, [R1+0x20] ;  /* 0x0000200001267983 */ /* 0x000f240000300a00 */
[----:B------:R-:W-:-:S02]  /*c640*/  IMAD.WIDE R64, R5, 0x4, R64 ;  /* 0x0000000405407825 */ /* 0x000fc400078e0240 */
[----:B------:R2:W-:Y:S02]  /*c650*/  LDGSTS.E [R32+0x9c00], desc[UR22][R8.64], P6 ;  /* 0x09c0000008207fae */ /* 0x0005e4000b121856 */
[C---:B------:R-:W-:Y:S02]  /*c660*/  IMAD.WIDE R66, R5.reuse, 0x4, R66 ;  /* 0x0000000405427825 */ /* 0x040fe400078e0242 */
[----:B------:R3:W-:Y:S02]  /*c670*/  LDGSTS.E [R32+0xa000], desc[UR22][R6.64], P6 ;  /* 0x0a00000006207fae */ /* 0x0007e4000b121856 */
[C---:B------:R-:W-:Y:S02]  /*c680*/  IMAD.WIDE R68, R5.reuse, 0x4, R68 ;  /* 0x0000000405447825 */ /* 0x040fe400078e0244 */
[----:B------:R4:W-:Y:S02]  /*c690*/  LDGSTS.E [R32+0xa400], desc[UR22][R2.64], P6 ;  /* 0x0a40000002207fae */ /* 0x0009e4000b121856 */
[----:B------:R-:W-:-:S02]  /*c6a0*/  IMAD.WIDE R70, R5, 0x4, R70 ;  /* 0x0000000405467825 */ /* 0x000fc400078e0246 */
[----:B------:R-:W-:Y:S02]  /*c6b0*/  LDGSTS.E [R32+0xa800], desc[UR22][R64.64], P6 ;  /* 0x0a80000040207fae */ /* 0x000fe4000b121856 */
[C---:B------:R-:W-:Y:S02]  /*c6c0*/  IMAD.WIDE R72, R5.reuse, 0x4, R72 ;  /* 0x0000000405487825 */ /* 0x040fe400078e0248 */
[----:B------:R-:W-:Y:S02]  /*c6d0*/  LDGSTS.E [R32+0xac00], desc[UR22][R66.64], P6 ;  /* 0x0ac0000042207fae */ /* 0x000fe4000b121856 */
[C---:B------:R-:W-:Y:S02]  /*c6e0*/  IMAD.WIDE R74, R5.reuse, 0x4, R74 ;  /* 0x00000004054a7825 */ /* 0x040fe400078e024a */
[----:B------:R-:W-:Y:S02]  /*c6f0*/  LDGSTS.E [R32+0xb000], desc[UR22][R68.64], P6 ;  /* 0x0b00000044207fae */ /* 0x000fe4000b121856 */
        /* <DEDUP_REMOVED lines=31> */
[----:B------:R-:W-:Y:S04]  /*c8f0*/  LDGSTS.E [R32+0xf000], desc[UR22][R100.64], P6 ;  /* 0x0f00000064207fae */ /* 0x000fe8000b121856 */
[----:B------:R-:W-:Y:S04]  /*c900*/  LDGSTS.E [R32+0xf400], desc[UR22][R102.64], P6 ;  /* 0x0f40000066207fae */ /* 0x000fe8000b121856 */
[----:B------:R-:W-:Y:S04]  /*c910*/  LDGSTS.E [R32+0xf800], desc[UR22][R104.64], P6 ;  /* 0x0f80000068207fae */ /* 0x000fe8000b121856 */
[----:B------:R-:W-:Y:S01]  /*c920*/  LDGSTS.E [R32+0xfc00], desc[UR22][R106.64], P6 ;  /* 0x0fc000006a207fae */ /* 0x000fe2000b121856 */
[----:B--2---:R-:W-:-:S03]  /*c930*/  IMAD.WIDE R8, R5, 0x4, R24 ;  /* 0x0000000405087825 */ /* 0x004fc600078e0218 */
[----:B------:R-:W2:Y:S01]  /*c940*/  LDL.LU.64 R24, [R1+0x118] ;  /* 0x0001180001187983 */ /* 0x000ea20000300a00 */
[----:B---3--:R-:W-:-:S03]  /*c950*/  IMAD.WIDE R6, R5, 0x4, R26 ;  /* 0x0000000405067825 */ /* 0x008fc600078e021a */
[----:B------:R-:W3:Y:S01]  /*c960*/  LDL.LU.64 R26, [R1+0xf8] ;  /* 0x0000f800011a7983 */ /* 0x000ee20000300a00 */
[----:B----4-:R-:W-:-:S03]  /*c970*/  IMAD.WIDE R2, R5, 0x4, R28 ;  /* 0x0000000405027825 */ /* 0x010fc600078e021c */
        /* <DEDUP_REMOVED lines=93> */
[----:B------:R-:W-:Y:S02]  /*cf50*/  LDGSTS.E [R250+0x9a00], desc[UR22][R8.64], P6 ;  /* 0x09a0000008fa7fae */ /* 0x000fe4000b121856 */
[C---:B------:R-:W-:Y:S02]  /*cf60*/  IMAD.WIDE R156, R5.reuse, 0x4, R156 ;  /* 0x00000004059c7825 */ /* 0x040fe400078e029c */
[----:B------:R-:W-:Y:S02]  /*cf70*/  LDGSTS.E [R250+0x9e00], desc[UR22][R6.64], P6 ;  /* 0x09e0000006fa7fae */ /* 0x000fe4000b121856 */
        /* <DEDUP_REMOVED lines=45> */
[----:B------:R-:W-:-:S04]  /*d250*/  IMAD.WIDE R200, R5, 0x4, R200 ;  /* 0x0000000405c87825 */ /* 0x000fc800078e02c8 */
        /* <DEDUP_REMOVED lines=22> */
[----:B--2---:R-:W-:-:S04]  /*d3c0*/  IMAD.WIDE R2, R5, 0x4, R24 ;  /* 0x0000000405027825 */ /* 0x004fc800078e0218 */
[C---:B---3--:R-:W-:Y:S01]  /*d3d0*/  IMAD.WIDE R6, R5.reuse, 0x4, R26 ;  /* 0x0000000405067825 */ /* 0x048fe200078e021a */
[----:B------:R1:W-:Y:S03]  /*d3e0*/  LDGSTS.E [R251+0x8300], desc[UR22][R2.64], P6 ;  /* 0x0830000002fb7fae */ /* 0x0003e6000b121856 */
[C---:B----4-:R-:W-:Y:S01]  /*d3f0*/  IMAD.WIDE R8, R5.reuse, 0x4, R28 ;  /* 0x0000000405087825 */ /* 0x050fe200078e021c */
[----:B------:R2:W-:Y:S04]  /*d400*/  LDGSTS.E [R251+0x8700], desc[UR22][R6.64], P6 ;  /* 0x0870000006fb7fae */ /* 0x0005e8000b121856 */
[----:B------:R3:W-:Y:S01]  /*d410*/  LDGSTS.E [R251+0x8b00], desc[UR22][R8.64], P6 ;  /* 0x08b0000008fb7fae */ /* 0x0007e2000b121856 */
[----:B-1----:R-:W-:-:S04]  /*d420*/  IMAD.WIDE R2, R5, 0x4, R30 ;  /* 0x0000000405027825 */ /* 0x002fc800078e021e */
[C---:B--2---:R-:W-:Y:S01]  /*d430*/  IMAD.WIDE R6, R5.reuse, 0x4, R40 ;  /* 0x0000000405067825 */ /* 0x044fe200078e0228 */
[----:B------:R1:W-:Y:S03]  /*d440*/  LDGSTS.E [R251+0x8f00], desc[UR22][R2.64], P6 ;  /* 0x08f0000002fb7fae */ /* 0x0003e6000b121856 */
[C---:B---3--:R-:W-:Y:S01]  /*d450*/  IMAD.WIDE R8, R5.reuse, 0x4, R34 ;  /* 0x0000000405087825 */ /* 0x048fe200078e0222 */
[----:B------:R2:W-:Y:S04]  /*d460*/  LDGSTS.E [R251+0x9300], desc[UR22][R6.64], P6 ;  /* 0x0930000006fb7fae */ /* 0x0005e8000b121856 */
[----:B------:R3:W-:Y:S01]  /*d470*/  LDGSTS.E [R251+0x9700], desc[UR22][R8.64], P6 ;  /* 0x0970000008fb7fae */ /* 0x0007e2000b121856 */
[----:B-1----:R-:W-:-:S04]  /*d480*/  IMAD.WIDE R2, R5, 0x4, R36 ;  /* 0x0000000405027825 */ /* 0x002fc800078e0224 */
[C---:B--2---:R-:W-:Y:S01]  /*d490*/  IMAD.WIDE R6, R5.reuse, 0x4, R42 ;  /* 0x0000000405067825 */ /* 0x044fe200078e022a */
[----:B------:R1:W-:Y:S03]  /*d4a0*/  LDGSTS.E [R251+0x9b00], desc[UR22][R2.64], P6 ;  /* 0x09b0000002fb7fae */ /* 0x0003e6000b121856 */
[----:B---3--:R-:W-:Y:S01]  /*d4b0*/  IMAD.WIDE R8, R5, 0x4, R38 ;  /* 0x0000000405087825 */ /* 0x008fe200078e0226 */
[----:B------:R1:W-:Y:S01]  /*d4c0*/  LDGSTS.E [R251+0x9f00], desc[UR22][R6.64], P6 ;  /* 0x09f0000006fb7fae */ /* 0x0003e2000b121856 */
[----:B------:R-:W2:Y:S03]  /*d4d0*/  S2R R39, SR_TID.X ;  /* 0x0000000000277919 */ /* 0x000ea60000002100 */
[----:B------:R1:W-:Y:S04]  /*d4e0*/  LDGSTS.E [R251+0xa300], desc[UR22][R8.64], P6 ;  /* 0x0a30000008fb7fae */ /* 0x0003e8000b121856 */
        /* <DEDUP_REMOVED lines=22> */
[----:B------:R1:W-:Y:S01]  /*d650*/  LDGSTS.E [R251+0xff00], desc[UR22][R246.64], P6 ;  /* 0x0ff00000f6fb7fae */ /* 0x0003e2000b121856 */
[----:B--2---:R-:W-:-:S03]  /*d660*/  LOP3.LUT R4, R39, 0x20, RZ, 0xc0, !PT ;  /* 0x0000002027047812 */ /* 0x004fc600078ec0ff */
[----:B------:R-:W0:Y:S01]  /*d670*/  LDGDEPBAR ;  /* 0x00000000000079af */ /* 0x000e220000000000 */
[----:B------:R-:W-:Y:S05]  /*d680*/  @P0 BRA `(.L_x_0) ;  /* 0x0000000800ec0947 */ /* 0x000fea0003800000 */
[----:B------:R-:W-:Y:S01]  /*d690*/  IMAD.SHL.U32 R0, R4, 0x20, RZ ;  /* 0x0000002004007824 */ /* 0x000fe200078e00ff */
[----:B------:R2:W-:Y:S01]  /*d6a0*/  STL [R1+0x1d0], RZ ;  /* 0x0001d0ff01007387 */ /* 0x0005e20000100800 */
[----:B------:R-:W-:Y:S02]  /*d6b0*/  CS2R R196, SRZ ;  /* 0x0000000000c47805 */ /* 0x000fe4000001ff00 */
[----:B------:R-:W-:Y:S02]  /*d6c0*/  CS2R R198, SRZ ;  /* 0x0000000000c67805 */ /* 0x000fe4000001ff00 */
[----:B------:R-:W-:Y:S01]  /*d6d0*/  CS2R R184, SRZ ;  /* 0x0000000000b87805 */ /* 0x000fe2000001ff00 */
[----:B------:R2:W-:Y:S01]  /*d6e0*/  STL [R1+0x840], R0 ;  /* 0x0008400001007387 */ /* 0x0005e20000100800 */
[----:B------:R-:W-:Y:S02]  /*d6f0*/  CS2R R186, SRZ ;  /* 0x0000000000ba7805 */ /* 0x000fe4000001ff00 */
[----:B------:R-:W-:-:S02]  /*d700*/  CS2R R32, SRZ ;  /* 0x0000000000207805 */ /* 0x000fc4000001ff00 */
[----:B------:R-:W-:Y:S01]  /*d710*/  CS2R R34, SRZ ;  /* 0x0000000000227805 */ /* 0x000fe2000001ff00 */
[----:B------:R2:W-:Y:S01]  /*d720*/  STL [R1+0x1d4], RZ ;  /* 0x0001d4ff01007387 */ /* 0x0005e20000100800 */
[----:B------:R-:W-:Y:S02]  /*d730*/  CS2R R96, SRZ ;  /* 0x0000000000607805 */ /* 0x000fe4000001ff00 */
[----:B------:R-:W-:Y:S02]  /*d740*/  CS2R R98, SRZ ;  /* 0x0000000000627805 */ /* 0x000fe4000001ff00 */
[----:B------:R-:W-:Y:S01]  /*d750*/  CS2R R100, SRZ ;  /* 0x0000000000647805 */ /* 0x000fe2000001ff00 */
[----:B------:R2:W-:Y:S01]  /*d760*/  STL [R1+0x1d8], RZ ;  /* 0x0001d8ff01007387 */ /* 0x0005e20000100800 */
        /* <DEDUP_REMOVED lines=56> */
[----:B-1----:R-:W-:Y:S02]  /*daf0*/  CS2R R6, SRZ ;  /* 0x0000000000067805 */ /* 0x002fe4000001ff00 */
        /* <DEDUP_REMOVED lines=26> */
[----:B------:R2:W-:Y:S04]  /*dca0*/  STL [R1+0x14c], RZ ;  /* 0x00014cff01007387 */ /* 0x0005e80000100800 */
        /* <DEDUP_REMOVED lines=87> */
[----:B------:R2:W-:Y:S01]  /*e220*/  STL [R1+0x1ec], RZ ;  /* 0x0001ecff01007387 */ /* 0x0005e20000100800 */
[----:B------:R-:W-:Y:S05]  /*e230*/  BRA `(.L_x_1) ;  /* 0x0000012400447947 */ /* 0x000fea0003800000 */
.L_x_0:
[----:B-1----:R-:W2:Y:S01]  /*e240*/  LDL.LU R2, [R1+0x348] ;  /* 0x0003480001027983 */ /* 0x002ea20000300800 */
[----:B------:R-:W-:Y:S01]  /*e250*/  SHF.R.S32.HI R3, RZ, 0x1f, R252 ;  /* 0x0000001fff037819 */ /* 0x000fe200000114fc */
[C---:B------:R-:W-:Y:S01]  /*e260*/  IMAD.SHL.U32 R85, R5.reuse, 0x8, RZ ;  /* 0x0000000805557824 */ /* 0x040fe200078e00ff */
[----:B------:R-:W-:Y:S01]  /*e270*/  SHF.R.S32.HI R240, RZ, 0x1f, R5 ;  /* 0x0000001ffff07819 */ /* 0x000fe20000011405 */
[----:B------:R-:W3:Y:S01]  /*e280*/  LDL.LU R69, [R1+0x2c8] ;  /* 0x0002c80001457983 */ /* 0x000ee20000300800 */
[----:B------:R-:W-:Y:S01]  /*e290*/  ULDC.64 UR6, c[0x0][0x218] ;  /* 0x0000860000067ab9 */ /* 0x000fe20000000a00 */
[----:B------:R-:W-:Y:S02]  /*e2a0*/  ULDC.64 UR10, c[0x0][0x218] ;  /* 0x00008600000a7ab9 */ /* 0x000fe40000000a00 */
[----:B------:R-:W4:Y:S04]  /*e2b0*/  LDL.LU R40, [R1+0x2cc] ;  /* 0x0002cc0001287983 */ /* 0x000f280000300800 */
[----:B-----5:R-:W-:Y:S04]  /*e2c0*/  STL [R1+0x868], R242 ;  /* 0x000868f201007387 */ /* 0x020fe80000100800 */
[----:B------:R-:W-:Y:S04]  /*e2d0*/  STL [R1+0x864], R0 ;  /* 0x0008640001007387 */ /* 0x000fe80000100800 */
[----:B------:R-:W4:Y:S04]  /*e2e0*/  LDL.LU R41, [R1+0x2d0] ;  /* 0x0002d00001297983 */ /* 0x000f280000300800 */
[----:B------:R-:W4:Y:S04]  /*e2f0*/  LDL.LU R27, [R1+0x2d4] ;  /* 0x0002d400011b7983 */ /* 0x000f280000300800 */
[----:B------:R-:W4:Y:S04]  /*e300*/  LDL.LU R25, [R1+0x2d8] ;  /* 0x0002d80001197983 */ /* 0x000f280000300800 */
[----:B------:R-:W4:Y:S04]  /*e310*/  LDL.LU R24, [R1+0x2dc] ;  /* 0x0002dc0001187983 */ /* 0x000f280000300800 */
[----:B------:R-:W4:Y:S04]  /*e320*/  LDL.LU R68, [R1+0x2e0] ;  /* 0x0002e00001447983 */ /* 0x000f280000300800 */
[----:B------:R-:W4:Y:S04]  /*e330*/  LDL.LU R43, [R1+0x2e4] ;  /* 0x0002e400012b7983 */ /* 0x000f280000300800 */
[----:B------:R-:W4:Y:S04]  /*e340*/  LDL.LU R42, [R1+0x2e8] ;  /* 0x0002e800012a7983 */ /* 0x000f280000300800 */
[----:B------:R-:W4:Y:S01]  /*e350*/  LDL.LU R26, [R1+0x2ec] ;  /* 0x0002ec00011a7983 */ /* 0x000f220000300800 */
[----:B------:R-:W-:-:S02]  /*e360*/  SHF.L.U64.HI R84, R5, 0x3, R240 ;  /* 0x0000000305547819 */ /* 0x000fc400000102f0 */
[----:B--2---:R-:W-:-:S04]  /*e370*/  SHF.R.S32.HI R115, RZ, 0x1f, R2 ;  /* 0x0000001fff737819 */ /* 0x004fc80000011402 */
[----:B------:R-:W-:-:S05]  /*e380*/  SHF.L.U64.HI R115, R2, 0x2, R115 ;  /* 0x0000000202737819 */ /* 0x000fca0000010273 */
[----:B------:R1:W-:Y:S02]  /*e390*/  STL [R1+0x884], R115 ;  /* 0x0008847301007387 */ /* 0x0003e40000100800 */
[----:B-1----:R-:W1:Y:S01]  /*e3a0*/  S2R R115, SR_TID.X ;  /* 0x0000000000737919 */ /* 0x002e620000002100 */
[----:B------:R-:W-:Y:S02]  /*e3b0*/  SHF.L.U64.HI R2, R252, 0x2, R3 ;  /* 0x00000002fc027819 */ /* 0x000fe40000010203 */
[----:B------:R-:W-:Y:S02]  /*e3c0*/  SHF.R.S32.HI R3, RZ, 0x1f, R249 ;  /* 0x0000001fff037819 */ /* 0x000fe400000114f9 */
[----:B---3--:R-:W-:Y:S01]  /*e3d0*/  LEA R123, P0, R69, R85, 0x2 ;  /* 0x00000055457b7211 */ /* 0x008fe200078010ff */
[----:B------:R-:W-:Y:S01]  /*e3e0*/  STL [R1+0x86c], R2 ;  /* 0x00086c0201007387 */ /* 0x000fe20000100800 */
[----:B------:R-:W-:-:S03]  /*e3f0*/  LEA.HI R242, R3, R249, RZ, 0x5 ;  /* 0x000000f903f27211 */ /* 0x000fc600078f28ff */
[----:B------:R-:W-:Y:S01]  /*e400*/  STL [R1+0x874], R5 ;  /* 0x0008740501007387 */ /* 0x000fe20000100800 */
[----:B------:R-:W-:-:S03]  /*e410*/  SHF.R.S32.HI R129, RZ, 0x1f, R69 ;  /* 0x0000001fff817819 */ /* 0x000fc60000011445 */
[----:B------:R2:W-:Y:S01]  /*e420*/  STL [R1+0x870], R240 ;  /* 0x000870f001007387 */ /* 0x0005e20000100800 */
[----:B----4-:R-:W-:Y:S02]  /*e430*/  SHF.R.S32.HI R9, RZ, 0x1f, R40 ;  /* 0x0000001fff097819 */ /* 0x010fe40000011428 */
[----:B------:R-:W-:Y:S01]  /*e440*/  LEA R83, P1, R40, R85, 0x2 ;  /* 0x0000005528537211 */ /* 0x000fe200078210ff */
[----:B------:R-:W-:Y:S01]  /*e450*/  STL [R1+0x888], R123 ;  /* 0x0008887b01007387 */ /* 0x000fe20000100800 */
[----:B------:R-:W-:-:S03]  /*e460*/  LEA.HI.X R129, R69, R84, R129, 0x2, P0 ;  /* 0x0000005445817211 */ /* 0x000fc600000f1481 */
[----:B------:R-:W-:Y:S01]  /*e470*/  STL [R1+0x878], R242 ;  /* 0x000878f201007387 */ /* 0x000fe20000100800 */
[C---:B-1----:R-:W-:Y:S02]  /*e480*/  LOP3.LUT R252, R115.reuse, 0x3, RZ, 0xc0, !PT ;  /* 0x0000000373fc7812 */ /* 0x042fe400078ec0ff */
[----:B------:R-:W-:-:S05]  /*e490*/  LOP3.LUT R7, R115, 0x1c, RZ, 0xc0, !PT ;  /* 0x0000001c73077812 */ /* 0x000fca00078ec0ff */
[----:B------:R-:W-:Y:S01]  /*e4a0*/  IMAD R252, R252, 0x120, R7 ;  /* 0x00000120fcfc7824 */ /* 0x000fe200078e0207 */
[----:B------:R-:W-:-:S04]  /*e4b0*/  LEA.HI.X R86, R40, R84, R9, 0x2, P1 ;  /* 0x0000005428567211 */ /* 0x000fc800008f1409 */
[----:B------:R-:W-:Y:S01]  /*e4c0*/  STL [R1+0x87c], R252 ;  /* 0x00087cfc01007387 */ /* 0x000fe20000100800 */
[----:B------:R-:W-:-:S03]  /*e4d0*/  SHF.R.S32.HI R11, RZ, 0x1f, R41 ;  /* 0x0000001fff0b7819 */ /* 0x000fc60000011429 */
[----:B------:R-:W3:Y:S01]  /*e4e0*/  LDL.LU R90, [R1+0x2f0] ;  /* 0x0002f000015a7983 */ /* 0x000ee20000300800 */
[----:B------:R-:W-:-:S03]  /*e4f0*/  LEA R87, P0, R41, R85, 0x2 ;  /* 0x0000005529577211 */ /* 0x000fc600078010ff */
[----:B------:R-:W4:Y:S01]  /*e500*/  LDL.LU R89, [R1+0x2f4] ;  /* 0x0002f40001597983 */ /* 0x000f220000300800 */
[----:B------:R-:W-:Y:S02]  /*e510*/  SHF.R.S32.HI R9, RZ, 0x1f, R27 ;  /* 0x0000001fff097819 */ /* 0x000fe4000001141b */
[-C--:B------:R-:W-:Y:S01]  /*e520*/  LEA R81, P1, R27, R85.reuse, 0x2 ;  /* 0x000000551b517211 */ /* 0x080fe200078210ff */
[----:B------:R-:W2:Y:S01]  /*e530*/  LDL.LU R88, [R1+0x2f8] ;  /* 0x0002f80001587983 */ /* 0x000ea20000300800 */
[----:B------:R-:W-:Y:S02]  /*e540*/  SHF.R.S32.HI R7, RZ, 0x1f, R25 ;  /* 0x0000001fff077819 */ /* 0x000fe40000011419 */
[-C--:B------:R-:W-:Y:S01]  /*e550*/  LEA R77, P2, R25, R85.reuse, 0x2 ;  /* 0x00000055194d7211 */ /* 0x080fe200078410ff */
[----:B------:R-:W2:Y:S01]  /*e560*/  LDL.LU R40, [R1+0x2fc] ;  /* 0x0002fc0001287983 */ /* 0x000ea20000300800 */
[----:B------:R-:W-:Y:S02]  /*e570*/  SHF.R.S32.HI R3, RZ, 0x1f, R24 ;  /* 0x0000001fff037819 */ /* 0x000fe40000011418 */
[----:B------:R-:W-:-:S02]  /*e580*/  LEA R73, P3, R24, R85, 0x2 ;  /* 0x0000005518497211 */ /* 0x000fc400078610ff */
[-C--:B------:R-:W-:Y:S02]  /*e590*/  LEA.HI.X R82, R41, R84.reuse, R11, 0x2, P0 ;  /* 0x0000005429527211 */ /* 0x080fe400000f140b */
[-C--:B------:R-:W-:Y:S01]  /*e5a0*/  LEA.HI.X R80, R27, R84.reuse, R9, 0x2, P1 ;  /* 0x000000541b507211 */ /* 0x080fe200008f1409 */
[----:B------:R-:W2:Y:S01]  /*e5b0*/  LDL.LU R41, [R1+0x300] ;  /* 0x0003000001297983 */ /* 0x000ea20000300800 */
[-C--:B------:R-:W-:Y:S02]  /*e5c0*/  LEA.HI.X R78, R25, R84.reuse, R7, 0x2, P2 ;  /* 0x00000054194e7211 */ /* 0x080fe400010f1407 */
[----:B------:R-:W-:Y:S01]  /*e5d0*/  LEA.HI.X R76, R24, R84, R3, 0x2, P3 ;  /* 0x00000054184c7211 */ /* 0x000fe200018f1403 */
[----:B------:R-:W2:Y:S01]  /*e5e0*/  LDL.LU R27, [R1+0x304] ;  /* 0x00030400011b7983 */ /* 0x000ea20000300800 */
[----:B------:R-:W-:-:S03]  /*e5f0*/  SHF.R.S32.HI R9, RZ, 0x1f, R43 ;  /* 0x0000001fff097819 */ /* 0x000fc6000001142b */
[----:B------:R-:W2:Y:S01]  /*e600*/  LDL.LU R25, [R1+0x308] ;  /* 0x0003080001197983 */ /* 0x000ea20000300800 */
[----:B------:R-:W-:-:S03]  /*e610*/  LEA R74, P1, R43, R85, 0x2 ;  /* 0x000000552b4a7211 */ /* 0x000fc600078210ff */
[----:B------:R-:W2:Y:S01]  /*e620*/  LDL.LU R24, [R1+0x30c] ;  /* 0x00030c0001187983 */ /* 0x000ea20000300800 */
[----:B------:R-:W-:Y:S02]  /*e630*/  SHF.R.S32.HI R75, RZ, 0x1f, R68 ;  /* 0x0000001fff4b7819 */ /* 0x000fe40000011444 */
[----:B------:R-:W-:Y:S01]  /*e640*/  SHF.R.S32.HI R7, RZ, 0x1f, R42 ;  /* 0x0000001fff077819 */ /* 0x000fe2000001142a */
[----:B------:R-:W2:Y:S01]  /*e650*/  LDL.LU R92, [R1+0x314] ;  /* 0x00031400015c7983 */ /* 0x000ea20000300800 */
[-C--:B------:R-:W-:Y:S02]  /*e660*/  LEA R79, P0, R68, R85.reuse, 0x2 ;  /* 0x00000055444f7211 */ /* 0x080fe400078010ff */
[-C--:B------:R-:W-:Y:S02]  /*e670*/  LEA R69, P2, R42, R85.reuse, 0x2 ;  /* 0x000000552a457211 */ /* 0x080fe400078410ff */
[----:B------:R-:W-:Y:S02]  /*e680*/  SHF.R.S32.HI R3, RZ, 0x1f, R26 ;  /* 0x0000001fff037819 */ /* 0x000fe4000001141a */
[----:B------:R-:W-:-:S02]  /*e690*/  LEA R65, P3, R26, R85, 0x2 ;  /* 0x000000551a417211 */ /* 0x000fc400078610ff */
[-C--:B------:R-:W-:Y:S02]  /*e6a0*/  LEA.HI.X R72, R43, R84.reuse, R9, 0x2, P1 ;  /* 0x000000542b487211 */ /* 0x080fe400008f1409 */
[-C--:B------:R-:W-:Y:S01]  /*e6b0*/  LEA.HI.X R75, R68, R84.reuse, R75, 0x2, P0 ;  /* 0x00000054444b7211 */ /* 0x080fe200000f144b */
[----:B------:R-:W2:Y:S01]  /*e6c0*/  LDL.LU R43, [R1+0x318] ;  /* 0x00031800012b7983 */ /* 0x000ea20000300800 */
[-C--:B------:R-:W-:Y:S02]  /*e6d0*/  LEA.HI.X R70, R42, R84.reuse, R7, 0x2, P2 ;  /* 0x000000542a467211 */ /* 0x080fe400010f1407 */
[----:B------:R-:W-:Y:S01]  /*e6e0*/  LEA.HI.X R68, R26, R84, R3, 0x2, P3 ;  /* 0x000000541a447211 */ /* 0x000fe200018f1403 */
[----:B------:R-:W2:Y:S04]  /*e6f0*/  LDL.LU R42, [R1+0x31c] ;  /* 0x00031c00012a7983 */ /* 0x000ea80000300800 */
[----:B------:R-:W2:Y:S04]  /*e700*/  LDL.LU R26, [R1+0x320] ;  /* 0x00032000011a7983 */ /* 0x000ea80000300800 */
[----:B------:R-:W2:Y:S01]  /*e710*/  LDL.LU R91, [R1+0x324] ;  /* 0x00032400015b7983 */ /* 0x000ea20000300800 */
[----:B---3--:R-:W-:-:S02]  /*e720*/  SHF.R.S32.HI R67, RZ, 0x1f, R90 ;  /* 0x0000001fff437819 */ /* 0x008fc4000001145a */
[-C--:B------:R-:W-:Y:S02]  /*e730*/  LEA R71, P0, R90, R85.reuse, 0x2 ;  /* 0x000000555a477211 */ /* 0x080fe400078010ff */
[----:B----4-:R-:W-:Y:S02]  /*e740*/  SHF.R.S32.HI R9, RZ, 0x1f, R89 ;  /* 0x0000001fff097819 */ /* 0x010fe40000011459 */
[-C--:B------:R-:W-:Y:S02]  /*e750*/  LEA R66, P1, R89, R85.reuse, 0x2 ;  /* 0x0000005559427211 */ /* 0x080fe400078210ff */
[----:B--2---:R-:W-:Y:S02]  /*e760*/  SHF.R.S32.HI R7, RZ, 0x1f, R88 ;  /* 0x0000001fff077819 */ /* 0x004fe40000011458 */
[----:B------:R-:W-:Y:S02]  /*e770*/  LEA R61, P2, R88, R85, 0x2 ;  /* 0x00000055583d7211 */ /* 0x000fe400078410ff */
[----:B------:R-:W-:-:S02]  /*e780*/  SHF.R.S32.HI R3, RZ, 0x1f, R40 ;  /* 0x0000001fff037819 */ /* 0x000fc40000011428 */
[CC--:B------:R-:W-:Y:S02]  /*e790*/  LEA R57, P3, R40.reuse, R85.reuse, 0x2 ;  /* 0x0000005528397211 */ /* 0x0c0fe400078610ff */
[-C--:B------:R-:W-:Y:S02]  /*e7a0*/  LEA.HI.X R64, R89, R84.reuse, R9, 0x2, P1 ;  /* 0x0000005459407211 */ /* 0x080fe400008f1409 */
[-C--:B------:R-:W-:Y:S02]  /*e7b0*/  LEA.HI.X R60, R40, R84.reuse, R3, 0x2, P3 ;  /* 0x00000054283c7211 */ /* 0x080fe400018f1403 */
[-C--:B------:R-:W-:Y:S01]  /*e7c0*/  LEA.HI.X R67, R90, R84.reuse, R67, 0x2, P0 ;  /* 0x000000545a437211 */ /* 0x080fe200000f1443 */
[----:B------:R-:W2:Y:S01]  /*e7d0*/  LDL.LU R40, [R1+0x328] ;  /* 0x0003280001287983 */ /* 0x000ea20000300800 */
[----:B------:R-:W-:Y:S02]  /*e7e0*/  LEA.HI.X R62, R88, R84, R7, 0x2, P2 ;  /* 0x00000054583e7211 */ /* 0x000fe400010f1407 */
[----:B------:R-:W-:Y:S01]  /*e7f0*/  SHF.R.S32.HI R9, RZ, 0x1f, R27 ;  /* 0x0000001fff097819 */ /* 0x000fe2000001141b */
[----:B------:R-:W3:Y:S01]  /*e800*/  LDL.LU R90, [R1+0x32c] ;  /* 0x00032c00015a7983 */ /* 0x000ee20000300800 */
[----:B------:R-:W-:-:S02]  /*e810*/  LEA R58, P1, R27, R85, 0x2 ;  /* 0x000000551b3a7211 */ /* 0x000fc400078210ff */
[----:B------:R-:W-:Y:S01]  /*e820*/  SHF.R.S32.HI R7, RZ, 0x1f, R25 ;  /* 0x0000001fff077819 */ /* 0x000fe20000011419 */
[----:B------:R-:W4:Y:S01]  /*e830*/  LDL.LU R89, [R1+0x330] ;  /* 0x0003300001597983 */ /* 0x000f220000300800 */
[-C--:B------:R-:W-:Y:S02]  /*e840*/  LEA R53, P2, R25, R85.reuse, 0x2 ;  /* 0x0000005519357211 */ /* 0x080fe400078410ff */
[----:B------:R-:W-:Y:S01]  /*e850*/  SHF.R.S32.HI R3, RZ, 0x1f, R24 ;  /* 0x0000001fff037819 */ /* 0x000fe20000011418 */
[----:B------:R-:W4:Y:S01]  /*e860*/  LDL.LU R88, [R1+0x334] ;  /* 0x0003340001587983 */ /* 0x000f220000300800 */
[-C--:B------:R-:W-:Y:S02]  /*e870*/  LEA R49, P3, R24, R85.reuse, 0x2 ;  /* 0x0000005518317211 */ /* 0x080fe400078610ff */
[----:B------:R-:W-:Y:S02]  /*e880*/  LEA.HI.X R56, R27, R84, R9, 0x2, P1 ;  /* 0x000000541b387211 */ /* 0x000fe400008f1409 */
[----:B------:R-:W-:Y:S01]  /*e890*/  SHF.R.S32.HI R59, RZ, 0x1f, R41 ;  /* 0x0000001fff3b7819 */ /* 0x000fe20000011429 */
[----:B------:R-:W4:Y:S01]  /*e8a0*/  LDL.LU R27, [R1+0x338] ;  /* 0x00033800011b7983 */ /* 0x000f220000300800 */
[----:B------:R-:W-:-:S02]  /*e8b0*/  LEA R63, P0, R41, R85, 0x2 ;  /* 0x00000055293f7211 */ /* 0x000fc400078010ff */
[-C--:B------:R-:W-:Y:S02]  /*e8c0*/  LEA.HI.X R54, R25, R84.reuse, R7, 0x2, P2 ;  /* 0x0000005419367211 */ /* 0x080fe400010f1407 */
[-C--:B------:R-:W-:Y:S01]  /*e8d0*/  LEA.HI.X R52, R24, R84.reuse, R3, 0x2, P3 ;  /* 0x0000005418347211 */ /* 0x080fe200018f1403 */
[----:B------:R-:W4:Y:S01]  /*e8e0*/  LDL.LU R25, [R1+0x33c] ;  /* 0x00033c0001197983 */ /* 0x000f220000300800 */
[----:B------:R-:W-:-:S03]  /*e8f0*/  LEA.HI.X R59, R41, R84, R59, 0x2, P0 ;  /* 0x00000054293b7211 */ /* 0x000fc600000f143b */
[----:B------:R-:W4:Y:S01]  /*e900*/  LDL.LU R24, [R1+0x340] ;  /* 0x0003400001187983 */ /* 0x000f220000300800 */
[----:B------:R-:W-:Y:S02]  /*e910*/  SHF.R.S32.HI R51, RZ, 0x1f, R92 ;  /* 0x0000001fff337819 */ /* 0x000fe4000001145c */
[----:B------:R-:W-:Y:S01]  /*e920*/  LEA R55, P0, R92, R85, 0x2 ;  /* 0x000000555c377211 */ /* 0x000fe200078010ff */
[----:B------:R-:W4:Y:S01]  /*e930*/  LDL.LU R128, [R1+0x140] ;  /* 0x0001400001807983 */ /* 0x000f220000300800 */
[----:B------:R-:W-:-:S03]  /*e940*/  SHF.R.S32.HI R3, RZ, 0x1f, R26 ;  /* 0x0000001fff037819 */ /* 0x000fc6000001141a */
[----:B------:R-:W4:Y:S01]  /*e950*/  LDL.LU R93, [R1+0x144] ;  /* 0x00014400015d7983 */ /* 0x000f220000300800 */
[----:B------:R-:W-:Y:S02]  /*e960*/  LEA R41, P3, R26, R85, 0x2 ;  /* 0x000000551a297211 */ /* 0x000fe400078610ff */
[-C--:B------:R-:W-:Y:S02]  /*e970*/  LEA.HI.X R51, R92, R84.reuse, R51, 0x2, P0 ;  /* 0x000000545c337211 */ /* 0x080fe400000f1433 */
[----:B------:R-:W-:Y:S01]  /*e980*/  LEA.HI.X R44, R26, R84, R3, 0x2, P3 ;  /* 0x000000541a2c7211 */ /* 0x000fe200018f1403 */
[----:B------:R-:W4:Y:S04]  /*e990*/  LDL.LU R92, [R1+0x148] ;  /* 0x00014800015c7983 */ /* 0x000f280000300800 */
[----:B------:R-:W4:Y:S04]  /*e9a0*/  LDL.LU R26, [R1+0x14c] ;  /* 0x00014c00011a7983 */ /* 0x000f280000300800 */
[----:B------:R-:W4:Y:S04]  /*e9b0*/  LDL.LU R132, [R1+0x150] ;  /* 0x0001500001847983 */ /* 0x000f280000300800 */
[----:B------:R-:W4:Y:S01]  /*e9c0*/  LDL.LU R131, [R1+0x154] ;  /* 0x0001540001837983 */ /* 0x000f220000300800 */
[----:B------:R-:W-:-:S02]  /*e9d0*/  SHF.R.S32.HI R7, RZ, 0x1f, R42 ;  /* 0x0000001fff077819 */ /* 0x000fc4000001142a */
[CC--:B------:R-:W-:Y:S01]  /*e9e0*/  LEA R45, P2, R42.reuse, R85.reuse, 0x2 ;  /* 0x000000552a2d7211 */ /* 0x0c0fe200078410ff */
[----:B------:R-:W4:Y:S01]  /*e9f0*/  LDL.LU R95, [R1+0x158] ;  /* 0x00015800015f7983 */ /* 0x000f220000300800 */
[----:B------:R-:W-:Y:S02]  /*ea00*/  SHF.R.S32.HI R9, RZ, 0x1f, R43 ;  /* 0x0000001fff097819 */ /* 0x000fe4000001142b */
[C---:B------:R-:W-:Y:S02]  /*ea10*/  LEA R50, P1, R43.reuse, R85, 0x2 ;  /* 0x000000552b327211 */ /* 0x040fe400078210ff */
[-C--:B------:R-:W-:Y:S02]  /*ea20*/  LEA.HI.X R46, R42, R84.reuse, R7, 0x2, P2 ;  /* 0x000000542a2e7211 */ /* 0x080fe400010f1407 */
[----:B------:R-:W-:Y:S02]  /*ea30*/  LEA.HI.X R48, R43, R84, R9, 0x2, P1 ;  /* 0x000000542b307211 */ /* 0x000fe400008f1409 */
[----:B------:R-:W-:-:S02]  /*ea40*/  SHF.R.S32.HI R43, RZ, 0x1f, R91 ;  /* 0x0000001fff2b7819 */ /* 0x000fc4000001145b */
[----:B------:R-:W-:-:S04]  /*ea50*/  LEA R47, P0, R91, R85, 0x2 ;  /* 0x000000555b2f7211 */ /* 0x000fc800078010ff */
[----:B------:R-:W-:Y:S02]  /*ea60*/  LEA.HI.X R43, R91, R84, R43, 0x2, P0 ;  /* 0x000000545b2b7211 */ /* 0x000fe400000f142b */
[----:B------:R-:W4:Y:S04]  /*ea70*/  LDL.LU R91, [R1+0x15c] ;  /* 0x00015c00015b7983 */ /* 0x000f280000300800 */
[----:B------:R-:W4:Y:S01]  /*ea80*/  LDL.LU R94, [R1+0x160] ;  /* 0x00016000015e7983 */ /* 0x000f220000300800 */
[----:B--2---:R-:W-:Y:S02]  /*ea90*/  SHF.R.S32.HI R11, RZ, 0x1f, R40 ;  /* 0x0000001fff0b7819 */ /* 0x004fe40000011428 */
[----:B------:R-:W-:Y:S02]  /*eaa0*/  LEA R42, P1, R40, R85, 0x2 ;  /* 0x00000055282a7211 */ /* 0x000fe400078210ff */
[----:B---3--:R-:W-:-:S02]  /*eab0*/  SHF.R.S32.HI R9, RZ, 0x1f, R90 ;  /* 0x0000001fff097819 */ /* 0x008fc4000001145a */
[-C--:B------:R-:W-:Y:S02]  /*eac0*/  LEA R37, P2, R90, R85.reuse, 0x2 ;  /* 0x000000555a257211 */ /* 0x080fe400078410ff */
[----:B----4-:R-:W-:Y:S02]  /*ead0*/  SHF.R.S32.HI R7, RZ, 0x1f, R89 ;  /* 0x0000001fff077819 */ /* 0x010fe40000011459 */
[C---:B------:R-:W-:Y:S02]  /*eae0*/  LEA R3, P3, R89.reuse, R85, 0x2 ;  /* 0x0000005559037211 */ /* 0x040fe400078610ff */
[-C--:B------:R-:W-:Y:S02]  /*eaf0*/  LEA.HI.X R40, R40, R84.reuse, R11, 0x2, P1 ;  /* 0x0000005428287211 */ /* 0x080fe400008f140b */
[-C--:B------:R-:W-:Y:S02]  /*eb00*/  LEA.HI.X R36, R89, R84.reuse, R7, 0x2, P3 ;  /* 0x0000005459247211 */ /* 0x080fe400018f1407 */
[----:B------:R-:W-:-:S02]  /*eb10*/  LEA.HI.X R38, R90, R84, R9, 0x2, P2 ;  /* 0x000000545a267211 */ /* 0x000fc400010f1409 */
[----:B------:R-:W-:Y:S01]  /*eb20*/  SHF.R.S32.HI R35, RZ, 0x1f, R88 ;  /* 0x0000001fff237819 */ /* 0x000fe20000011458 */
[----:B------:R-:W2:Y:S01]  /*eb30*/  LDL.LU R90, [R1+0x164] ;  /* 0x00016400015a7983 */ /* 0x000ea20000300800 */
[-C--:B------:R-:W-:Y:S02]  /*eb40*/  LEA R39, P0, R88, R85.reuse, 0x2 ;  /* 0x0000005558277211 */ /* 0x080fe400078010ff */
[----:B------:R-:W-:Y:S01]  /*eb50*/  SHF.R.S32.HI R33, RZ, 0x1f, R27 ;  /* 0x0000001fff217819 */ /* 0x000fe2000001141b */
[----:B------:R-:W3:Y:S01]  /*eb60*/  LDL.LU R89, [R1+0x168] ;  /* 0x0001680001597983 */ /* 0x000ee20000300800 */
[----:B------:R-:W-:Y:S02]  /*eb70*/  SHF.R.S32.HI R9, RZ, 0x1f, R25 ;  /* 0x0000001fff097819 */ /* 0x000fe40000011419 */
[----:B------:R-:W-:Y:S02]  /*eb80*/  LEA R34, P1, R27, R85, 0x2 ;  /* 0x000000551b227211 */ /* 0x000fe400078210ff */
[----:B------:R-:W-:-:S02]  /*eb90*/  SHF.R.S32.HI R7, RZ, 0x1f, R24 ;  /* 0x0000001fff077819 */ /* 0x000fc40000011418 */
[CC--:B------:R-:W-:Y:S02]  /*eba0*/  LEA R29, P3, R24.reuse, R85.reuse, 0x2 ;  /* 0x00000055181d7211 */ /* 0x0c0fe400078610ff */
[----:B------:R-:W-:Y:S02]  /*ebb0*/  LEA R31, P2, R25, R85, 0x2 ;  /* 0x00000055191f7211 */ /* 0x000fe400078410ff */
[-C--:B------:R-:W-:Y:S02]  /*ebc0*/  LEA.HI.X R0, R24, R84.reuse, R7, 0x2, P3 ;  /* 0x0000005418007211 */ /* 0x080fe400018f1407 */
[-C--:B------:R-:W-:Y:S02]  /*ebd0*/  LEA.HI.X R35, R88, R84.reuse, R35, 0x2, P0 ;  /* 0x0000005458237211 */ /* 0x080fe400000f1423 */
[-C--:B------:R-:W-:Y:S01]  /*ebe0*/  LEA.HI.X R33, R27, R84.reuse, R33, 0x2, P1 ;  /* 0x000000541b217211 */ /* 0x080fe200008f1421 */
[----:B------:R-:W4:Y:S01]  /*ebf0*/  LDL.LU R88, [R1+0x16c] ;  /* 0x00016c0001587983 */ /* 0x000f220000300800 */
[----:B------:R-:W-:-:S02]  /*ec00*/  LEA.HI.X R32, R25, R84, R9, 0x2, P2 ;  /* 0x0000005419207211 */ /* 0x000fc400010f1409 */
[----:B------:R-:W-:Y:S02]  /*ec10*/  SHF.R.S32.HI R19, RZ, 0x1f, R128 ;  /* 0x0000001fff137819 */ /* 0x000fe40000011480 */
[-C--:B------:R-:W-:Y:S02]  /*ec20*/  LEA R30, P0, R128, R85.reuse, 0x2 ;  /* 0x00000055801e7211 */ /* 0x080fe400078010ff */
[----:B------:R-:W-:Y:S02]  /*ec30*/  SHF.R.S32.HI R9, RZ, 0x1f, R93 ;  /* 0x0000001fff097819 */ /* 0x000fe4000001145d */
[-C--:B------:R-:W-:Y:S01]  /*ec40*/  LEA R27, P1, R93, R85.reuse, 0x2 ;  /* 0x000000555d1b7211 */ /* 0x080fe200078210ff */
[----:B------:R1:W-:Y:S01]  /*ec50*/  STL [R1+0x880], R0 ;  /* 0x0008800001007387 */ /* 0x0003e20000100800 */
[----:B------:R-:W-:Y:S02]  /*ec60*/  SHF.R.S32.HI R15, RZ, 0x1f, R92 ;  /* 0x0000001fff0f7819 */ /* 0x000fe4000001145c */
[----:B------:R-:W-:Y:S01]  /*ec70*/  LEA R25, P2, R92, R85, 0x2 ;  /* 0x000000555c197211 */ /* 0x000fe200078410ff */
[----:B------:R-:W4:Y:S01]  /*ec80*/  LDL.LU R130, [R1+0x170] ;  /* 0x0001700001827983 */ /* 0x000f220000300800 */
[----:B------:R-:W-:-:S02]  /*ec90*/  SHF.R.S32.HI R7, RZ, 0x1f, R26 ;  /* 0x0000001fff077819 */ /* 0x000fc4000001141a */
[----:B------:R-:W-:Y:S02]  /*eca0*/  LEA R24, P3, R26, R85, 0x2 ;  /* 0x000000551a187211 */ /* 0x000fe400078610ff */
[-C--:B------:R-:W-:Y:S02]  /*ecb0*/  LEA.HI.X R19, R128, R84.reuse, R19, 0x2, P0 ;  /* 0x0000005480137211 */ /* 0x080fe400000f1413 */
[-C--:B------:R-:W-:Y:S01]  /*ecc0*/  LEA.HI.X R18, R93, R84.reuse, R9, 0x2, P1 ;  /* 0x000000545d127211 */ /* 0x080fe200008f1409 */
[----:B------:R-:W4:Y:S01]  /*ecd0*/  LDL.LU R128, [R1+0x174] ;  /* 0x0001740001807983 */ /* 0x000f220000300800 */
[-C--:B------:R-:W-:Y:S02]  /*ece0*/  LEA.HI.X R15, R92, R84.reuse, R15, 0x2, P2 ;  /* 0x000000545c0f7211 */ /* 0x080fe400010f140f */
[----:B------:R-:W-:Y:S01]  /*ecf0*/  LEA.HI.X R14, R26, R84, R7, 0x2, P3 ;  /* 0x000000541a0e7211 */ /* 0x000fe200018f1407 */
[----:B------:R-:W4:Y:S01]  /*ed00*/  LDL.LU R93, [R1+0x178] ;  /* 0x00017800015d7983 */ /* 0x000f220000300800 */
[----:B------:R-:W-:-:S02]  /*ed10*/  SHF.R.S32.HI R13, RZ, 0x1f, R131 ;  /* 0x0000001fff0d7819 */ /* 0x000fc40000011483 */
[----:B------:R-:W-:Y:S01]  /*ed20*/  LEA R26, P1, R131, R85, 0x2 ;  /* 0x00000055831a7211 */ /* 0x000fe200078210ff */
[----:B------:R-:W4:Y:S01]  /*ed30*/  LDL.LU R92, [R1+0x17c] ;  /* 0x00017c00015c7983 */ /* 0x000f220000300800 */
[----:B------:R-:W-:-:S03]  /*ed40*/  SHF.R.S32.HI R11, RZ, 0x1f, R132 ;  /* 0x0000001fff0b7819 */ /* 0x000fc60000011484 */
[----:B------:R-:W4:Y:S01]  /*ed50*/  LDL.LU R140, [R1+0x180] ;  /* 0x00018000018c7983 */ /* 0x000f220000300800 */
[----:B------:R-:W-:-:S03]  /*ed60*/  LEA.HI.X R10, R131, R84, R13, 0x2, P1 ;  /* 0x00000054830a7211 */ /* 0x000fc600008f140d */
[----:B------:R-:W4:Y:S01]  /*ed70*/  LDL.LU R139, [R1+0x184] ;  /* 0x00018400018b7983 */ /* 0x000f220000300800 */
[----:B------:R-:W-:-:S03]  /*ed80*/  LEA R28, P0, R132, R85, 0x2 ;  /* 0x00000055841c7211 */ /* 0x000fc600078010ff */
[----:B------:R-:W4:Y:S04]  /*ed90*/  LDL.LU R138, [R1+0x188] ;  /* 0x00018800018a7983 */ /* 0x000f280000300800 */
[----:B------:R-:W4:Y:S01]  /*eda0*/  LDL.LU R131, [R1+0x18c] ;  /* 0x00018c0001837983 */ /* 0x000f220000300800 */
[----:B------:R-:W-:-:S03]  /*edb0*/  LEA.HI.X R11, R132, R84, R11, 0x2, P0 ;  /* 0x00000054840b7211 */ /* 0x000fc600000f140b */
[----:B------:R-:W4:Y:S04]  /*edc0*/  LDL.LU R137, [R1+0x190] ;  /* 0x0001900001897983 */ /* 0x000f280000300800 */
[----:B------:R-:W4:Y:S04]  /*edd0*/  LDL.LU R136, [R1+0x194] ;  /* 0x0001940001887983 */ /* 0x000f280000300800 */
[----:B------:R-:W4:Y:S04]  /*ede0*/  LDL.LU R135, [R1+0x198] ;  /* 0x0001980001877983 */ /* 0x000f280000300800 */
[----:B------:R-:W4:Y:S01]  /*edf0*/  LDL.LU R132, [R1+0x19c] ;  /* 0x00019c0001847983 */ /* 0x000f220000300800 */
[----:B------:R-:W-:-:S02]  /*ee00*/  SHF.R.S32.HI R7, RZ, 0x1f, R95 ;  /* 0x0000001fff077819 */ /* 0x000fc4000001145f */
[----:B------:R-:W-:Y:S01]  /*ee10*/  SHF.R.S32.HI R9, RZ, 0x1f, R91 ;  /* 0x0000001fff097819 */ /* 0x000fe2000001145b */
[----:B------:R-:W4:Y:S01]  /*ee20*/  LDL.LU R134, [R1+0x1a0] ;  /* 0x0001a00001867983 */ /* 0x000f220000300800 */
[-C--:B------:R-:W-:Y:S02]  /*ee30*/  LEA R22, P2, R95, R85.reuse, 0x2 ;  /* 0x000000555f167211 */ /* 0x080fe400078410ff */
[----:B------:R-:W-:Y:S01]  /*ee40*/  LEA R20, P3, R91, R85, 0x2 ;  /* 0x000000555b147211 */ /* 0x000fe200078610ff */
[----:B------:R-:W4:Y:S01]  /*ee50*/  LDL.LU R133, [R1+0x1a4] ;  /* 0x0001a40001857983 */ /* 0x000f220000300800 */
[-C--:B------:R-:W-:Y:S02]  /*ee60*/  LEA.HI.X R7, R95, R84.reuse, R7, 0x2, P2 ;  /* 0x000000545f077211 */ /* 0x080fe400010f1407 */
[----:B------:R-:W-:Y:S02]  /*ee70*/  LEA.HI.X R6, R91, R84, R9, 0x2, P3 ;  /* 0x000000545b067211 */ /* 0x000fe400018f1409 */
[----:B------:R-:W-:-:S02]  /*ee80*/  SHF.R.S32.HI R17, RZ, 0x1f, R94 ;  /* 0x0000001fff117819 */ /* 0x000fc4000001145e */
[----:B------:R-:W-:-:S04]  /*ee90*/  LEA R23, P0, R94, R85, 0x2 ;  /* 0x000000555e177211 */ /* 0x000fc800078010ff */
[-C--:B------:R-:W-:Y:S02]  /*eea0*/  LEA.HI.X R4, R94, R84.reuse, R17, 0x2, P0 ;  /* 0x000000545e047211 */ /* 0x080fe400000f1411 */
[----:B--2---:R-:W-:Y:S02]  /*eeb0*/  SHF.R.S32.HI R13, RZ, 0x1f, R90 ;  /* 0x0000001fff0d7819 */ /* 0x004fe4000001145a */
[CC--:B------:R-:W-:Y:S02]  /*eec0*/  LEA R21, P1, R90.reuse, R85.reuse, 0x2 ;  /* 0x000000555a157211 */ /* 0x0c0fe400078210ff */
[----:B---3--:R-:W-:Y:S02]  /*eed0*/  SHF.R.S32.HI R91, RZ, 0x1f, R89 ;  /* 0x0000001fff5b7819 */ /* 0x008fe40000011459 */
[----:B------:R-:W-:Y:S02]  /*eee0*/  LEA R16, P2, R89, R85, 0x2 ;  /* 0x0000005559107211 */ /* 0x000fe400078410ff */
[----:B------:R-:W-:-:S02]  /*eef0*/  LEA.HI.X R90, R90, R84, R13, 0x2, P1 ;  /* 0x000000545a5a7211 */ /* 0x000fc400008f140d */
[----:B------:R-:W-:Y:S02]  /*ef00*/  LEA.HI.X R91, R89, R84, R91, 0x2, P2 ;  /* 0x00000054595b7211 */ /* 0x000fe400010f145b */
[----:B----4-:R-:W-:Y:S02]  /*ef10*/  SHF.R.S32.HI R9, RZ, 0x1f, R88 ;  /* 0x0000001fff097819 */ /* 0x010fe40000011458 */
[----:B------:R-:W-:-:S04]  /*ef20*/  LEA R12, P3, R88, R85, 0x2 ;  /* 0x00000055580c7211 */ /* 0x000fc800078610ff */
[----:B------:R-:W-:Y:S02]  /*ef30*/  LEA.HI.X R94, R88, R84, R9, 0x2, P3 ;  /* 0x00000054585e7211 */ /* 0x000fe400018f1409 */
[----:B------:R-:W-:Y:S02]  /*ef40*/  SHF.R.S32.HI R95, RZ, 0x1f, R130 ;  /* 0x0000001fff5f7819 */ /* 0x000fe40000011482 */
[-C--:B------:R-:W-:Y:S02]  /*ef50*/  LEA R17, P0, R130, R85.reuse, 0x2 ;  /* 0x0000005582117211 */ /* 0x080fe400078010ff */
[----:B------:R-:W-:Y:S02]  /*ef60*/  SHF.R.S32.HI R89, RZ, 0x1f, R128 ;  /* 0x0000001fff597819 */ /* 0x000fe40000011480 */
[----:B------:R-:W-:Y:S02]  /*ef70*/  LEA R13, P1, R128, R85, 0x2 ;  /* 0x00000055800d7211 */ /* 0x000fe400078210ff */
[----:B------:R-:W-:-:S02]  /*ef80*/  SHF.R.S32.HI R99, RZ, 0x1f, R93 ;  /* 0x0000001fff637819 */ /* 0x000fc4000001145d */
[CC--:B------:R-:W-:Y:S02]  /*ef90*/  LEA R8, P2, R93.reuse, R85.reuse, 0x2 ;  /* 0x000000555d087211 */ /* 0x0c0fe400078410ff */
[----:B------:R-:W-:Y:S02]  /*efa0*/  SHF.R.S32.HI R9, RZ, 0x1f, R92 ;  /* 0x0000001fff097819 */ /* 0x000fe4000001145c */
[----:B------:R-:W-:Y:S02]  /*efb0*/  LEA R88, P3, R92, R85, 0x2 ;  /* 0x000000555c587211 */ /* 0x000fe400078610ff */
[-C--:B------:R-:W-:Y:S02]  /*efc0*/  LEA.HI.X R95, R130, R84.reuse, R95, 0x2, P0 ;  /* 0x00000054825f7211 */ /* 0x080fe400000f145f */
[-C--:B------:R-:W-:Y:S01]  /*efd0*/  LEA.HI.X R99, R93, R84.reuse, R99, 0x2, P2 ;  /* 0x000000545d637211 */ /* 0x080fe200010f1463 */
[----:B------:R-:W2:Y:S01]  /*efe0*/  LDL.LU R130, [R1+0x1a8] ;  /* 0x0001a80001827983 */ /* 0x000ea20000300800 */
[----:B------:R-:W-:-:S02]  /*eff0*/  LEA.HI.X R102, R92, R84, R9, 0x2, P3 ;  /* 0x000000545c667211 */ /* 0x000fc400018f1409 */
[----:B------:R-:W-:Y:S02]  /*f000*/  LEA.HI.X R98, R128, R84, R89, 0x2, P1 ;  /* 0x0000005480627211 */ /* 0x000fe400008f1459 */
[----:B------:R-:W-:Y:S01]  /*f010*/  SHF.R.S32.HI R107, RZ, 0x1f, R138 ;  /* 0x0000001fff6b7819 */ /* 0x000fe2000001148a */
[----:B------:R-:W3:Y:S01]  /*f020*/  LDL.LU R128, [R1+0x1ac] ;  /* 0x0001ac0001807983 */ /* 0x000ee20000300800 */
[-C--:B------:R-:W-:Y:S02]  /*f030*/  LEA R92, P2, R138, R85.reuse, 0x2 ;  /* 0x000000558a5c7211 */ /* 0x080fe400078410ff */
[----:B------:R-:W-:Y:S01]  /*f040*/  SHF.R.S32.HI R93, RZ, 0x1f, R131 ;  /* 0x0000001fff5d7819 */ /* 0x000fe20000011483 */
[----:B------:R-:W4:Y:S01]  /*f050*/  LDL.LU R142, [R1+0x1b0] ;  /* 0x0001b000018e7983 */ /* 0x000f220000300800 */
[-C--:B------:R-:W-:Y:S02]  /*f060*/  LEA R96, P3, R131, R85.reuse, 0x2 ;  /* 0x0000005583607211 */ /* 0x080fe400078610ff */
[----:B------:R-:W-:Y:S01]  /*f070*/  SHF.R.S32.HI R97, RZ, 0x1f, R139 ;  /* 0x0000001fff617819 */ /* 0x000fe2000001148b */
[----:B------:R-:W4:Y:S01]  /*f080*/  LDL.LU R141, [R1+0x1b4] ;  /* 0x0001b400018d7983 */ /* 0x000f220000300800 */
[----:B------:R-:W-:-:S02]  /*f090*/  LEA R89, P1, R139, R85, 0x2 ;  /* 0x000000558b597211 */ /* 0x000fc400078210ff */
[-C--:B------:R-:W-:Y:S02]  /*f0a0*/  LEA.HI.X R107, R138, R84.reuse, R107, 0x2, P2 ;  /* 0x000000548a6b7211 */ /* 0x080fe400010f146b */
[-C--:B------:R-:W-:Y:S01]  /*f0b0*/  LEA.HI.X R110, R131, R84.reuse, R93, 0x2, P3 ;  /* 0x00000054836e7211 */ /* 0x080fe200018f145d */
[----:B------:R-:W4:Y:S01]  /*f0c0*/  LDL.LU R138, [R1+0x1b8] ;  /* 0x0001b800018a7983 */ /* 0x000f220000300800 */
[----:B------:R-:W-:Y:S02]  /*f0d0*/  SHF.R.S32.HI R101, RZ, 0x1f, R135 ;  /* 0x0000001fff657819 */ /* 0x000fe40000011487 */
[-C--:B------:R-:W-:Y:S01]  /*f0e0*/  LEA R100, P2, R135, R85.reuse, 0x2 ;  /* 0x0000005587647211 */ /* 0x080fe200078410ff */
[----:B------:R-:W4:Y:S01]  /*f0f0*/  LDL.LU R131, [R1+0x1bc] ;  /* 0x0001bc0001837983 */ /* 0x000f220000300800 */
[----:B------:R-:W-:Y:S02]  /*f100*/  SHF.R.S32.HI R119, RZ, 0x1f, R132 ;  /* 0x0000001fff777819 */ /* 0x000fe40000011484 */
[----:B------:R-:W-:Y:S01]  /*f110*/  LEA R104, P3, R132, R85, 0x2 ;  /* 0x0000005584687211 */ /* 0x000fe200078610ff */
[----:B------:R-:W4:Y:S01]  /*f120*/  LDL.LU R146, [R1+0x1c0] ;  /* 0x0001c00001927983 */ /* 0x000f220000300800 */
[----:B------:R-:W-:-:S02]  /*f130*/  LEA.HI.X R106, R139, R84, R97, 0x2, P1 ;  /* 0x000000548b6a7211 */ /* 0x000fc400008f1461 */
[-C--:B------:R-:W-:Y:S01]  /*f140*/  LEA.HI.X R116, R135, R84.reuse, R101, 0x2, P2 ;  /* 0x0000005487747211 */ /* 0x080fe200010f1465 */
[----:B------:R-:W4:Y:S01]  /*f150*/  LDL.LU R139, [R1+0x1c4] ;  /* 0x0001c400018b7983 */ /* 0x000f220000300800 */
[----:B------:R-:W-:Y:S02]  /*f160*/  SHF.R.S32.HI R103, RZ, 0x1f, R140 ;  /* 0x0000001fff677819 */ /* 0x000fe4000001148c */
[-C--:B------:R-:W-:Y:S01]  /*f170*/  LEA R9, P0, R140, R85.reuse, 0x2 ;  /* 0x000000558c097211 */ /* 0x080fe200078010ff */
[----:B------:R-:W4:Y:S01]  /*f180*/  LDL.LU R135, [R1+0x1c8] ;  /* 0x0001c80001877983 */ /* 0x000f220000300800 */
[----:B------:R-:W-:Y:S02]  /*f190*/  LEA.HI.X R119, R132, R84, R119, 0x2, P3 ;  /* 0x0000005484777211 */ /* 0x000fe400018f1477 */
[----:B------:R-:W-:Y:S01]  /*f1a0*/  SHF.R.S32.HI R105, RZ, 0x1f, R136 ;  /* 0x0000001fff697819 */ /* 0x000fe20000011488 */
[----:B------:R-:W4:Y:S01]  /*f1b0*/  LDL.LU R132, [R1+0x1cc] ;  /* 0x0001cc0001847983 */ /* 0x000f220000300800 */
[----:B------:R-:W-:-:S02]  /*f1c0*/  LEA R97, P1, R136, R85, 0x2 ;  /* 0x0000005588617211 */ /* 0x000fc400078210ff */
[-C--:B------:R-:W-:Y:S01]  /*f1d0*/  LEA.HI.X R103, R140, R84.reuse, R103, 0x2, P0 ;  /* 0x000000548c677211 */ /* 0x080fe200000f1467 */
[----:B------:R-:W4:Y:S01]  /*f1e0*/  LDL.LU R147, [R1+0x1d0] ;  /* 0x0001d00001937983 */ /* 0x000f220000300800 */
[----:B------:R-:W-:-:S03]  /*f1f0*/  LEA.HI.X R114, R136, R84, R105, 0x2, P1 ;  /* 0x0000005488727211 */ /* 0x000fc600008f1469 */
[----:B------:R-:W4:Y:S04]  /*f200*/  LDL.LU R143, [R1+0x1d4] ;  /* 0x0001d400018f7983 */ /* 0x000f280000300800 */
        /* <DEDUP_REMOVED lines=19> */
[----:B------:R-:W-:Y:S01]  /*f340*/  LEA.HI.X R111, R137, R84, R111, 0x2, P0 ;  /* 0x00000054896f7211 */ /* 0x000fe200000f146f */
[----:B------:R-:W4:Y:S01]  /*f350*/  LDL.LU R169, [R1+0x218] ;  /* 0x0002180001a97983 */ /* 0x000f220000300800 */
[----:B------:R-:W-:Y:S02]  /*f360*/  SHF.R.S32.HI R113, RZ, 0x1f, R133 ;  /* 0x0000001fff717819 */ /* 0x000fe40000011485 */
[-C--:B------:R-:W-:Y:S01]  /*f370*/  LEA R101, P0, R134, R85.reuse, 0x2 ;  /* 0x0000005586657211 */ /* 0x080fe200078010ff */
[----:B------:R-:W4:Y:S01]  /*f380*/  LDL.LU R168, [R1+0x21c] ;  /* 0x00021c0001a87983 */ /* 0x000f220000300800 */
[----:B------:R-:W-:-:S02]  /*f390*/  LEA R105, P1, R133, R85, 0x2 ;  /* 0x0000005585697211 */ /* 0x000fc400078210ff */
[-C--:B------:R-:W-:Y:S01]  /*f3a0*/  LEA.HI.X R120, R134, R84.reuse, R117, 0x2, P0 ;  /* 0x0000005486787211 */ /* 0x080fe200000f1475 */
[----:B------:R-:W4:Y:S01]  /*f3b0*/  LDL.LU R174, [R1+0x220] ;  /* 0x0002200001ae7983 */ /* 0x000f220000300800 */
[----:B------:R-:W-:-:S03]  /*f3c0*/  LEA.HI.X R124, R133, R84, R113, 0x2, P1 ;  /* 0x00000054857c7211 */ /* 0x000fc600008f1471 */
[----:B------:R-:W4:Y:S04]  /*f3d0*/  LDL.LU R173, [R1+0x224] ;  /* 0x0002240001ad7983 */ /* 0x000f280000300800 */
[----:B------:R-:W4:Y:S01]  /*f3e0*/  LDL.LU R172, [R1+0x228] ;  /* 0x0002280001ac7983 */ /* 0x000f220000300800 */
[----:B--2---:R-:W-:Y:S02]  /*f3f0*/  SHF.R.S32.HI R125, RZ, 0x1f, R130 ;  /* 0x0000001fff7d7819 */ /* 0x004fe40000011482 */
[-C--:B------:R-:W-:Y:S02]  /*f400*/  LEA R108, P2, R130, R85.reuse, 0x2 ;  /* 0x00000055826c7211 */ /* 0x080fe400078410ff */
[----:B---3--:R-:W-:Y:S02]  /*f410*/  SHF.R.S32.HI R109, RZ, 0x1f, R128 ;  /* 0x0000001fff6d7819 */ /* 0x008fe40000011480 */
[----:B------:R-:W-:-:S02]  /*f420*/  LEA R112, P3, R128, R85, 0x2 ;  /* 0x0000005580707211 */ /* 0x000fc400078610ff */
[-C--:B------:R-:W-:Y:S02]  /*f430*/  LEA.HI.X R125, R130, R84.reuse, R125, 0x2, P2 ;  /* 0x00000054827d7211 */ /* 0x080fe400010f147d */
[----:B------:R-:W-:Y:S02]  /*f440*/  LEA.HI.X R128, R128, R84, R109, 0x2, P3 ;  /* 0x0000005480807211 */ /* 0x000fe400018f146d */
[----:B----4-:R-:W-:Y:S02]  /*f450*/  SHF.R.S32.HI R130, RZ, 0x1f, R142 ;  /* 0x0000001fff827819 */ /* 0x010fe4000001148e */
[----:B------:R-:W-:Y:S02]  /*f460*/  SHF.R.S32.HI R133, RZ, 0x1f, R141 ;  /* 0x0000001fff857819 */ /* 0x000fe4000001148d */
[----:B------:R-:W-:Y:S02]  /*f470*/  LEA R109, P0, R142, R85, 0x2 ;  /* 0x000000558e6d7211 */ /* 0x000fe400078010ff */
[----:B------:R-:W-:-:S02]  /*f480*/  SHF.R.S32.HI R134, RZ, 0x1f, R138 ;  /* 0x0000001fff867819 */ /* 0x000fc4000001148a */
[-C--:B------:R-:W-:Y:S02]  /*f490*/  LEA R113, P1, R141, R85.reuse, 0x2 ;  /* 0x000000558d717211 */ /* 0x080fe400078210ff */
[----:B------:R-:W-:Y:S02]  /*f4a0*/  SHF.R.S32.HI R137, RZ, 0x1f, R131 ;  /* 0x0000001fff897819 */ /* 0x000fe40000011483 */
[-C--:B------:R-:W-:Y:S02]  /*f4b0*/  LEA R117, P2, R138, R85.reuse, 0x2 ;  /* 0x000000558a757211 */ /* 0x080fe400078410ff */
[----:B------:R-:W-:Y:S02]  /*f4c0*/  LEA R121, P3, R131, R85, 0x2 ;  /* 0x0000005583797211 */ /* 0x000fe400078610ff */
[-C--:B------:R-:W-:Y:S02]  /*f4d0*/  LEA.HI.X R130, R142, R84.reuse, R130, 0x2, P0 ;  /* 0x000000548e827211 */ /* 0x080fe400000f1482 */
[----:B------:R-:W-:-:S02]  /*f4e0*/  LEA.HI.X R133, R141, R84, R133, 0x2, P1 ;  /* 0x000000548d857211 */ /* 0x000fc400008f1485 */
[-C--:B------:R-:W-:Y:S02]  /*f4f0*/  LEA.HI.X R134, R138, R84.reuse, R134, 0x2, P2 ;  /* 0x000000548a867211 */ /* 0x080fe400010f1486 */
[----:B------:R-:W-:Y:S02]  /*f500*/  LEA.HI.X R137, R131, R84, R137, 0x2, P3 ;  /* 0x0000005483897211 */ /* 0x000fe400018f1489 */
[----:B------:R-:W-:Y:S02]  /*f510*/  SHF.R.S32.HI R138, RZ, 0x1f, R146 ;  /* 0x0000001fff8a7819 */ /* 0x000fe40000011492 */
[----:B------:R-:W-:Y:S02]  /*f520*/  SHF.R.S32.HI R141, RZ, 0x1f, R139 ;  /* 0x0000001fff8d7819 */ /* 0x000fe4000001148b */
[----:B------:R-:W-:Y:S02]  /*f530*/  SHF.R.S32.HI R145, RZ, 0x1f, R132 ;  /* 0x0000001fff917819 */ /* 0x000fe40000011484 */
[----:B------:R-:W-:-:S02]  /*f540*/  LEA R118, P0, R146, R85, 0x2 ;  /* 0x0000005592767211 */ /* 0x000fc400078010ff */
[-C--:B------:R-:W-:Y:S02]  /*f550*/  LEA R122, P1, R139, R85.reuse, 0x2 ;  /* 0x000000558b7a7211 */ /* 0x080fe400078210ff */
[-C--:B------:R-:W-:Y:S02]  /*f560*/  LEA R131, P3, R132, R85.reuse, 0x2 ;  /* 0x0000005584837211 */ /* 0x080fe400078610ff */
[----:B------:R-:W-:Y:S02]  /*f570*/  SHF.R.S32.HI R142, RZ, 0x1f, R135 ;  /* 0x0000001fff8e7819 */ /* 0x000fe40000011487 */
[----:B------:R-:W-:Y:S02]  /*f580*/  LEA R126, P2, R135, R85, 0x2 ;  /* 0x00000055877e7211 */ /* 0x000fe400078410ff */
[-C--:B------:R-:W-:Y:S02]  /*f590*/  LEA.HI.X R138, R146, R84.reuse, R138, 0x2, P0 ;  /* 0x00000054928a7211 */ /* 0x080fe400000f148a */
[----:B------:R-:W-:-:S02]  /*f5a0*/  LEA.HI.X R141, R139, R84, R141, 0x2, P1 ;  /* 0x000000548b8d7211 */ /* 0x000fc400008f148d */
[-C--:B------:R-:W-:Y:S02]  /*f5b0*/  LEA.HI.X R145, R132, R84.reuse, R145, 0x2, P3 ;  /* 0x0000005484917211 */ /* 0x080fe400018f1491 */
[----:B------:R-:W-:Y:S02]  /*f5c0*/  LEA.HI.X R142, R135, R84, R142, 0x2, P2 ;  /* 0x00000054878e7211 */ /* 0x000fe400010f148e */
[----:B------:R-:W-:Y:S02]  /*f5d0*/  SHF.R.S32.HI R146, RZ, 0x1f, R147 ;  /* 0x0000001fff927819 */ /* 0x000fe40000011493 */
[----:B------:R-:W-:Y:S02]  /*f5e0*/  SHF.R.S32.HI R153, RZ, 0x1f, R136 ;  /* 0x0000001fff997819 */ /* 0x000fe40000011488 */
[-C--:B------:R-:W-:Y:S02]  /*f5f0*/  LEA R127, P0, R147, R85.reuse, 0x2 ;  /* 0x00000055937f7211 */ /* 0x080fe400078010ff */
[----:B------:R-:W-:-:S02]  /*f600*/  LEA R139, P3, R136, R85, 0x2 ;  /* 0x00000055888b7211 */ /* 0x000fc400078610ff */
[----:B------:R-:W-:Y:S02]  /*f610*/  SHF.R.S32.HI R149, RZ, 0x1f, R143 ;  /* 0x0000001fff957819 */ /* 0x000fe4000001148f */
        /* <DEDUP_REMOVED lines=24> */
[-C--:B------:R-:W-:Y:S02]  /*f7a0*/  LEA R148, P1, R162, R85.reuse, 0x2 ;  /* 0x00000055a2947211 */ /* 0x080fe400078210ff */
[----:B------:R-:W-:Y:S02]  /*f7b0*/  SHF.R.S32.HI R157, RZ, 0x1f, R161 ;  /* 0x0000001fff9d7819 */ /* 0x000fe400000114a1 */
[----:B------:R-:W-:Y:S02]  /*f7c0*/  LEA R151, P2, R161, R85, 0x2 ;  /* 0x00000055a1977211 */ /* 0x000fe400078410ff */
[-C--:B------:R-:W-:Y:S02]  /*f7d0*/  LEA.HI.X R212, R171, R84.reuse, R152, 0x2, P0 ;  /* 0x00000054abd47211 */ /* 0x080fe400000f1498 */
[-C--:B------:R-:W-:Y:S01]  /*f7e0*/  LEA.HI.X R215, R160, R84.reuse, R158, 0x2, P3 ;  /* 0x00000054a0d77211 */ /* 0x080fe200018f149e */
[----:B------:R-:W2:Y:S01]  /*f7f0*/  LDL.LU R171, [R1+0x22c] ;  /* 0x00022c0001ab7983 */ /* 0x000ea20000300800 */
[----:B------:R-:W-:-:S02]  /*f800*/  LEA.HI.X R213, R162, R84, R156, 0x2, P1 ;  /* 0x00000054a2d57211 */ /* 0x000fc400008f149c */
[----:B------:R-:W-:Y:S01]  /*f810*/  SHF.R.S32.HI R158, RZ, 0x1f, R177 ;  /* 0x0000001fff9e7819 */ /* 0x000fe200000114b1 */
[----:B------:R-:W3:Y:S01]  /*f820*/  LDL.LU R178, [R1+0x230] ;  /* 0x0002300001b27983 */ /* 0x000ee20000300800 */
[-C--:B------:R-:W-:Y:S02]  /*f830*/  LEA R152, P0, R177, R85.reuse, 0x2 ;  /* 0x00000055b1987211 */ /* 0x080fe400078010ff */
[----:B------:R-:W-:Y:S02]  /*f840*/  LEA.HI.X R214, R161, R84, R157, 0x2, P2 ;  /* 0x00000054a1d67211 */ /* 0x000fe400010f149d */
[----:B------:R-:W-:Y:S02]  /*f850*/  SHF.R.S32.HI R160, RZ, 0x1f, R176 ;  /* 0x0000001fffa07819 */ /* 0x000fe400000114b0 */
[----:B------:R-:W-:Y:S02]  /*f860*/  LEA R156, P1, R176, R85, 0x2 ;  /* 0x00000055b09c7211 */ /* 0x000fe400078210ff */
[----:B------:R-:W-:-:S02]  /*f870*/  SHF.R.S32.HI R161, RZ, 0x1f, R175 ;  /* 0x0000001fffa17819 */ /* 0x000fc400000114af */
[----:B------:R-:W-:Y:S02]  /*f880*/  SHF.R.S32.HI R162, RZ, 0x1f, R163 ;  /* 0x0000001fffa27819 */ /* 0x000fe400000114a3 */
[-C--:B------:R-:W-:Y:S02]  /*f890*/  LEA R157, P2, R175, R85.reuse, 0x2 ;  /* 0x00000055af9d7211 */ /* 0x080fe400078410ff */
[----:B------:R-:W-:Y:S02]  /*f8a0*/  LEA R159, P3, R163, R85, 0x2 ;  /* 0x00000055a39f7211 */ /* 0x000fe400078610ff */
[-C--:B------:R-:W-:Y:S02]  /*f8b0*/  LEA.HI.X R216, R177, R84.reuse, R158, 0x2, P0 ;  /* 0x00000054b1d87211 */ /* 0x080fe400000f149e */
[-C--:B------:R-:W-:Y:S01]  /*f8c0*/  LEA.HI.X R217, R176, R84.reuse, R160, 0x2, P1 ;  /* 0x00000054b0d97211 */ /* 0x080fe200008f14a0 */
[----:B------:R-:W4:Y:S01]  /*f8d0*/  LDL.LU R177, [R1+0x234] ;  /* 0x0002340001b17983 */ /* 0x000f220000300800 */
[----:B------:R-:W-:-:S02]  /*f8e0*/  LEA.HI.X R218, R175, R84, R161, 0x2, P2 ;  /* 0x00000054afda7211 */ /* 0x000fc400010f14a1 */
[-C--:B------:R-:W-:Y:S01]  /*f8f0*/  LEA.HI.X R219, R163, R84.reuse, R162, 0x2, P3 ;  /* 0x00000054a3db7211 */ /* 0x080fe200018f14a2 */
[----:B------:R-:W4:Y:S01]  /*f900*/  LDL.LU R176, [R1+0x238] ;  /* 0x0002380001b07983 */ /* 0x000f220000300800 */
[----:B------:R-:W-:Y:S02]  /*f910*/  SHF.R.S32.HI R162, RZ, 0x1f, R179 ;  /* 0x0000001fffa27819 */ /* 0x000fe400000114b3 */
[C---:B------:R-:W-:Y:S01]  /*f920*/  LEA R158, P0, R179.reuse, R85, 0x2 ;  /* 0x00000055b39e7211 */ /* 0x040fe200078010ff */
[----:B------:R-:W4:Y:S04]  /*f930*/  LDL.LU R175, [R1+0x23c] ;  /* 0x00023c0001af7983 */ /* 0x000f280000300800 */
        /* <DEDUP_REMOVED lines=21> */
[----:B------:R-:W-:Y:S01]  /*fa90*/  SHF.R.S32.HI R165, RZ, 0x1f, R169 ;  /* 0x0000001fffa57819 */ /* 0x000fe200000114a9 */
[----:B------:R-:W4:Y:S01]  /*faa0*/  LDL.LU R195, [R1+0x28c] ;  /* 0x00028c0001c37983 */ /* 0x000f220000300800 */
[----:B------:R-:W-:Y:S02]  /*fab0*/  SHF.R.S32.HI R166, RZ, 0x1f, R168 ;  /* 0x0000001fffa67819 */ /* 0x000fe400000114a8 */
[-C--:B------:R-:W-:Y:S01]  /*fac0*/  LEA R160, P1, R170, R85.reuse, 0x2 ;  /* 0x00000055aaa07211 */ /* 0x080fe200078210ff */
[----:B------:R-:W4:Y:S01]  /*fad0*/  LDL.LU R199, [R1+0x290] ;  /* 0x0002900001c77983 */ /* 0x000f220000300800 */
[-C--:B------:R-:W-:Y:S02]  /*fae0*/  LEA R161, P2, R169, R85.reuse, 0x2 ;  /* 0x00000055a9a17211 */ /* 0x080fe400078410ff */
[----:B------:R-:W-:Y:S01]  /*faf0*/  LEA R163, P3, R168, R85, 0x2 ;  /* 0x00000055a8a37211 */ /* 0x000fe200078610ff */
[----:B------:R-:W4:Y:S01]  /*fb00*/  LDL.LU R200, [R1+0x294] ;  /* 0x0002940001c87983 */ /* 0x000f220000300800 */
[----:B------:R-:W-:-:S02]  /*fb10*/  LEA.HI.X R221, R170, R84, R164, 0x2, P1 ;  /* 0x00000054aadd7211 */ /* 0x000fc400008f14a4 */
[-C--:B------:R-:W-:Y:S01]  /*fb20*/  LEA.HI.X R222, R169, R84.reuse, R165, 0x2, P2 ;  /* 0x00000054a9de7211 */ /* 0x080fe200010f14a5 */
[----:B------:R-:W4:Y:S01]  /*fb30*/  LDL.LU R201, [R1+0x298] ;  /* 0x0002980001c97983 */ /* 0x000f220000300800 */
[----:B------:R-:W-:Y:S02]  /*fb40*/  LEA.HI.X R223, R168, R84, R166, 0x2, P3 ;  /* 0x00000054a8df7211 */ /* 0x000fe400018f14a6 */
[----:B------:R-:W-:Y:S01]  /*fb50*/  SHF.R.S32.HI R166, RZ, 0x1f, R174 ;  /* 0x0000001fffa67819 */ /* 0x000fe200000114ae */
[----:B------:R-:W4:Y:S01]  /*fb60*/  LDL.LU R202, [R1+0x29c] ;  /* 0x00029c0001ca7983 */ /* 0x000f220000300800 */
[----:B------:R-:W-:Y:S02]  /*fb70*/  SHF.R.S32.HI R168, RZ, 0x1f, R173 ;  /* 0x0000001fffa87819 */ /* 0x000fe400000114ad */
[----:B------:R-:W-:Y:S01]  /*fb80*/  SHF.R.S32.HI R169, RZ, 0x1f, R172 ;  /* 0x0000001fffa97819 */ /* 0x000fe200000114ac */
[----:B------:R-:W4:Y:S01]  /*fb90*/  LDL.LU R204, [R1+0x2a0] ;  /* 0x0002a00001cc7983 */ /* 0x000f220000300800 */
[----:B------:R-:W-:-:S02]  /*fba0*/  LEA R162, P0, R174, R85, 0x2 ;  /* 0x00000055aea27211 */ /* 0x000fc400078010ff */
[CC--:B------:R-:W-:Y:S01]  /*fbb0*/  LEA R164, P1, R173.reuse, R85.reuse, 0x2 ;  /* 0x00000055ada47211 */ /* 0x0c0fe200078210ff */
[----:B------:R-:W4:Y:S01]  /*fbc0*/  LDL.LU R205, [R1+0x2a4] ;  /* 0x0002a40001cd7983 */ /* 0x000f220000300800 */
[----:B------:R-:W-:Y:S02]  /*fbd0*/  LEA R165, P2, R172, R85, 0x2 ;  /* 0x00000055aca57211 */ /* 0x000fe400078410ff */
[-C--:B------:R-:W-:Y:S01]  /*fbe0*/  LEA.HI.X R224, R174, R84.reuse, R166, 0x2, P0 ;  /* 0x00000054aee07211 */ /* 0x080fe200000f14a6 */
[----:B------:R-:W4:Y:S01]  /*fbf0*/  LDL.LU R206, [R1+0x2a8] ;  /* 0x0002a80001ce7983 */ /* 0x000f220000300800 */
[-C--:B------:R-:W-:Y:S02]  /*fc00*/  LEA.HI.X R225, R173, R84.reuse, R168, 0x2, P1 ;  /* 0x00000054ade17211 */ /* 0x080fe400008f14a8 */
[----:B------:R-:W-:Y:S01]  /*fc10*/  LEA.HI.X R226, R172, R84, R169, 0x2, P2 ;  /* 0x00000054ace27211 */ /* 0x000fe200010f14a9 */
[----:B------:R-:W4:Y:S04]  /*fc20*/  LDL.LU R203, [R1+0x2ac] ;  /* 0x0002ac0001cb7983 */ /* 0x000f280000300800 */
[----:B------:R-:W4:Y:S01]  /*fc30*/  LDL.LU R240, [R1+0x2b0] ;  /* 0x0002b00001f07983 */ /* 0x000f220000300800 */
[----:B--2---:R-:W-:-:S02]  /*fc40*/  SHF.R.S32.HI R170, RZ, 0x1f, R171 ;  /* 0x0000001fffaa7819 */ /* 0x004fc400000114ab */
[CC--:B------:R-:W-:Y:S02]  /*fc50*/  LEA R167, P3, R171.reuse, R85.reuse, 0x2 ;  /* 0x00000055aba77211 */ /* 0x0c0fe400078610ff */
[----:B---3--:R-:W-:Y:S02]  /*fc60*/  LEA R166, P0, R178, R85, 0x2 ;  /* 0x00000055b2a67211 */ /* 0x008fe400078010ff */
[----:B------:R-:W-:Y:S02]  /*fc70*/  LEA.HI.X R227, R171, R84, R170, 0x2, P3 ;  /* 0x00000054abe37211 */ /* 0x000fe400018f14aa */
[----:B------:R-:W-:-:S04]  /*fc80*/  SHF.R.S32.HI R170, RZ, 0x1f, R178 ;  /* 0x0000001fffaa7819 */ /* 0x000fc800000114b2 */
[----:B------:R-:W-:Y:S02]  /*fc90*/  LEA.HI.X R228, R178, R84, R170, 0x2, P0 ;  /* 0x00000054b2e47211 */ /* 0x000fe400000f14aa */
[----:B----4-:R-:W-:Y:S02]  /*fca0*/  SHF.R.S32.HI R172, RZ, 0x1f, R177 ;  /* 0x0000001fffac7819 */ /* 0x010fe400000114b1 */
[-C--:B------:R-:W-:Y:S02]  /*fcb0*/  LEA R168, P1, R177, R85.reuse, 0x2 ;  /* 0x00000055b1a87211 */ /* 0x080fe400078210ff */
[----:B------:R-:W-:Y:S02]  /*fcc0*/  SHF.R.S32.HI R173, RZ, 0x1f, R176 ;  /* 0x0000001fffad7819 */ /* 0x000fe400000114b0 */
[----:B------:R-:W-:Y:S02]  /*fcd0*/  LEA R169, P2, R176, R85, 0x2 ;  /* 0x00000055b0a97211 */ /* 0x000fe400078410ff */
[----:B------:R-:W-:-:S02]  /*fce0*/  SHF.R.S32.HI R174, RZ, 0x1f, R175 ;  /* 0x0000001fffae7819 */ /* 0x000fc400000114af */
[----:B------:R-:W-:Y:S02]  /*fcf0*/  LEA R171, P3, R175, R85, 0x2 ;  /* 0x00000055afab7211 */ /* 0x000fe400078610ff */
[-C--:B------:R-:W-:Y:S02]  /*fd00*/  LEA.HI.X R229, R177, R84.reuse, R172, 0x2, P1 ;  /* 0x00000054b1e57211 */ /* 0x080fe400008f14ac */
[-C--:B------:R-:W-:Y:S02]  /*fd10*/  LEA.HI.X R230, R176, R84.reuse, R173, 0x2, P2 ;  /* 0x00000054b0e67211 */ /* 0x080fe400010f14ad */
[----:B------:R-:W-:Y:S02]  /*fd20*/  LEA.HI.X R231, R175, R84, R174, 0x2, P3 ;  /* 0x00000054afe77211 */ /* 0x000fe400018f14ae */
[----:B------:R-:W-:Y:S02]  /*fd30*/  SHF.R.S32.HI R174, RZ, 0x1f, R182 ;  /* 0x0000001fffae7819 */ /* 0x000fe400000114b6 */
[----:B------:R-:W-:-:S02]  /*fd40*/  SHF.R.S32.HI R176, RZ, 0x1f, R181 ;  /* 0x0000001fffb07819 */ /* 0x000fc400000114b5 */
[----:B------:R-:W-:Y:S02]  /*fd50*/  SHF.R.S32.HI R177, RZ, 0x1f, R180 ;  /* 0x0000001fffb17819 */ /* 0x000fe400000114b4 */
[----:B------:R-:W-:Y:S02]  /*fd60*/  SHF.R.S32.HI R178, RZ, 0x1f, R179 ;  /* 0x0000001fffb27819 */ /* 0x000fe400000114b3 */
[-C--:B------:R-:W-:Y:S02]  /*fd70*/  LEA R170, P0, R182, R85.reuse, 0x2 ;  /* 0x00000055b6aa7211 */ /* 0x080fe400078010ff */
[-C--:B------:R-:W-:Y:S02]  /*fd80*/  LEA R172, P1, R181, R85.reuse, 0x2 ;  /* 0x00000055b5ac7211 */ /* 0x080fe400078210ff */
[-C--:B------:R-:W-:Y:S02]  /*fd90*/  LEA R173, P2, R180, R85.reuse, 0x2 ;  /* 0x00000055b4ad7211 */ /* 0x080fe400078410ff */
[----:B------:R-:W-:-:S02]  /*fda0*/  LEA R175, P3, R179, R85, 0x2 ;  /* 0x00000055b3af7211 */ /* 0x000fc400078610ff */
[-C--:B------:R-:W-:Y:S02]  /*fdb0*/  LEA.HI.X R232, R182, R84.reuse, R174, 0x2, P0 ;  /* 0x00000054b6e87211 */ /* 0x080fe400000f14ae */
[-C--:B------:R-:W-:Y:S02]  /*fdc0*/  LEA.HI.X R233, R181, R84.reuse, R176, 0x2, P1 ;  /* 0x00000054b5e97211 */ /* 0x080fe400008f14b0 */
[-C--:B------:R-:W-:Y:S02]  /*fdd0*/  LEA.HI.X R234, R180, R84.reuse, R177, 0x2, P2 ;  /* 0x00000054b4ea7211 */ /* 0x080fe400010f14b1 */
[----:B------:R-:W-:Y:S02]  /*fde0*/  LEA.HI.X R235, R179, R84, R178, 0x2, P3 ;  /* 0x00000054b3eb7211 */ /* 0x000fe400018f14b2 */
[----:B------:R-:W-:Y:S02]  /*fdf0*/  SHF.R.S32.HI R180, RZ, 0x1f, R237 ;  /* 0x0000001fffb47819 */ /* 0x000fe400000114ed */
[----:B------:R-:W-:-:S02]  /*fe00*/  SHF.R.S32.HI R182, RZ, 0x1f, R183 ;  /* 0x0000001fffb67819 */ /* 0x000fc400000114b7 */
[-C--:B------:R-:W-:Y:S02]  /*fe10*/  LEA R176, P1, R237, R85.reuse, 0x2 ;  /* 0x00000055edb07211 */ /* 0x080fe400078210ff */
[----:B------:R-:W-:Y:S02]  /*fe20*/  LEA R179, P3, R183, R85, 0x2 ;  /* 0x00000055b7b37211 */ /* 0x000fe400078610ff */
[-C--:B------:R-:W-:Y:S02]  /*fe30*/  LEA.HI.X R237, R237, R84.reuse, R180, 0x2, P1 ;  /* 0x00000054eded7211 */ /* 0x080fe400008f14b4 */
[----:B------:R-:W-:Y:S02]  /*fe40*/  LEA.HI.X R239, R183, R84, R182, 0x2, P3 ;  /* 0x00000054b7ef7211 */ /* 0x000fe400018f14b6 */
[----:B------:R-:W-:Y:S02]  /*fe50*/  SHF.R.S32.HI R184, RZ, 0x1f, R190 ;  /* 0x0000001fffb87819 */ /* 0x000fe400000114be */
[----:B------:R-:W-:-:S02]  /*fe60*/  SHF.R.S32.HI R186, RZ, 0x1f, R188 ;  /* 0x0000001fffba7819 */ /* 0x000fc400000114bc */
[-C--:B------:R-:W-:Y:S02]  /*fe70*/  LEA R180, P1, R190, R85.reuse, 0x2 ;  /* 0x00000055beb47211 */ /* 0x080fe400078210ff */
[-C--:B------:R-:W-:Y:S02]  /*fe80*/  LEA R183, P3, R188, R85.reuse, 0x2 ;  /* 0x00000055bcb77211 */ /* 0x080fe400078610ff */
[----:B------:R-:W-:Y:S02]  /*fe90*/  SHF.R.S32.HI R181, RZ, 0x1f, R238 ;  /* 0x0000001fffb57819 */ /* 0x000fe400000114ee */
[----:B------:R-:W-:Y:S02]  /*fea0*/  LEA R177, P2, R238, R85, 0x2 ;  /* 0x00000055eeb17211 */ /* 0x000fe400078410ff */
[-C--:B------:R-:W-:Y:S02]  /*feb0*/  LEA.HI.X R244, R190, R84.reuse, R184, 0x2, P1 ;  /* 0x00000054bef47211 */ /* 0x080fe400008f14b8 */
[----:B------:R-:W-:-:S02]  /*fec0*/  LEA.HI.X R246, R188, R84, R186, 0x2, P3 ;  /* 0x00000054bcf67211 */ /* 0x000fc400018f14ba */
[-C--:B------:R-:W-:Y:S02]  /*fed0*/  LEA.HI.X R238, R238, R84.reuse, R181, 0x2, P2 ;  /* 0x00000054eeee7211 */ /* 0x080fe400010f14b5 */
[----:B------:R-:W-:Y:S02]  /*fee0*/  SHF.R.S32.HI R188, RZ, 0x1f, R248 ;  /* 0x0000001fffbc7819 */ /* 0x000fe400000114f8 */
[CC--:B------:R-:W-:Y:S02]  /*fef0*/  LEA R184, P1, R248.reuse, R85.reuse, 0x2 ;  /* 0x00000055f8b87211 */ /* 0x0c0fe400078210ff */
[----:B------:R-:W-:Y:S02]  /*ff00*/  SHF.R.S32.HI R185, RZ, 0x1f, R189 ;  /* 0x0000001fffb97819 */ /* 0x000fe400000114bd */
[----:B------:R-:W-:Y:S02]  /*ff10*/  LEA R181, P2, R189, R85, 0x2 ;  /* 0x00000055bdb57211 */ /* 0x000fe400078410ff */
[----:B------:R-:W-:-:S02]  /*ff20*/  LEA.HI.X R248, R248, R84, R188, 0x2, P1 ;  /* 0x00000054f8f87211 */ /* 0x000fc400008f14bc */
[-C--:B------:R-:W-:Y:S02]  /*ff30*/  LEA.HI.X R245, R189, R84.reuse, R185, 0x2, P2 ;  /* 0x00000054bdf57211 */ /* 0x080fe400010f14b9 */
[----:B------:R-:W-:Y:S02]  /*ff40*/  SHF.R.S32.HI R192, RZ, 0x1f, R210 ;  /* 0x0000001fffc07819 */ /* 0x000fe400000114d2 */
[CC--:B------:R-:W-:Y:S02]  /*ff50*/  LEA R188, P1, R210.reuse, R85.reuse, 0x2 ;  /* 0x00000055d2bc7211 */ /* 0x0c0fe400078210ff */
[----:B------:R-:W-:Y:S02]  /*ff60*/  SHF.R.S32.HI R189, RZ, 0x1f, R249 ;  /* 0x0000001fffbd7819 */ /* 0x000fe400000114f9 */
[----:B------:R-:W-:Y:S02]  /*ff70*/  LEA R185, P2, R249, R85, 0x2 ;  /* 0x00000055f9b97211 */ /* 0x000fe400078410ff */
[----:B-1----:R-:W-:-:S02]  /*ff80*/  LEA.HI.X R0, R210, R84, R192, 0x2, P1 ;  /* 0x00000054d2007211 */ /* 0x002fc400008f14c0 */
[-C--:B------:R-:W-:Y:S01]  /*ff90*/  LEA.HI.X R249, R249, R84.reuse, R189, 0x2, P2 ;  /* 0x00000054f9f97211 */ /* 0x080fe200010f14bd */
[----:B------:R-:W2:Y:S01]  /*ffa0*/  LDL.LU R210, [R1+0x2b4] ;  /* 0x0002b40001d27983 */ /* 0x000ea20000300800 */
[----:B------:R-:W-:Y:S02]  /*ffb0*/  SHF.R.S32.HI R193, RZ, 0x1f, R243 ;  /* 0x0000001fffc17819 */ /* 0x000fe400000114f3 */
[C---:B------:R-:W-:Y:S01]  /*ffc0*/  LEA R189, P2, R243.reuse, R85, 0x2 ;  /* 0x00000055f3bd7211 */ /* 0x040fe200078410ff */
[----:B------:R1:W-:Y:S04]  /*ffd0*/  STL [R1], R0 ;  /* 0x0000000001007387 */ /* 0x0003e80000100800 */
[----:B------:R-:W3:Y:S01]  /*ffe0*/  LDL.LU R208, [R1+0x2b8] ;  /* 0x0002b80001d07983 */ /* 0x000ee20000300800 */
[----:B-1----:R-:W-:-:S03]  /*fff0*/  LEA.HI.X R0, R243, R84, R193, 0x2, P2 ;  /* 0x00000054f3007211 */ /* 0x002fc600010f14c1 */
[----:B------:R-:W4:Y:S01]  /*10000*/  LDL.LU R243, [R1+0x2bc] ;  /* 0x0002bc0001f37983 */ /* 0x000f220000300800 */
[----:B------:R-:W-:Y:S02]  /*10010*/  SHF.R.S32.HI R178, RZ, 0x1f, R236 ;  /* 0x0000001fffb27819 */ /* 0x000fe400000114ec */
[CC--:B------:R-:W-:Y:S02]  /*10020*/  LEA R174, P0, R236.reuse, R85.reuse, 0x2 ;  /* 0x00000055ecae7211 */ /* 0x0c0fe400078010ff */
[----:B------:R-:W-:Y:S02]  /*10030*/  SHF.R.S32.HI R182, RZ, 0x1f, R241 ;  /* 0x0000001fffb67819 */ /* 0x000fe400000114f1 */
[----:B------:R-:W-:Y:S02]  /*10040*/  LEA.HI.X R236, R236, R84, R178, 0x2, P0 ;  /* 0x00000054ecec7211 */ /* 0x000fe400000f14b2 */
[----:B------:R-:W-:Y:S02]  /*10050*/  LEA R178, P0, R241, R85, 0x2 ;  /* 0x00000055f1b27211 */ /* 0x000fe400078010ff */
[----:B------:R-:W-:-:S02]  /*10060*/  SHF.R.S32.HI R190, RZ, 0x1f, R191 ;  /* 0x0000001fffbe7819 */ /* 0x000fc400000114bf */
[-C--:B------:R-:W-:Y:S02]  /*10070*/  LEA.HI.X R241, R241, R84.reuse, R182, 0x2, P0 ;  /* 0x00000054f1f17211 */ /* 0x080fe400000f14b6 */
[-C--:B------:R-:W-:Y:S02]  /*10080*/  LEA R187, P3, R191, R85.reuse, 0x2 ;  /* 0x00000055bfbb7211 */ /* 0x080fe400078610ff */
[----:B------:R-:W-:Y:S02]  /*10090*/  SHF.R.S32.HI R186, RZ, 0x1f, R247 ;  /* 0x0000001fffba7819 */ /* 0x000fe400000114f7 */
[----:B------:R-:W-:Y:S02]  /*100a0*/  LEA R182, P0, R247, R85, 0x2 ;  /* 0x00000055f7b67211 */ /* 0x000fe400078010ff */
[-C--:B------:R-:W-:Y:S02]  /*100b0*/  LEA.HI.X R250, R191, R84.reuse, R190, 0x2, P3 ;  /* 0x00000054bffa7211 */ /* 0x080fe400018f14be */
[----:B------:R-:W-:-:S02]  /*100c0*/  LEA.HI.X R247, R247, R84, R186, 0x2, P0 ;  /* 0x00000054f7f77211 */ /* 0x000fc400000f14ba */
[----:B------:R-:W-:Y:S02]  /*100d0*/  SHF.R.S32.HI R194, RZ, 0x1f, R195 ;  /* 0x0000001fffc27819 */ /* 0x000fe400000114c3 */
[-C--:B------:R-:W-:Y:S02]  /*100e0*/  LEA R191, P3, R195, R85.reuse, 0x2 ;  /* 0x00000055c3bf7211 */ /* 0x080fe400078610ff */
[----:B------:R-:W-:Y:S02]  /*100f0*/  SHF.R.S32.HI R190, RZ, 0x1f, R251 ;  /* 0x0000001fffbe7819 */ /* 0x000fe400000114fb */
[C---:B------:R-:W-:Y:S01]  /*10100*/  LEA R186, P0, R251.reuse, R85, 0x2 ;  /* 0x00000055fbba7211 */ /* 0x040fe200078010ff */
[----:B------:R1:W-:Y:S03]  /*10110*/  STL [R1+0x4], R0 ;  /* 0x0000040001007387 */ /* 0x0003e60000100800 */
[----:B------:R-:W-:-:S02]  /*10120*/  LEA.HI.X R251, R251, R84, R190, 0x2, P0 ;  /* 0x00000054fbfb7211 */ /* 0x000fc400000f14be */
[----:B------:R-:W-:Y:S02]  /*10130*/  LEA R190, P0, R199, R85, 0x2 ;  /* 0x00000055c7be7211 */ /* 0x000fe400078010ff */
[----:B-1----:R-:W-:Y:S02]  /*10140*/  LEA.HI.X R0, R195, R84, R194, 0x2, P3 ;  /* 0x00000054c3007211 */ /* 0x002fe400018f14c2 */
[----:B------:R-:W-:-:S03]  /*10150*/  SHF.R.S32.HI R194, RZ, 0x1f, R199 ;  /* 0x0000001fffc27819 */ /* 0x000fc600000114c7 */
[----:B------:R1:W-:Y:S01]  /*10160*/  STL [R1+0x8], R0 ;  /* 0x0000080001007387 */ /* 0x0003e20000100800 */
[----:B------:R-:W-:Y:S02]  /*10170*/  SHF.R.S32.HI R196, RZ, 0x1f, R200 ;  /* 0x0000001fffc47819 */ /* 0x000fe400000114c8 */
[----:B------:R-:W-:Y:S01]  /*10180*/  SHF.R.S32.HI R197, RZ, 0x1f, R201 ;  /* 0x0000001fffc57819 */ /* 0x000fe200000114c9 */
[----:B------:R-:W2:Y:S01]  /*10190*/  LDL.LU R123, [R1+0x2c0] ;  /* 0x0002c000017b7983 */ /* 0x000ea20000300800 */
[-C--:B------:R-:W-:Y:S02]  /*101a0*/  LEA R192, P1, R200, R85.reuse, 0x2 ;  /* 0x00000055c8c07211 */ /* 0x080fe400078210ff */
[----:B------:R-:W-:Y:S02]  /*101b0*/  LEA R193, P2, R201, R85, 0x2 ;  /* 0x00000055c9c17211 */ /* 0x000fe400078410ff */
[----:B-1----:R-:W-:Y:S02]  /*101c0*/  LEA.HI.X R0, R199, R84, R194, 0x2, P0 ;  /* 0x00000054c7007211 */ /* 0x002fe400000f14c2 */
[----:B------:R-:W-:-:S02]  /*101d0*/  SHF.R.S32.HI R198, RZ, 0x1f, R202 ;  /* 0x0000001fffc67819 */ /* 0x000fc400000114ca */
[-C--:B------:R-:W-:Y:S01]  /*101e0*/  LEA R195, P3, R202, R85.reuse, 0x2 ;  /* 0x00000055cac37211 */ /* 0x080fe200078610ff */
[----:B------:R1:W-:Y:S01]  /*101f0*/  STL [R1+0xc], R0 ;  /* 0x00000c0001007387 */ /* 0x0003e20000100800 */
[-C--:B------:R-:W-:Y:S02]  /*10200*/  LEA.HI.X R5, R200, R84.reuse, R196, 0x2, P1 ;  /* 0x00000054c8057211 */ /* 0x080fe400008f14c4 */
[----:B------:R-:W-:Y:S02]  /*10210*/  LEA.HI.X R2, R201, R84, R197, 0x2, P2 ;  /* 0x00000054c9027211 */ /* 0x000fe400010f14c5 */
[----:B------:R-:W-:Y:S02]  /*10220*/  SHF.R.S32.HI R200, RZ, 0x1f, R205 ;  /* 0x0000001fffc87819 */ /* 0x000fe400000114cd */
[----:B------:R-:W-:Y:S02]  /*10230*/  SHF.R.S32.HI R201, RZ, 0x1f, R206 ;  /* 0x0000001fffc97819 */ /* 0x000fe400000114ce */
[----:B------:R-:W-:-:S02]  /*10240*/  LEA R196, P1, R205, R85, 0x2 ;  /* 0x00000055cdc47211 */ /* 0x000fc400078210ff */
[-C--:B-1----:R-:W-:Y:S02]  /*10250*/  LEA.HI.X R0, R202, R84.reuse, R198, 0x2, P3 ;  /* 0x00000054ca007211 */ /* 0x082fe400018f14c6 */
[CC--:B------:R-:W-:Y:S02]  /*10260*/  LEA R197, P2, R206.reuse, R85.reuse, 0x2 ;  /* 0x00000055cec57211 */ /* 0x0c0fe400078410ff */
[----:B------:R-:W-:Y:S02]  /*10270*/  SHF.R.S32.HI R202, RZ, 0x1f, R203 ;  /* 0x0000001fffca7819 */ /* 0x000fe400000114cb */
[----:B------:R-:W-:Y:S01]  /*10280*/  LEA R199, P3, R203, R85, 0x2 ;  /* 0x00000055cbc77211 */ /* 0x000fe200078610ff */
[----:B------:R1:W-:Y:S01]  /*10290*/  STL [R1+0x10], R5 ;  /* 0x0000100501007387 */ /* 0x0003e20000100800 */
[-C--:B------:R-:W-:Y:S02]  /*102a0*/  LEA.HI.X R252, R205, R84.reuse, R200, 0x2, P1 ;  /* 0x00000054cdfc7211 */ /* 0x080fe400008f14c8 */
[-C--:B------:R-:W-:Y:S01]  /*102b0*/  LEA.HI.X R242, R206, R84.reuse, R201, 0x2, P2 ;  /* 0x00000054cef27211 */ /* 0x080fe200010f14c9 */
[----:B------:R1:W-:Y:S02]  /*102c0*/  STL [R1+0x14], R2 ;  /* 0x0000140201007387 */ /* 0x0003e40000100800 */
[----:B-1----:R-:W-:-:S02]  /*102d0*/  LEA.HI.X R5, R203, R84, R202, 0x2, P3 ;  /* 0x00000054cb057211 */ /* 0x002fc400018f14ca */
[----:B------:R1:W-:Y:S01]  /*102e0*/  STL [R1+0x18], R0 ;  /* 0x0000180001007387 */ /* 0x0003e20000100800 */
[----:B------:R-:W-:Y:S02]  /*102f0*/  SHF.R.S32.HI R198, RZ, 0x1f, R204 ;  /* 0x0000001fffc67819 */ /* 0x000fe400000114cc */
[-C--:B------:R-:W-:Y:S01]  /*10300*/  LEA R194, P0, R204, R85.reuse, 0x2 ;  /* 0x00000055ccc27211 */ /* 0x080fe200078010ff */
[----:B------:R-:W2:Y:S01]  /*10310*/  LDC R2, c[0x0][0x238] ;  /* 0x00008e00ff027b82 */ /* 0x000ea20000000800 */
[----:B---3--:R-:W-:Y:S02]  /*10320*/  SHF.R.S32.HI R205, RZ, 0x1f, R208 ;  /* 0x0000001fffcd7819 */ /* 0x008fe400000114d0 */
[-C--:B------:R-:W-:Y:S02]  /*10330*/  LEA R201, P2, R208, R85.reuse, 0x2 ;  /* 0x00000055d0c97211 */ /* 0x080fe400078410ff */
[----:B----4-:R-:W-:Y:S02]  /*10340*/  SHF.R.S32.HI R206, RZ, 0x1f, R243 ;  /* 0x0000001fffce7819 */ /* 0x010fe400000114f3 */
[----:B------:R-:W-:-:S02]  /*10350*/  LEA R203, P3, R243, R85, 0x2 ;  /* 0x00000055f3cb7211 */ /* 0x000fc400078610ff */
[-C--:B------:R-:W-:Y:S02]  /*10360*/  LEA.HI.X R208, R208, R84.reuse, R205, 0x2, P2 ;  /* 0x00000054d0d07211 */ /* 0x080fe400010f14cd */
[-C--:B------:R-:W-:Y:S02]  /*10370*/  LEA.HI.X R205, R243, R84.reuse, R206, 0x2, P3 ;  /* 0x00000054f3cd7211 */ /* 0x080fe400018f14ce */
[----:B------:R-:W3:Y:S01]  /*10380*/  LDL.LU R243, [R1+0x2c4] ;  /* 0x0002c40001f37983 */ /* 0x000ee20000300800 */
[----:B-1----:R-:W-:Y:S02]  /*10390*/  LEA.HI.X R0, R204, R84, R198, 0x2, P0 ;  /* 0x00000054cc007211 */ /* 0x002fe400000f14c6 */
[----:B------:R-:W-:Y:S02]  /*103a0*/  SHF.R.S32.HI R202, RZ, 0x1f, R240 ;  /* 0x0000001fffca7819 */ /* 0x000fe400000114f0 */
[----:B--2---:R-:W-:Y:S02]  /*103b0*/  SHF.R.S32.HI R204, RZ, 0x1f, R210 ;  /* 0x0000001fffcc7819 */ /* 0x004fe400000114d2 */
[----:B------:R-:W-:-:S02]  /*103c0*/  LEA R198, P0, R240, R85, 0x2 ;  /* 0x00000055f0c67211 */ /* 0x000fc400078010ff */
[-C--:B------:R-:W-:Y:S02]  /*103d0*/  LEA R200, P1, R210, R85.reuse, 0x2 ;  /* 0x00000055d2c87211 */ /* 0x080fe400078210ff */
[-C--:B------:R-:W-:Y:S02]  /*103e0*/  LEA.HI.X R240, R240, R84.reuse, R202, 0x2, P0 ;  /* 0x00000054f0f07211 */ /* 0x080fe400000f14ca */
[----:B------:R-:W-:Y:S02]  /*103f0*/  LEA.HI.X R210, R210, R84, R204, 0x2, P1 ;  /* 0x00000054d2d27211 */ /* 0x000fe400008f14cc */
[----:B------:R-:W-:Y:S02]  /*10400*/  SHF.R.S32.HI R204, RZ, 0x1f, R123 ;  /* 0x0000001fffcc7819 */ /* 0x000fe4000001147b */
[----:B------:R-:W-:-:S04]  /*10410*/  LEA R202, P0, R123, R85, 0x2 ;  /* 0x000000557bca7211 */ /* 0x000fc800078010ff */
[----:B------:R-:W-:Y:S02]  /*10420*/  LEA.HI.X R204, R123, R84, R204, 0x2, P0 ;  /* 0x000000547bcc7211 */ /* 0x000fe400000f14cc */
[----:B------:R-:W2:Y:S01]  /*10430*/  LDL.LU R123, [R1+0x888] ;  /* 0x00088800017b7983 */ /* 0x000ea20000300800 */
[----:B---3--:R-:W-:Y:S02]  /*10440*/  SHF.R.S32.HI R206, RZ, 0x1f, R243 ;  /* 0x0000001fffce7819 */ /* 0x008fe400000114f3 */
[----:B------:R-:W-:-:S04]  /*10450*/  LEA R85, P1, R243, R85, 0x2 ;  /* 0x00000055f3557211 */ /* 0x000fc800078210ff */
[----:B------:R-:W-:Y:S02]  /*10460*/  LEA.HI.X R84, R243, R84, R206, 0x2, P1 ;  /* 0x00000054f3547211 */ /* 0x000fe400008f14ce */
[----:B------:R-:W3:Y:S01]  /*10470*/  LDL.LU R206, [R1+0x138] ;  /* 0x0001380001ce7983 */ /* 0x000ee20000300800 */
[----:B------:R-:W1:Y:S01]  /*10480*/  S2R R243, SR_TID.X ;  /* 0x0000000000f37919 */ /* 0x000e620000002100 */
[----:B------:R-:W-:Y:S01]  /*10490*/  IMAD.SHL.U32 R115, R115, 0x2, RZ ;  /* 0x0000000273737824 */ /* 0x000fe200078e00ff */
[----:B-1----:R-:W-:-:S05]  /*104a0*/  LOP3.LUT R243, R243, 0x7, RZ, 0xc0, !PT ;  /* 0x00000007f3f37812 */ /* 0x002fca00078ec0ff */
[----:B------:R-:W-:-:S05]  /*104b0*/  IMAD R243, R243, 0x90, RZ ;  /* 0x00000090f3f37824 */ /* 0x000fca00078e02ff */
[----:B------:R-:W-:Y:S02]  /*104c0*/  LOP3.LUT R243, R243, 0x30, R115, 0x78, !PT ;  /* 0x00000030f3f37812 */ /* 0x000fe400078e7873 */
[----:B------:R-:W-:Y:S01]  /*104d0*/  IADD3 R243, P0, R83, UR8, RZ ;  /* 0x0000000853f37c10 */ /* 0x000fe2000ff1e0ff */
[----:B------:R-:W4:Y:S04]  /*104e0*/  LDL.LU R115, [R1+0x884] ;  /* 0x0008840001737983 */ /* 0x000f280000300800 */
[----:B------:R-:W-:Y:S01]  /*104f0*/  STL [R1+0x640], R243 ;  /* 0x000640f301007387 */ /* 0x000fe20000100800 */
[----:B---3--:R-:W-:-:S04]  /*10500*/  SHF.R.S32.HI R206, RZ, 0x1f, R206 ;  /* 0x0000001fffce7819 */ /* 0x008fc800000114ce */
[----:B------:R-:W-:Y:S02]  /*10510*/  SHF.L.U64.HI R83, R2, 0x2, R206 ;  /* 0x0000000202537819 */ /* 0x000fe400000102ce */
[----:B------:R-:W-:-:S03]  /*10520*/  IADD3 R2, P1, R87, UR6, RZ ;  /* 0x0000000657027c10 */ /* 0x000fc6000ff3e0ff */
[----:B------:R1:W-:Y:S04]  /*10530*/  STL [R1+0x7ac], R83 ;  /* 0x0007ac5301007387 */ /* 0x0003e80000100800 */
[----:B------:R3:W-:Y:S01]  /*10540*/  STL [R1+0x648], R2 ;  /* 0x0006480201007387 */ /* 0x0007e20000100800 */
[----:B-1----:R-:W-:Y:S01]  /*10550*/  IADD3.X R83, R86, UR7, RZ, P0, !PT ;  /* 0x0000000756537c10 */ /* 0x002fe200087fe4ff */
[----:B------:R-:W-:Y:S01]  /*10560*/  ULDC.64 UR6, c[0x0][0x218] ;  /* 0x0000860000067ab9 */ /* 0x000fe20000000a00 */
[----:B------:R-:W-:Y:S02]  /*10570*/  IADD3 R81, P0, R81, UR10, RZ ;  /* 0x0000000a51517c10 */ /* 0x000fe4000ff1e0ff */
[----:B---3--:R-:W-:Y:S01]  /*10580*/  IADD3.X R2, R82, UR11, RZ, P1, !PT ;  /* 0x0000000b52027c10 */ /* 0x008fe20008ffe4ff */
[----:B------:R-:W-:Y:S01]  /*10590*/  STL [R1+0x63c], R83 ;  /* 0x00063c5301007387 */ /* 0x000fe20000100800 */
[----:B------:R-:W-:-:S03]  /*105a0*/  ULDC.64 UR10, c[0x0][0x218] ;  /* 0x00008600000a7ab9 */ /* 0x000fc60000000a00 */
[----:B------:R1:W-:Y:S04]  /*105b0*/  STL [R1+0x650], R81 ;  /* 0x0006505101007387 */ /* 0x0003e80000100800 */
[----:B------:R3:W-:Y:S01]  /*105c0*/  STL [R1+0x644], R2 ;  /* 0x0006440201007387 */ /* 0x0007e20000100800 */
[----:B-1----:R-:W-:Y:S02]  /*105d0*/  IADD3 R81, P1, R77, UR6, RZ ;  /* 0x000000064d517c10 */ /* 0x002fe4000ff3e0ff */
[----:B------:R-:W-:Y:S01]  /*105e0*/  IADD3.X R77, R80, UR7, RZ, P0, !PT ;  /* 0x00000007504d7c10 */ /* 0x000fe200087fe4ff */
[----:B------:R-:W-:Y:S01]  /*105f0*/  ULDC.64 UR6, c[0x0][0x218] ;  /* 0x0000860000067ab9 */ /* 0x000fe20000000a00 */
[----:B---3--:R-:W-:Y:S01]  /*10600*/  IADD3 R2, P0, R73, UR10, RZ ;  /* 0x0000000a49027c10 */ /* 0x008fe2000ff1e0ff */
[----:B------:R-:W-:Y:S04]  /*10610*/  STL [R1+0x658], R81 ;  /* 0x0006585101007387 */ /* 0x000fe80000100800 */
[----:B------:R1:W-:Y:S04]  /*10620*/  STL [R1+0x64c], R77 ;  /* 0x00064c4d01007387 */ /* 0x0003e80000100800 */
[----:B------:R3:W-:Y:S01]  /*10630*/  STL [R1+0x660], R2 ;  /* 0x0006600201007387 */ /* 0x0007e20000100800 */
[----:B-1----:R-:W-:Y:S01]  /*10640*/  IADD3.X R77, R78, UR11, RZ, P1, !PT ;  /* 0x0000000b4e4d7c10 */ /* 0x002fe20008ffe4ff */
[----:B------:R-:W-:Y:S01]  /*10650*/  ULDC.64 UR10, c[0x0][0x218] ;  /* 0x00008600000a7ab9 */ /* 0x000fe20000000a00 */
[----:B------:R-:W-:-:S02]  /*10660*/  IADD3 R73, P1, R79, UR6, RZ ;  /* 0x000000064f497c10 */ /* 0x000fc4000ff3e0ff */
[----:B---3--:R-:W-:Y:S01]  /*10670*/  IADD3.X R2, R76, UR7, RZ, P0, !PT ;  /* 0x000000074c027c10 */ /* 0x008fe200087fe4ff */
[----:B------:R-:W-:Y:S01]  /*10680*/  ULDC.64 UR6, c[0x0][0x218] ;  /* 0x0000860000067ab9 */ /* 0x000fe20000000a00 */
[----:B------:R-:W-:Y:S01]  /*10690*/  STL [R1+0x654], R77 ;  /* 0x0006544d01007387 */ /* 0x000fe20000100800 */
[----:B------:R-:W-:-:S03]  /*106a0*/  IADD3 R74, P0, R74, UR6, RZ ;  /* 0x000000064a4a7c10 */ /* 0x000fc6000ff1e0ff */
[----:B------:R1:W-:Y:S04]  /*106b0*/  STL [R1+0x668], R73 ;  /* 0x0006684901007387 */ /* 0x0003e80000100800 */
[----:B------:R3:W-:Y:S01]  /*106c0*/  STL [R1+0x65c], R2 ;  /* 0x00065c0201007387 */ /* 0x0007e20000100800 */
[----:B-1----:R-:W-:Y:S01]  /*106d0*/  IADD3.X R73, R75, UR7, RZ, P1, !PT ;  /* 0x000000074b497c10 */ /* 0x002fe20008ffe4ff */
[----:B------:R-:W-:Y:S01]  /*106e0*/  ULDC.64 UR6, c[0x0][0x218] ;  /* 0x0000860000067ab9 */ /* 0x000fe20000000a00 */
[----:B---3--:R-:W-:Y:S01]  /*106f0*/  IADD3 R2, P1, R69, UR10, RZ ;  /* 0x0000000a45027c10 */ /* 0x008fe2000ff3e0ff */
[----:B------:R-:W-:Y:S01]  /*10700*/  STL [R1+0x670], R74 ;  /* 0x0006704a01007387 */ /* 0x000fe20000100800 */
[----:B------:R-:W-:Y:S01]  /*10710*/  IADD3.X R69, R72, UR11, RZ, P0, !PT ;  /* 0x0000000b48457c10 */ /* 0x000fe200087fe4ff */
[----:B------:R-:W-:Y:S01]  /*10720*/  ULDC.64 UR10, c[0x0][0x218] ;  /* 0x00008600000a7ab9 */ /* 0x000fe20000000a00 */
[----:B------:R-:W-:Y:S01]  /*10730*/  IADD3 R65, P0, R65, UR6, RZ ;  /* 0x0000000641417c10 */ /* 0x000fe2000ff1e0ff */
[----:B------:R-:W-:Y:S04]  /*10740*/  STL [R1+0x664], R73 ;  /* 0x0006644901007387 */ /* 0x000fe80000100800 */
[----:B------:R1:W-:Y:S04]  /*10750*/  STL [R1+0x678], R2 ;  /* 0x0006780201007387 */ /* 0x0003e80000100800 */
[----:B------:R3:W-:Y:S01]  /*10760*/  STL [R1+0x66c], R69 ;  /* 0x00066c4501007387 */ /* 0x0007e20000100800 */
[----:B-1----:R-:W-:Y:S01]  /*10770*/  IADD3.X R2, R70, UR7, RZ, P1, !PT ;  /* 0x0000000746027c10 */ /* 0x002fe20008ffe4ff */
[----:B------:R-:W-:-:S02]  /*10780*/  ULDC.64 UR6, c[0x0][0x218] ;  /* 0x0000860000067ab9 */ /* 0x000fc40000000a00 */
[----:B------:R1:W-:Y:S01]  /*10790*/  STL [R1+0x680], R65 ;  /* 0x0006804101007387 */ /* 0x0003e20000100800 */
[----:B---3--:R-:W-:-:S03]  /*107a0*/  IADD3 R69, P1, R71, UR6, RZ ;  /* 0x0000000647457c10 */ /* 0x008fc6000ff3e0ff */
[----:B------:R3:W-:Y:S01]  /*107b0*/  STL [R1+0x674], R2 ;  /* 0x0006740201007387 */ /* 0x0007e20000100800 */
[----:B-1----:R-:W-:-:S03]  /*107c0*/  IADD3.X R65, R68, UR7, RZ, P0, !PT ;  /* 0x0000000744417c10 */ /* 0x002fc600087fe4ff */
[----:B------:R-:W-:Y:S01]  /*107d0*/  STL [R1+0x688], R69 ;  /* 0x0006884501007387 */ /* 0x000fe20000100800 */
[----:B------:R-:W-:Y:S01]  /*107e0*/  ULDC.64 UR6, c[0x0][0x218] ;  /* 0x0000860000067ab9 */ /* 0x000fe20000000a00 */
[----:B---3--:R-:W-:Y:S02]  /*107f0*/  IADD3 R2, P0, R66, UR10, RZ ;  /* 0x0000000a42027c10 */ /* 0x008fe4000ff1e0ff */
[----:B------:R1:W-:Y:S04]  /*10800*/  STL [R1+0x67c], R65 ;  /* 0x00067c4101007387 */ /* 0x0003e80000100800 */
[----:B------:R3:W-:Y:S01]  /*10810*/  STL [R1+0x690], R2 ;  /* 0x0006900201007387 */ /* 0x0007e20000100800 */
[----:B-1----:R-:W-:Y:S01]  /*10820*/  IADD3.X R65, R67, UR11, RZ, P1, !PT ;  /* 0x0000000b43417c10 */ /* 0x002fe20008ffe4ff */
[----:B------:R-:W-:Y:S01]  /*10830*/  ULDC.64 UR10, c[0x0][0x218] ;  /* 0x00008600000a7ab9 */ /* 0x000fe20000000a00 */
[----:B------:R-:W-:-:S02]  /*10840*/  IADD3 R61, P1, R61, UR6, RZ ;  /* 0x000000063d3d7c10 */ /* 0x000fc4000ff3e0ff */
        /* <DEDUP_REMOVED lines=9> */
[----:B------:R-:W-:Y:S01]  /*108e0*/  STL [R1+0x6a0], R61 ;  /* 0x0006a03d01007387 */ /* 0x000fe20000100800 */
[----:B------:R-:W-:Y:S01]  /*108f0*/  IADD3.X R60, R60, UR11, RZ, P0, !PT ;  /* 0x0000000b3c3c7c10 */ /* 0x000fe200087fe4ff */
[----:B------:R-:W-:-:S02]  /*10900*/  ULDC.64 UR10, c[0x0][0x218] ;  /* 0x00008600000a7ab9 */ /* 0x000fc40000000a00 */
[----:B------:R1:W-:Y:S04]  /*10910*/  STL [R1+0x694], R57 ;  /* 0x0006943901007387 */ /* 0x0003e80000100800 */
[----:B------:R3:W-:Y:S01]  /*10920*/  STL [R1+0x6a8], R2 ;  /* 0x0006a80201007387 */ /* 0x0007e20000100800 */
[----:B-1----:R-:W-:-:S03]  /*10930*/  IADD3 R57, P0, R58, UR6, RZ ;  /* 0x000000063a397c10 */ /* 0x002fc6000ff1e0ff */
[----:B------:R-:W-:Y:S01]  /*10940*/  STL [R1+0x69c], R60 ;  /* 0x00069c3c01007387 */ /* 0x000fe20000100800 */
[----:B---3--:R-:W-:Y:S01]  /*10950*/  IADD3.X R2, R59, UR7, RZ, P1, !PT ;  /* 0x000000073b027c10 */ /* 0x008fe20008ffe4ff */
[----:B------:R-:W-:Y:S02]  /*10960*/  ULDC.64 UR6, c[0x0][0x218] ;  /* 0x0000860000067ab9 */ /* 0x000fe40000000a00 */
[----:B------:R-:W-:Y:S01]  /*10970*/  STL [R1+0x6b0], R57 ;  /* 0x0006b03901007387 */ /* 0x000fe20000100800 */
[----:B------:R-:W-:-:S03]  /*10980*/  IADD3 R53, P1, R53, UR6, RZ ;  /* 0x0000000635357c10 */ /* 0x000fc6000ff3e0ff */
[----:B------:R1:W-:Y:S04]  /*10990*/  STL [R1+0x6a4], R2 ;  /* 0x0006a40201007387 */ /* 0x0003e80000100800 */
[----:B------:R-:W-:Y:S04]  /*109a0*/  STL [R1+0x6b8], R53 ;  /* 0x0006b83501007387 */ /* 0x000fe80000100800 */
[----:B------:R-:W3:Y:S01]  /*109b0*/  LDL.LU R243, [R1+0x34c] ;  /* 0x00034c0001f37983 */ /* 0x000ee20000300800 */
[----:B-1----:R-:W-:Y:S01]  /*109c0*/  IADD3.X R2, R56, UR7, RZ, P0, !PT ;  /* 0x0000000738027c10 */ /* 0x002fe200087fe4ff */
[----:B------:R-:W-:-:S04]  /*109d0*/  ULDC.64 UR6, c[0x0][0x218] ;  /* 0x0000860000067ab9 */ /* 0x000fc80000000a00 */
[----:B------:R1:W-:Y:S04]  /*109e0*/  STL [R1+0x6ac], R2 ;  /* 0x0006ac0201007387 */ /* 0x0003e80000100800 */
[----:B-1----:R-:W3:Y:S01]  /*109f0*/  LDL R2, [R1+0x720] ;  /* 0x0007200001027983 */ /* 0x002ee20000100800 */
[----:B------:R-:W-:Y:S02]  /*10a00*/  IADD3 R49, P0, R49, UR10, RZ ;  /* 0x0000000a31317c10 */ /* 0x000fe4000ff1e0ff */
[----:B------:R-:W-:Y:S01]  /*10a10*/  IADD3.X R54, R54, UR11, RZ, P1, !PT ;  /* 0x0000000b36367c10 */ /* 0x000fe20008ffe4ff */
[----:B------:R-:W-:Y:S01]  /*10a20*/  ULDC.64 UR10, c[0x0][0x218] ;  /* 0x00008600000a7ab9 */ /* 0x000fe20000000a00 */
[----:B------:R-:W-:Y:S01]  /*10a30*/  IADD3 R53, P1, R55, UR6, RZ ;  /* 0x0000000637357c10 */ /* 0x000fe2000ff3e0ff */
[----:B------:R1:W-:Y:S04]  /*10a40*/  STL [R1+0x6c0], R49 ;  /* 0x0006c03101007387 */ /* 0x0003e80000100800 */
[----:B------:R-:W-:Y:S01]  /*10a50*/  STL [R1+0x6b4], R54 ;  /* 0x0006b43601007387 */ /* 0x000fe20000100800 */
[----:B-1----:R-:W-:Y:S01]  /*10a60*/  IADD3.X R49, R52, UR7, RZ, P0, !PT ;  /* 0x0000000734317c10 */ /* 0x002fe200087fe4ff */
[----:B------:R-:W-:-:S02]  /*10a70*/  ULDC.64 UR6, c[0x0][0x218] ;  /* 0x0000860000067ab9 */ /* 0x000fc40000000a00 */
[----:B------:R-:W-:Y:S01]  /*10a80*/  STL [R1+0x6c8], R53 ;  /* 0x0006c83501007387 */ /* 0x000fe20000100800 */
[----:B------:R-:W-:-:S03]  /*10a90*/  IADD3 R50, P0, R50, UR6, RZ ;  /* 0x0000000632327c10 */ /* 0x000fc6000ff1e0ff */
[----:B------:R1:W-:Y:S01]  /*10aa0*/  STL [R1+0x6bc], R49 ;  /* 0x0006bc3101007387 */ /* 0x0003e20000100800 */
[----:B------:R-:W-:-:S03]  /*10ab0*/  IADD3.X R48, R48, UR11, RZ, P0, !PT ;  /* 0x0000000b30307c10 */ /* 0x000fc600087fe4ff */
[----:B------:R-:W-:Y:S01]  /*10ac0*/  STL [R1+0x6d0], R50 ;  /* 0x0006d03201007387 */ /* 0x000fe20000100800 */
[----:B-1----:R-:W-:Y:S01]  /*10ad0*/  IADD3.X R49, R51, UR7, RZ, P1, !PT ;  /* 0x0000000733317c10 */ /* 0x002fe20008ffe4ff */
[----:B------:R-:W-:Y:S01]  /*10ae0*/  ULDC.64 UR6, c[0x0][0x218] ;  /* 0x0000860000067ab9 */ /* 0x000fe20000000a00 */
[----:B------:R-:W-:Y:S01]  /*10af0*/  IADD3 R45, P1, R45, UR10, RZ ;  /* 0x0000000a2d2d7c10 */ /* 0x000fe2000ff3e0ff */
[----:B------:R-:W-:Y:S02]  /*10b00*/  ULDC.64 UR10, c[0x0][0x218] ;  /* 0x00008600000a7ab9 */ /* 0x000fe40000000a00 */
[----:B------:R-:W-:Y:S04]  /*10b10*/  STL [R1+0x6c4], R49 ;  /* 0x0006c43101007387 */ /* 0x000fe80000100800 */
[----:B------:R1:W-:Y:S04]  /*10b20*/  STL [R1+0x6d8], R45 ;  /* 0x0006d82d01007387 */ /* 0x0003e80000100800 */
[----:B------:R-:W-:Y:S01]  /*10b30*/  STL [R1+0x6cc], R48 ;  /* 0x0006cc3001007387 */ /* 0x000fe20000100800 */
[----:B-1----:R-:W-:-:S02]  /*10b40*/  IADD3 R45, P0, R41, UR6, RZ ;  /* 0x00000006292d7c10 */ /* 0x002fc4000ff1e0ff */
[----:B------:R-:W-:Y:S01]  /*10b50*/  IADD3.X R41, R46, UR7, RZ, P1, !PT ;  /* 0x000000072e297c10 */ /* 0x000fe20008ffe4ff */
[----:B------:R-:W-:Y:S02]  /*10b60*/  ULDC.64 UR6, c[0x0][0x218] ;  /* 0x0000860000067ab9 */ /* 0x000fe40000000a00 */
[----:B------:R1:W-:Y:S01]  /*10b70*/  STL [R1+0x6e0], R45 ;  /* 0x0006e02d01007387 */ /* 0x0003e20000100800 */
[----:B------:R-:W-:-:S03]  /*10b80*/  IADD3.X R44, R44, UR7, RZ, P0, !PT ;  /* 0x000000072c2c7c10 */ /* 0x000fc600087fe4ff */
[----:B------:R2:W-:Y:S01]  /*10b90*/  STL [R1+0x6d4], R41 ;  /* 0x0006d42901007387 */ /* 0x0005e20000100800 */
[----:B-1----:R-:W-:Y:S01]  /*10ba0*/  IADD3 R45, P1, R47, UR6, RZ ;  /* 0x000000062f2d7c10 */ /* 0x002fe2000ff3e0ff */
[----:B------:R-:W-:Y:S01]  /*10bb0*/  ULDC.64 UR6, c[0x0][0x218] ;  /* 0x0000860000067ab9 */ /* 0x000fe20000000a00 */
[----:B--2---:R-:W-:-:S03]  /*10bc0*/  IADD3 R41, P0, R42, UR10, RZ ;  /* 0x0000000a2a297c10 */ /* 0x004fc6000ff1e0ff */
[----:B------:R-:W-:Y:S01]  /*10bd0*/  STL [R1+0x6e8], R45 ;  /* 0x0006e82d01007387 */ /* 0x000fe20000100800 */
[----:B------:R-:W-:Y:S01]  /*10be0*/  IADD3.X R42, R43, UR11, RZ, P1, !PT ;  /* 0x0000000b2b2a7c10 */ /* 0x000fe20008ffe4ff */
[----:B------:R-:W-:Y:S02]  /*10bf0*/  ULDC.64 UR10, c[0x0][0x218] ;  /* 0x00008600000a7ab9 */ /* 0x000fe40000000a00 */
[----:B------:R-:W-:Y:S04]  /*10c00*/  STL [R1+0x6dc], R44 ;  /* 0x0006dc2c01007387 */ /* 0x000fe80000100800 */
[----:B------:R1:W-:Y:S04]  /*10c10*/  STL [R1+0x6f0], R41 ;  /* 0x0006f02901007387 */ /* 0x0003e80000100800 */
[----:B------:R-:W-:Y:S01]  /*10c20*/  STL [R1+0x6e4], R42 ;  /* 0x0006e42a01007387 */ /* 0x000fe20000100800 */
[----:B-1----:R-:W-:-:S02]  /*10c30*/  IADD3 R41, P1, R37, UR6, RZ ;  /* 0x0000000625297c10 */ /* 0x002fc4000ff3e0ff */
[----:B------:R-:W-:Y:S01]  /*10c40*/  IADD3.X R37, R40, UR7, RZ, P0, !PT ;  /* 0x0000000728257c10 */ /* 0x000fe200087fe4ff */
[----:B------:R-:W-:Y:S02]  /*10c50*/  ULDC.64 UR6, c[0x0][0x218] ;  /* 0x0000860000067ab9 */ /* 0x000fe40000000a00 */
[----:B------:R-:W-:Y:S02]  /*10c60*/  IADD3 R40, P0, R3, UR6, RZ ;  /* 0x0000000603287c10 */ /* 0x000fe4000ff1e0ff */
[----:B------:R-:W-:Y:S01]  /*10c70*/  IADD3.X R3, R38, UR7, RZ, P1, !PT ;  /* 0x0000000726037c10 */ /* 0x000fe20008ffe4ff */
[----:B------:R-:W-:Y:S01]  /*10c80*/  STL [R1+0x6f8], R41 ;  /* 0x0006f82901007387 */ /* 0x000fe20000100800 */
[----:B------:R-:W-:-:S03]  /*10c90*/  ULDC.64 UR6, c[0x0][0x218] ;  /* 0x0000860000067ab9 */ /* 0x000fc60000000a00 */
[----:B------:R1:W-:Y:S04]  /*10ca0*/  STL [R1+0x6ec], R37 ;  /* 0x0006ec2501007387 */ /* 0x0003e80000100800 */
[----:B------:R-:W-:Y:S04]  /*10cb0*/  STL [R1+0x700], R40 ;  /* 0x0007002801007387 */ /* 0x000fe80000100800 */
[----:B------:R2:W-:Y:S01]  /*10cc0*/  STL [R1+0x6f4], R3 ;  /* 0x0006f40301007387 */ /* 0x0005e20000100800 */
[----:B-1----:R-:W-:Y:S02]  /*10cd0*/  IADD3 R37, P1, R39, UR10, RZ ;  /* 0x0000000a27257c10 */ /* 0x002fe4000ff3e0ff */
[----:B--2---:R-:W-:Y:S01]  /*10ce0*/  IADD3.X R3, R36, UR11, RZ, P0, !PT ;  /* 0x0000000b24037c10 */ /* 0x004fe200087fe4ff */
[----:B------:R-:W-:Y:S01]  /*10cf0*/  ULDC.64 UR10, c[0x0][0x218] ;  /* 0x00008600000a7ab9 */ /* 0x000fe20000000a00 */
[----:B------:R-:W-:-:S02]  /*10d00*/  IADD3 R36, P0, R34, UR6, RZ ;  /* 0x0000000622247c10 */ /* 0x000fc4000ff1e0ff */
[----:B------:R-:W-:Y:S01]  /*10d10*/  IADD3.X R34, R35, UR7, RZ, P1, !PT ;  /* 0x0000000723227c10 */ /* 0x000fe20008ffe4ff */
[----:B------:R-:W-:Y:S01]  /*10d20*/  ULDC.64 UR6, c[0x0][0x218] ;  /* 0x0000860000067ab9 */ /* 0x000fe20000000a00 */
[----:B------:R-:W-:Y:S01]  /*10d30*/  STL [R1+0x708], R37 ;  /* 0x0007082501007387 */ /* 0x000fe20000100800 */
[----:B------:R-:W-:Y:S01]  /*10d40*/  IADD3 R31, P1, R31, UR6, RZ ;  /* 0x000000061f1f7c10 */ /* 0x000fe2000ff3e0ff */
[----:B------:R-:W-:Y:S01]  /*10d50*/  ULDC UR6, c[0x0][0x21c] ;  /* 0x0000870000067ab9 */ /* 0x000fe20000000800 */
[----:B------:R-:W-:Y:S01]  /*10d60*/  IADD3.X R33, R33, UR7, RZ, P0, !PT ;  /* 0x0000000721217c10 */ /* 0x000fe200087fe4ff */
[----:B------:R-:W-:Y:S01]  /*10d70*/  STL [R1+0x6fc], R3 ;  /* 0x0006fc0301007387 */ /* 0x000fe20000100800 */
[----:B------:R-:W-:-:S03]  /*10d80*/  IADD3 R29, P0, R29, UR10, RZ ;  /* 0x0000000a1d1d7c10 */ /* 0x000fc6000ff1e0ff */
[----:B------:R-:W-:Y:S04]  /*10d90*/  STL [R1+0x710], R36 ;  /* 0x0007102401007387 */ /* 0x000fe80000100800 */
[----:B------:R-:W-:Y:S04]  /*10da0*/  STL [R1+0x704], R34 ;  /* 0x0007042201007387 */ /* 0x000fe80000100800 */
[----:B------:R1:W-:Y:S04]  /*10db0*/  STL [R1+0x718], R31 ;  /* 0x0007181f01007387 */ /* 0x0003e80000100800 */
[----:B------:R-:W-:Y:S04]  /*10dc0*/  STL [R1+0x70c], R33 ;  /* 0x00070c2101007387 */ /* 0x000fe80000100800 */
[----:B------:R2:W-:Y:S01]  /*10dd0*/  STL [R1+0x71c], R29 ;  /* 0x00071c1d01007387 */ /* 0x0005e20000100800 */
[----:B-1----:R-:W-:-:S02]  /*10de0*/  IADD3.X R31, R32, UR11, RZ, P1, !PT ;  /* 0x0000000b201f7c10 */ /* 0x002fc40008ffe4ff */
[----:B------:R-:W-:Y:S02]  /*10df0*/  IADD3 R27, P4, R27, UR8, RZ ;  /* 0x000000081b1b7c10 */ /* 0x000fe4000ff9e0ff */
[----:B--2---:R-:W-:Y:S01]  /*10e00*/  IADD3 R29, P1, R123, UR8, RZ ;  /* 0x000000087b1d7c10 */ /* 0x004fe2000ff3e0ff */
[----:B------:R-:W-:Y:S04]  /*10e10*/  STL [R1+0x714], R31 ;  /* 0x0007141f01007387 */ /* 0x000fe80000100800 */
[----:B------:R1:W-:Y:S02]  /*10e20*/  STL [R1+0x638], R29 ;  /* 0x0006381d01007387 */ /* 0x0003e40000100800 */
[----:B-1----:R-:W-:Y:S02]  /*10e30*/  IADD3 R29, P5, R25, UR8, RZ ;  /* 0x00000008191d7c10 */ /* 0x002fe4000ffbe0ff */
[----:B------:R-:W-:-:S04]  /*10e40*/  IADD3 R25, P6, R24, UR8, RZ ;  /* 0x0000000818197c10 */ /* 0x000fc8000ffde0ff */
[----:B------:R-:W-:Y:S02]  /*10e50*/  IADD3.X R14, R14, UR9, RZ, P6, !PT ;  /* 0x000000090e0e7c10 */ /* 0x000fe4000b7fe4ff */
[C---:B---3--:R-:W-:Y:S02]  /*10e60*/  LEA R3, P2, R2.reuse, R243, 0x3 ;  /* 0x000000f302037211 */ /* 0x048fe400078418ff */
[----:B------:R-:W-:Y:S02]  /*10e70*/  SHF.R.S32.HI R206, RZ, 0x1f, R2 ;  /* 0x0000001fffce7819 */ /* 0x000fe40000011402 */
[----:B------:R-:W-:Y:S02]  /*10e80*/  IADD3 R3, P3, R3, UR20, RZ ;  /* 0x0000001403037c10 */ /* 0x000fe4000ff7e0ff */
[----:B----4-:R-:W-:-:S04]  /*10e90*/  LEA.HI.X R115, R2, R115, R206, 0x3, P2 ;  /* 0x0000007302737211 */ /* 0x010fc800010f1cce */
[----:B------:R-:W-:Y:S02]  /*10ea0*/  IADD3.X R243, R115, UR21, RZ, P3, !PT ;  /* 0x0000001573f37c10 */ /* 0x000fe40009ffe4ff */
[----:B------:R-:W-:-:S05]  /*10eb0*/  IADD3 R30, P3, R30, UR8, RZ ;  /* 0x000000081e1e7c10 */ /* 0x000fca000ff7e0ff */
[----:B------:R-:W-:Y:S04]  /*10ec0*/  STL [R1+0x324], R30 ;  /* 0x0003241e01007387 */ /* 0x000fe80000100800 */
[----:B------:R1:W-:Y:S01]  /*10ed0*/  STL [R1+0x32c], R27 ;  /* 0x00032c1b01007387 */ /* 0x0003e20000100800 */
[----:B------:R-:W-:-:S03]  /*10ee0*/  IADD3.X R19, R19, UR9, RZ, P3, !PT ;  /* 0x0000000913137c10 */ /* 0x000fc60009ffe4ff */
[----:B------:R-:W-:Y:S04]  /*10ef0*/  STL [R1+0x334], R29 ;  /* 0x0003341d01007387 */ /* 0x000fe80000100800 */
[----:B------:R2:W-:Y:S01]  /*10f00*/  STL [R1+0x33c], R25 ;  /* 0x00033c1901007387 */ /* 0x0005e20000100800 */
[----:B-1----:R-:W-:Y:S02]  /*10f10*/  IADD3.X R27, R129, UR9, RZ, P1, !PT ;  /* 0x00000009811b7c10 */ /* 0x002fe40008ffe4ff */
[----:B------:R-:W-:-:S03]  /*10f20*/  IADD3 R24, P1, R28, UR8, RZ ;  /* 0x000000081c187c10 */ /* 0x000fc6000ff3e0ff */
[----:B------:R-:W-:Y:S01]  /*10f30*/  STL [R1+0x634], R27 ;  /* 0x0006341b01007387 */ /* 0x000fe20000100800 */
[----:B--2---:R-:W-:-:S03]  /*10f40*/  IADD3 R25, P2, R26, UR8, RZ ;  /* 0x000000081a197c10 */ /* 0x004fc6000ff5e0ff */
[----:B------:R1:W-:Y:S04]  /*10f50*/  STL [R1+0x344], R24 ;  /* 0x0003441801007387 */ /* 0x0003e80000100800 */
[----:B------:R-:W-:Y:S04]  /*10f60*/  STL [R1+0x34c], R25 ;  /* 0x00034c1901007387 */ /* 0x000fe80000100800 */
[----:B------:R2:W-:Y:S01]  /*10f70*/  STL [R1+0x320], R19 ;  /* 0x0003201301007387 */ /* 0x0005e20000100800 */
[----:B-1----:R-:W-:Y:S02]  /*10f80*/  IADD3 R24, P3, R22, UR8, RZ ;  /* 0x0000000816187c10 */ /* 0x002fe4000ff7e0ff */
[----:B------:R-:W-:-:S02]  /*10f90*/  IADD3.X R22, R18, UR9, RZ, P4, !PT ;  /* 0x0000000912167c10 */ /* 0x000fc4000a7fe4ff */
[----:B------:R-:W-:Y:S01]  /*10fa0*/  IADD3.X R18, R15, UR9, RZ, P5, !PT ;  /* 0x000000090f127c10 */ /* 0x000fe2000affe4ff */
[----:B------:R-:W-:Y:S01]  /*10fb0*/  STL [R1+0x354], R24 ;  /* 0x0003541801007387 */ /* 0x000fe20000100800 */
[----:B------:R-:W-:Y:S02]  /*10fc0*/  IADD3 R15, P5, R23, UR8, RZ ;  /* 0x00000008170f7c10 */ /* 0x000fe4000ffbe0ff */
[----:B--2---:R-:W-:Y:S01]  /*10fd0*/  IADD3 R19, P4, R20, UR8, RZ ;  /* 0x0000000814137c10 */ /* 0x004fe2000ff9e0ff */
[----:B------:R-:W-:Y:S04]  /*10fe0*/  STL [R1+0x328], R22 ;  /* 0x0003281601007387 */ /* 0x000fe80000100800 */
[----:B------:R-:W-:Y:S04]  /*10ff0*/  STL [R1+0x35c], R19 ;  /* 0x00035c1301007387 */ /* 0x000fe80000100800 */
[----:B------:R1:W-:Y:S04]  /*11000*/  STL [R1+0x330], R18 ;  /* 0x0003301201007387 */ /* 0x0003e80000100800 */
[----:B------:R2:W-:Y:S04]  /*11010*/  STL [R1+0x364], R15 ;  /* 0x0003640f01007387 */ /* 0x0005e80000100800 */
[----:B------:R3:W-:Y:S01]  /*11020*/  STL [R1+0x338], R14 ;  /* 0x0003380e01007387 */ /* 0x0007e20000100800 */
[----:B-1----:R-:W-:-:S02]  /*11030*/  IADD3 R18, P6, R21, UR8, RZ ;  /* 0x0000000815127c10 */ /* 0x002fc4000ffde0ff */
[----:B--2---:R-:W-:Y:S02]  /*11040*/  IADD3.X R15, R11, UR9, RZ, P1, !PT ;  /* 0x000000090b0f7c10 */ /* 0x004fe40008ffe4ff */
[----:B------:R-:W-:Y:S02]  /*11050*/  IADD3.X R11, R10, UR9, RZ, P2, !PT ;  /* 0x000000090a0b7c10 */ /* 0x000fe400097fe4ff */
[----:B---3--:R-:W-:Y:S01]  /*11060*/  IADD3 R14, P1, R16, UR8, RZ ;  /* 0x00000008100e7c10 */ /* 0x008fe2000ff3e0ff */
[----:B------:R-:W-:Y:S01]  /*11070*/  STL [R1+0x36c], R18 ;  /* 0x00036c1201007387 */ /* 0x000fe20000100800 */
[----:B------:R-:W-:Y:S02]  /*11080*/  IADD3 R10, P2, R12, UR8, RZ ;  /* 0x000000080c0a7c10 */ /* 0x000fe4000ff5e0ff */
[----:B------:R-:W-:Y:S01]  /*11090*/  IADD3.X R7, R7, UR9, RZ, P3, !PT ;  /* 0x0000000907077c10 */ /* 0x000fe20009ffe4ff */
[----:B------:R-:W-:Y:S04]  /*110a0*/  STL [R1+0x340], R15 ;  /* 0x0003400f01007387 */ /* 0x000fe80000100800 */
[----:B------:R-:W-:Y:S04]  /*110b0*/  STL [R1+0x374], R14 ;  /* 0x0003740e01007387 */ /* 0x000fe80000100800 */
[----:B------:R1:W-:Y:S04]  /*110c0*/  STL [R1+0x348], R11 ;  /* 0x0003480b01007387 */ /* 0x0003e80000100800 */
[----:B------:R2:W-:Y:S04]  /*110d0*/  STL [R1+0x37c], R10 ;  /* 0x00037c0a01007387 */ /* 0x0005e80000100800 */
[----:B------:R3:W-:Y:S01]  /*110e0*/  STL [R1+0x350], R7 ;  /* 0x0003500701007387 */ /* 0x0007e20000100800 */
[----:B-1----:R-:W-:-:S02]  /*110f0*/  IADD3 R11, P3, R17, UR8, RZ ;  /* 0x00000008110b7c10 */ /* 0x002fc4000ff7e0ff */
[----:B--2---:R-:W-:-:S03]  /*11100*/  IADD3.X R10, R6, UR9, RZ, P4, !PT ;  /* 0x00000009060a7c10 */ /* 0x004fc6000a7fe4ff */
[----:B------:R-:W-:Y:S01]  /*11110*/  STL [R1+0x384], R11 ;  /* 0x0003840b01007387 */ /* 0x000fe20000100800 */
[----:B------:R-:W-:Y:S02]  /*11120*/  IADD3.X R6, R4, UR9, RZ, P5, !PT ;  /* 0x0000000904067c10 */ /* 0x000fe4000affe4ff */
[----:B---3--:R-:W-:Y:S01]  /*11130*/  IADD3 R7, P4, R13, UR8, RZ ;  /* 0x000000080d077c10 */ /* 0x008fe2000ff9e0ff */
[----:B------:R-:W-:Y:S01]  /*11140*/  STL [R1+0x358], R10 ;  /* 0x0003580a01007387 */ /* 0x000fe20000100800 */
[----:B------:R-:W-:-:S03]  /*11150*/  IADD3 R4, P5, R8, UR8, RZ ;  /* 0x0000000808047c10 */ /* 0x000fc6000ffbe0ff */
[----:B------:R1:W-:Y:S04]  /*11160*/  STL [R1+0x38c], R7 ;  /* 0x00038c0701007387 */ /* 0x0003e80000100800 */
[----:B------:R2:W-:Y:S01]  /*11170*/  STL [R1+0x360], R6 ;  /* 0x0003600601007387 */ /* 0x0005e20000100800 */
[----:B-1----:R-:W-:-:S03]  /*11180*/  IADD3.X R7, R90, UR9, RZ, P6, !PT ;  /* 0x000000095a077c10 */ /* 0x002fc6000b7fe4ff */
[----:B------:R1:W-:Y:S01]  /*11190*/  STL [R1+0x394], R4 ;  /* 0x0003940401007387 */ /* 0x0003e20000100800 */
[----:B--2---:R-:W-:-:S03]  /*111a0*/  IADD3 R6, P6, R88, UR8, RZ ;  /* 0x0000000858067c10 */ /* 0x004fc6000ffde0ff */
[----:B------:R2:W-:Y:S04]  /*111b0*/  STL [R1+0x368], R7 ;  /* 0x0003680701007387 */ /* 0x0005e80000100800 */
[----:B------:R3:W-:Y:S01]  /*111c0*/  STL [R1+0x39c], R6 ;  /* 0x00039c0601007387 */ /* 0x0007e20000100800 */
[----:B-1----:R-:W-:Y:S02]  /*111d0*/  IADD3.X R4, R91, UR9, RZ, P1, !PT ;  /* 0x000000095b047c10 */ /* 0x002fe40008ffe4ff */
[----:B--2---:R-:W-:-:S03]  /*111e0*/  IADD3 R7, P1, R9, UR8, RZ ;  /* 0x0000000809077c10 */ /* 0x004fc6000ff3e0ff */
[----:B------:R1:W-:Y:S01]  /*111f0*/  STL [R1+0x370], R4 ;  /* 0x0003700401007387 */ /* 0x0003e20000100800 */
[----:B---3--:R-:W-:-:S03]  /*11200*/  IADD3.X R6, R94, UR9, RZ, P2, !PT ;  /* 0x000000095e067c10 */ /* 0x008fc600097fe4ff */
[----:B------:R2:W-:Y:S04]  /*11210*/  STL [R1+0x3a4], R7 ;  /* 0x0003a40701007387 */ /* 0x0005e80000100800 */
[----:B------:R3:W-:Y:S01]  /*11220*/  STL [R1+0x378], R6 ;  /* 0x0003780601007387 */ /* 0x0007e20000100800 */
[----:B-1----:R-:W-:Y:S02]  /*11230*/  IADD3 R4, P2, R89, UR8, RZ ;  /* 0x0000000859047c10 */ /* 0x002fe4000ff5e0ff */
[----:B--2---:R-:W-:-:S03]  /*11240*/  IADD3.X R7, R95, UR9, RZ, P3, !PT ;  /* 0x000000095f077c10 */ /* 0x004fc60009ffe4ff */
[----:B------:R1:W-:Y:S01]  /*11250*/  STL [R1+0x3ac], R4 ;  /* 0x0003ac0401007387 */ /* 0x0003e20000100800 */
[----:B---3--:R-:W-:-:S03]  /*11260*/  IADD3 R6, P3, R92, UR8, RZ ;  /* 0x000000085c067c10 */ /* 0x008fc6000ff7e0ff */
        /* <DEDUP_REMOVED lines=222> */
[----:B------:R-:W-:Y:S04]  /*12050*/  STL [R1+0x570], R7 ;  /* 0x0005700701007387 */ /* 0x000fe80000100800 */
[----:B------:R-:W2:Y:S01]  /*12060*/  LDL.LU R80, [R1] ;  /* 0x0000000001507983 */ /* 0x000ea20000300800 */
[----:B-1----:R-:W-:-:S03]  /*12070*/  IADD3 R4, P5, R181, UR8, RZ ;  /* 0x00000008b5047c10 */ /* 0x002fc6000ffbe0ff */
[----:B------:R1:W-:Y:S04]  /*12080*/  STL [R1+0x544], R6 ;  /* 0x0005440601007387 */ /* 0x0003e80000100800 */
[----:B------:R3:W-:Y:S04]  /*12090*/  STL [R1+0x578], R4 ;  /* 0x0005780401007387 */ /* 0x0007e80000100800 */
[----:B------:R-:W4:Y:S01]  /*120a0*/  LDL.LU R77, [R1+0x4] ;  /* 0x00000400014d7983 */ /* 0x000f220000300800 */
[----:B-1----:R-:W-:Y:S02]  /*120b0*/  IADD3.X R6, R237, UR9, RZ, P6, !PT ;  /* 0x00000009ed067c10 */ /* 0x002fe4000b7fe4ff */
[----:B---3--:R-:W-:-:S03]  /*120c0*/  IADD3 R4, P6, R183, UR8, RZ ;  /* 0x00000008b7047c10 */ /* 0x008fc6000ffde0ff */
[----:B------:R1:W-:Y:S04]  /*120d0*/  STL [R1+0x54c], R6 ;  /* 0x00054c0601007387 */ /* 0x0003e80000100800 */
[----:B------:R-:W3:Y:S04]  /*120e0*/  LDL.LU R82, [R1+0x8] ;  /* 0x0000080001527983 */ /* 0x000ee80000300800 */
[----:B------:R1:W-:Y:S02]  /*120f0*/  STL [R1+0x580], R4 ;  /* 0x0005800401007387 */ /* 0x0003e40000100800 */
[----:B-1----:R-:W-:-:S02]  /*12100*/  IADD3.X R6, R238, UR9, RZ, P1, !PT ;  /* 0x00000009ee067c10 */ /* 0x002fc40008ffe4ff */
[----:B------:R-:W3:Y:S04]  /*12110*/  LDL.LU R81, [R1+0xc] ;  /* 0x00000c0001517983 */ /* 0x000ee80000300800 */
[----:B------:R1:W-:Y:S01]  /*12120*/  STL [R1+0x554], R6 ;  /* 0x0005540601007387 */ /* 0x0003e20000100800 */
[----:B------:R-:W-:-:S03]  /*12130*/  IADD3 R4, P1, R182, UR8, RZ ;  /* 0x00000008b6047c10 */ /* 0x000fc6000ff3e0ff */
[----:B------:R-:W3:Y:S04]  /*12140*/  LDL.LU R86, [R1+0x10] ;  /* 0x0000100001567983 */ /* 0x000ee80000300800 */
[----:B------:R1:W-:Y:S02]  /*12150*/  STL [R1+0x588], R4 ;  /* 0x0005880401007387 */ /* 0x0003e40000100800 */
[----:B-1----:R-:W-:Y:S02]  /*12160*/  IADD3.X R6, R239, UR9, RZ, P2, !PT ;  /* 0x00000009ef067c10 */ /* 0x002fe400097fe4ff */
[----:B------:R-:W3:Y:S04]  /*12170*/  LDL.LU R87, [R1+0x14] ;  /* 0x0000140001577983 */ /* 0x000ee80000300800 */
[----:B------:R1:W-:Y:S04]  /*12180*/  STL [R1+0x55c], R6 ;  /* 0x00055c0601007387 */ /* 0x0003e80000100800 */
[----:B------:R-:W3:Y:S01]  /*12190*/  LDL.LU R83, [R1+0x18] ;  /* 0x0000180001537983 */ /* 0x000ee20000300800 */
[----:B------:R-:W-:-:S02]  /*121a0*/  IADD3 R4, P2, R184, UR8, RZ ;  /* 0x00000008b8047c10 */ /* 0x000fc4000ff5e0ff */
[----:B-1----:R-:W-:-:S03]  /*121b0*/  IADD3.X R6, R241, UR9, RZ, P3, !PT ;  /* 0x00000009f1067c10 */ /* 0x002fc60009ffe4ff */
[----:B------:R1:W-:Y:S01]  /*121c0*/  STL [R1+0x590], R4 ;  /* 0x0005900401007387 */ /* 0x0003e20000100800 */
[----:B------:R-:W-:-:S03]  /*121d0*/  IADD3.X R7, R244, UR9, RZ, P4, !PT ;  /* 0x00000009f4077c10 */ /* 0x000fc6000a7fe4ff */
[----:B------:R1:W-:Y:S02]  /*121e0*/  STL [R1+0x564], R6 ;  /* 0x0005640601007387 */ /* 0x0003e40000100800 */
[----:B-1----:R-:W-:Y:S02]  /*121f0*/  IADD3 R4, P3, R185, UR8, RZ ;  /* 0x00000008b9047c10 */ /* 0x002fe4000ff7e0ff */
[----:B------:R-:W-:-:S03]  /*12200*/  IADD3 R6, P4, R187, UR8, RZ ;  /* 0x00000008bb067c10 */ /* 0x000fc6000ff9e0ff */
[----:B------:R1:W-:Y:S04]  /*12210*/  STL [R1+0x598], R4 ;  /* 0x0005980401007387 */ /* 0x0003e80000100800 */
[----:B------:R1:W-:Y:S02]  /*12220*/  STL [R1+0x56c], R7 ;  /* 0x00056c0701007387 */ /* 0x0003e40000100800 */
[----:B-1----:R-:W-:Y:S02]  /*12230*/  IADD3.X R4, R245, UR9, RZ, P5, !PT ;  /* 0x00000009f5047c10 */ /* 0x002fe4000affe4ff */
[----:B------:R1:W-:Y:S01]  /*12240*/  STL [R1+0x5a0], R6 ;  /* 0x0005a00601007387 */ /* 0x0003e20000100800 */
[----:B------:R-:W-:-:S03]  /*12250*/  IADD3 R7, P5, R186, UR8, RZ ;  /* 0x00000008ba077c10 */ /* 0x000fc6000ffbe0ff */
[----:B------:R1:W-:Y:S02]  /*12260*/  STL [R1+0x574], R4 ;  /* 0x0005740401007387 */ /* 0x0003e40000100800 */
[----:B-1----:R-:W-:Y:S02]  /*12270*/  IADD3.X R6, R246, UR9, RZ, P6, !PT ;  /* 0x00000009f6067c10 */ /* 0x002fe4000b7fe4ff */
[----:B------:R1:W-:Y:S01]  /*12280*/  STL [R1+0x5a8], R7 ;  /* 0x0005a80701007387 */ /* 0x0003e20000100800 */
[----:B------:R-:W-:-:S03]  /*12290*/  IADD3 R4, P6, R188, UR8, RZ ;  /* 0x00000008bc047c10 */ /* 0x000fc6000ffde0ff */
[----:B------:R1:W-:Y:S04]  /*122a0*/  STL [R1+0x57c], R6 ;  /* 0x00057c0601007387 */ /* 0x0003e80000100800 */
[----:B------:R1:W-:Y:S02]  /*122b0*/  STL [R1+0x5b0], R4 ;  /* 0x0005b00401007387 */ /* 0x0003e40000100800 */
[----:B-1----:R-:W-:Y:S02]  /*122c0*/  IADD3.X R7, R247, UR9, RZ, P1, !PT ;  /* 0x00000009f7077c10 */ /* 0x002fe40008ffe4ff */
[----:B------:R-:W-:-:S03]  /*122d0*/  IADD3 R6, P1, R189, UR8, RZ ;  /* 0x00000008bd067c10 */ /* 0x000fc6000ff3e0ff */
[----:B------:R1:W-:Y:S01]  /*122e0*/  STL [R1+0x584], R7 ;  /* 0x0005840701007387 */ /* 0x0003e20000100800 */
[----:B------:R-:W-:-:S03]  /*122f0*/  IADD3.X R4, R248, UR9, RZ, P2, !PT ;  /* 0x00000009f8047c10 */ /* 0x000fc600097fe4ff */
[----:B------:R1:W-:Y:S04]  /*12300*/  STL [R1+0x5b8], R6 ;  /* 0x0005b80601007387 */ /* 0x0003e80000100800 */
[----:B------:R1:W-:Y:S02]  /*12310*/  STL [R1+0x58c], R4 ;  /* 0x00058c0401007387 */ /* 0x0003e40000100800 */
[----:B-1----:R-:W-:Y:S02]  /*12320*/  IADD3 R7, P2, R191, UR8, RZ ;  /* 0x00000008bf077c10 */ /* 0x002fe4000ff5e0ff */
[----:B------:R-:W-:-:S03]  /*12330*/  IADD3.X R6, R249, UR9, RZ, P3, !PT ;  /* 0x00000009f9067c10 */ /* 0x000fc60009ffe4ff */
        /* <DEDUP_REMOVED lines=9> */
[----:B------:R2:W-:Y:S01]  /*123d0*/  STL [R1+0x5a4], R4 ;  /* 0x0005a40401007387 */ /* 0x0005e20000100800 */
[----:B-1----:R-:W-:-:S05]  /*123e0*/  IADD3 R7, P5, R193, UR8, RZ ;  /* 0x00000008c1077c10 */ /* 0x002fca000ffbe0ff */
[----:B------:R4:W-:Y:S01]  /*123f0*/  STL [R1+0x5d8], R7 ;  /* 0x0005d80701007387 */ /* 0x0009e20000100800 */
[----:B--2---:R-:W-:Y:S02]  /*12400*/  IADD3.X R6, R80, UR9, RZ, P6, !PT ;  /* 0x0000000950067c10 */ /* 0x004fe4000b7fe4ff */
[----:B------:R-:W-:-:S03]  /*12410*/  IADD3 R4, P6, R195, UR8, RZ ;  /* 0x00000008c3047c10 */ /* 0x000fc6000ffde0ff */
[----:B------:R1:W-:Y:S04]  /*12420*/  STL [R1+0x5ac], R6 ;  /* 0x0005ac0601007387 */ /* 0x0003e80000100800 */
[----:B------:R3:W-:Y:S01]  /*12430*/  STL [R1+0x5e0], R4 ;  /* 0x0005e00401007387 */ /* 0x0007e20000100800 */
[----:B----4-:R-:W-:Y:S02]  /*12440*/  IADD3.X R7, R77, UR9, RZ, P1, !PT ;  /* 0x000000094d077c10 */ /* 0x010fe40008ffe4ff */
[----:B-1----:R-:W-:-:S03]  /*12450*/  IADD3 R6, P1, R194, UR8, RZ ;  /* 0x00000008c2067c10 */ /* 0x002fc6000ff3e0ff */
[----:B------:R1:W-:Y:S01]  /*12460*/  STL [R1+0x5b4], R7 ;  /* 0x0005b40701007387 */ /* 0x0003e20000100800 */
[----:B---3--:R-:W-:-:S03]  /*12470*/  IADD3.X R4, R82, UR9, RZ, P2, !PT ;  /* 0x0000000952047c10 */ /* 0x008fc600097fe4ff */
[----:B------:R2:W-:Y:S01]  /*12480*/  STL [R1+0x5e8], R6 ;  /* 0x0005e80601007387 */ /* 0x0005e20000100800 */
[----:B-1----:R-:W-:-:S03]  /*12490*/  IADD3 R7, P2, R196, UR8, RZ ;  /* 0x00000008c4077c10 */ /* 0x002fc6000ff5e0ff */
[----:B------:R1:W-:Y:S01]  /*124a0*/  STL [R1+0x5bc], R4 ;  /* 0x0005bc0401007387 */ /* 0x0003e20000100800 */
[----:B--2---:R-:W-:-:S03]  /*124b0*/  IADD3.X R6, R81, UR9, RZ, P3, !PT ;  /* 0x0000000951067c10 */ /* 0x004fc60009ffe4ff */
[----:B------:R2:W-:Y:S01]  /*124c0*/  STL [R1+0x5f0], R7 ;  /* 0x0005f00701007387 */ /* 0x0005e20000100800 */
[----:B-1----:R-:W-:-:S03]  /*124d0*/  IADD3 R4, P3, R197, UR8, RZ ;  /* 0x00000008c5047c10 */ /* 0x002fc6000ff7e0ff */
[----:B------:R1:W-:Y:S04]  /*124e0*/  STL [R1+0x5c4], R6 ;  /* 0x0005c40601007387 */ /* 0x0003e80000100800 */
[----:B------:R3:W-:Y:S01]  /*124f0*/  STL [R1+0x5f8], R4 ;  /* 0x0005f80401007387 */ /* 0x0007e20000100800 */
[----:B--2---:R-:W-:Y:S02]  /*12500*/  IADD3.X R7, R86, UR9, RZ, P4, !PT ;  /* 0x0000000956077c10 */ /* 0x004fe4000a7fe4ff */
[----:B-1----:R-:W-:-:S03]  /*12510*/  IADD3 R6, P4, R199, UR8, RZ ;  /* 0x00000008c7067c10 */ /* 0x002fc6000ff9e0ff */
        /* <DEDUP_REMOVED lines=8> */
[----:B------:R2:W-:Y:S01]  /*125a0*/  STL [R1+0x5dc], R6 ;  /* 0x0005dc0601007387 */ /* 0x0005e20000100800 */
[----:B-1----:R-:W-:-:S03]  /*125b0*/  IADD3.X R7, R0, UR9, RZ, P1, !PT ;  /* 0x0000000900077c10 */ /* 0x002fc60008ffe4ff */
[----:B------:R-:W3:Y:S04]  /*125c0*/  LDL.LU R0, [R1+0x880] ;  /* 0x0008800001007983 */ /* 0x000ee80000300800 */
[----:B------:R1:W-:Y:S01]  /*125d0*/  STL [R1+0x610], R4 ;  /* 0x0006100401007387 */ /* 0x0003e20000100800 */
[----:B--2---:R-:W-:-:S03]  /*125e0*/  IADD3.X R6, R252, UR9, RZ, P2, !PT ;  /* 0x00000009fc067c10 */ /* 0x004fc600097fe4ff */
[----:B------:R2:W-:Y:S04]  /*125f0*/  STL [R1+0x5e4], R7 ;  /* 0x0005e40701007387 */ /* 0x0005e80000100800 */
[----:B------:R-:W4:Y:S01]  /*12600*/  LDL.LU R252, [R1+0x87c] ;  /* 0x00087c0001fc7983 */ /* 0x000f220000300800 */
[----:B-1----:R-:W-:-:S05]  /*12610*/  IADD3 R4, P1, R201, UR8, RZ ;  /* 0x00000008c9047c10 */ /* 0x002fca000ff3e0ff */
[----:B------:R1:W-:Y:S01]  /*12620*/  STL [R1+0x618], R4 ;  /* 0x0006180401007387 */ /* 0x0003e20000100800 */
[----:B--2---:R-:W-:-:S03]  /*12630*/  IADD3.X R7, R242, UR9, RZ, P3, !PT ;  /* 0x00000009f2077c10 */ /* 0x004fc60009ffe4ff */
[----:B------:R2:W-:Y:S04]  /*12640*/  STL [R1+0x5ec], R6 ;  /* 0x0005ec0601007387 */ /* 0x0005e80000100800 */
[----:B------:R-:W3:Y:S01]  /*12650*/  LDL.LU R242, [R1+0x878] ;  /* 0x0008780001f27983 */ /* 0x000ee20000300800 */
[----:B-1----:R-:W-:-:S05]  /*12660*/  IADD3 R4, P2, R203, UR8, RZ ;  /* 0x00000008cb047c10 */ /* 0x002fca000ff5e0ff */
[----:B------:R1:W-:Y:S01]  /*12670*/  STL [R1+0x620], R4 ;  /* 0x0006200401007387 */ /* 0x0003e20000100800 */
[----:B--2---:R-:W-:-:S03]  /*12680*/  IADD3.X R6, R5, UR9, RZ, P4, !PT ;  /* 0x0000000905067c10 */ /* 0x004fc6000a7fe4ff */
[----:B------:R2:W-:Y:S04]  /*12690*/  STL [R1+0x5f4], R7 ;  /* 0x0005f40701007387 */ /* 0x0005e80000100800 */
[----:B------:R-:W4:Y:S01]  /*126a0*/  LDL.LU R5, [R1+0x874] ;  /* 0x0008740001057983 */ /* 0x000f220000300800 */
[----:B-1----:R-:W-:-:S05]  /*126b0*/  IADD3 R4, P3, R202, UR8, RZ ;  /* 0x00000008ca047c10 */ /* 0x002fca000ff7e0ff */
[----:B------:R1:W-:Y:S01]  /*126c0*/  STL [R1+0x628], R4 ;  /* 0x0006280401007387 */ /* 0x0003e20000100800 */
[----:B--2---:R-:W-:-:S03]  /*126d0*/  IADD3.X R7, R240, UR9, RZ, P5, !PT ;  /* 0x00000009f0077c10 */ /* 0x004fc6000affe4ff */
[----:B------:R2:W-:Y:S01]  /*126e0*/  STL [R1+0x5fc], R6 ;  /* 0x0005fc0601007387 */ /* 0x0005e20000100800 */
[----:B-1----:R-:W-:Y:S02]  /*126f0*/  IADD3 R4, P4, R85, UR8, RZ ;  /* 0x0000000855047c10 */ /* 0x002fe4000ff9e0ff */
[----:B--2---:R-:W-:-:S03]  /*12700*/  IADD3.X R6, R210, UR9, RZ, P6, !PT ;  /* 0x00000009d2067c10 */ /* 0x004fc6000b7fe4ff */
[----:B------:R1:W-:Y:S04]  /*12710*/  STL [R1+0x630], R4 ;  /* 0x0006300401007387 */ /* 0x0003e80000100800 */
[----:B------:R-:W2:Y:S04]  /*12720*/  LDL.LU R240, [R1+0x870] ;  /* 0x0008700001f07983 */ /* 0x000ea80000300800 */
[----:B------:R1:W-:Y:S02]  /*12730*/  STL [R1+0x604], R7 ;  /* 0x0006040701007387 */ /* 0x0003e40000100800 */
[----:B-1----:R-:W-:-:S02]  /*12740*/  IADD3.X R4, R208, UR9, RZ, P1, !PT ;  /* 0x00000009d0047c10 */ /* 0x002fc40008ffe4ff */
[----:B------:R1:W-:Y:S01]  /*12750*/  STL [R1+0x60c], R6 ;  /* 0x00060c0601007387 */ /* 0x0003e20000100800 */
[----:B------:R-:W-:-:S03]  /*12760*/  IADD3.X R7, R205, UR9, RZ, P2, !PT ;  /* 0x00000009cd077c10 */ /* 0x000fc600097fe4ff */
[----:B------:R1:W-:Y:S02]  /*12770*/  STL [R1+0x614], R4 ;  /* 0x0006140401007387 */ /* 0x0003e40000100800 */
[----:B-1----:R-:W-:Y:S02]  /*12780*/  IADD3.X R6, R204, UR9, RZ, P3, !PT ;  /* 0x00000009cc067c10 */ /* 0x002fe40009ffe4ff */
[----:B------:R-:W-:Y:S04]  /*12790*/  STL [R1+0x61c], R7 ;  /* 0x00061c0701007387 */ /* 0x000fe80000100800 */
[----:B------:R-:W-:Y:S01]  /*127a0*/  STL [R1+0x624], R6 ;  /* 0x0006240601007387 */ /* 0x000fe20000100800 */
[----:B------:R-:W-:-:S03]  /*127b0*/  IADD3.X R4, R84, UR9, RZ, P4, !PT ;  /* 0x0000000954047c10 */ /* 0x000fc6000a7fe4ff */
[----:B------:R-:W3:Y:S04]  /*127c0*/  LDL R154, [R1+0x7bc] ;  /* 0x0007bc00019a7983 */ /* 0x000ee80000100800 */
[----:B------:R-:W-:Y:S04]  /*127d0*/  STL [R1+0x62c], R4 ;  /* 0x00062c0401007387 */ /* 0x000fe80000100800 */
[----:B------:R-:W4:Y:S04]  /*127e0*/  LDL R148, [R1+0x7c0] ;  /* 0x0007c00001947983 */ /* 0x000f280000100800 */
[----:B------:R-:W2:Y:S04]  /*127f0*/  LDL R153, [R1+0x7c4] ;  /* 0x0007c40001997983 */ /* 0x000ea80000100800 */
        /* <DEDUP_REMOVED lines=26> */
[----:B------:R-:W2:Y:S01]  /*129a0*/  LDL R91, [R1+0x820] ;  /* 0x00082000015b7983 */ /* 0x000ea20000100800 */
[----:B------:R-:W1:Y:S02]  /*129b0*/  S2R R83, SR_TID.X ;  /* 0x0000000000537919 */ /* 0x000e640000002100 */
[----:B-1----:R-:W-:-:S05]  /*129c0*/  LOP3.LUT R83, R83, 0x20, RZ, 0xc0, !PT ;  /* 0x0000002053537812 */ /* 0x002fca00078ec0ff */
[----:B------:R-:W-:-:S05]  /*129d0*/  IMAD.SHL.U32 R90, R83, 0x20, RZ ;  /* 0x00000020535a7824 */ /* 0x000fca00078e00ff */
[----:B------:R-:W-:Y:S04]  /*129e0*/  STL [R1+0x840], R90 ;  /* 0x0008405a01007387 */ /* 0x000fe80000100800 */
[----:B------:R-:W-:Y:S04]  /*129f0*/  STL [R1+0x31c], RZ ;  /* 0x00031cff01007387 */ /* 0x000fe80000100800 */
        /* <DEDUP_REMOVED lines=101> */
[----:B------:R-:W-:Y:S01]  /*13050*/  STL [R1+0x204], RZ ;  /* 0x000204ff01007387 */ /* 0x000fe20000100800 */
[----:B---3--:R-:W-:-:S03]  /*13060*/  SHF.R.S32.HI R24, RZ, 0x1f, R154 ;  /* 0x0000001fff187819 */ /* 0x008fc6000001149a */
[----:B------:R-:W-:Y:S04]  /*13070*/  STL [R1+0x208], RZ ;  /* 0x000208ff01007387 */ /* 0x000fe80000100800 */
[----:B------:R-:W-:Y:S04]  /*13080*/  STL [R1+0x20c], RZ ;  /* 0x00020cff01007387 */ /* 0x000fe80000100800 */
[----:B------:R-:W-:Y:S01]  /*13090*/  STL [R1+0x1f0], RZ ;  /* 0x0001f0ff01007387 */ /* 0x000fe20000100800 */
[----:B------:R-:W-:-:S03]  /*130a0*/  SHF.L.U64.HI R151, R2, 0x2, R206 ;  /* 0x0000000202977819 */ /* 0x000fc600000102ce */
[----:B------:R-:W-:Y:S01]  /*130b0*/  STL [R1+0x1f4], RZ ;  /* 0x0001f4ff01007387 */ /* 0x000fe20000100800 */
[----:B----4-:R-:W-:-:S03]  /*130c0*/  SHF.R.S32.HI R25, RZ, 0x1f, R148 ;  /* 0x0000001fff197819 */ /* 0x010fc60000011494 */
[----:B------:R-:W-:Y:S01]  /*130d0*/  STL [R1+0x1f8], RZ ;  /* 0x0001f8ff01007387 */ /* 0x000fe20000100800 */
[----:B------:R-:W-:-:S03]  /*130e0*/  SHF.L.U64.HI R24, R154, 0x2, R24 ;  /* 0x000000029a187819 */ /* 0x000fc60000010218 */
[----:B------:R-:W-:Y:S01]  /*130f0*/  STL [R1+0x1fc], RZ ;  /* 0x0001fcff01007387 */ /* 0x000fe20000100800 */
[----:B--2---:R-:W-:-:S03]  /*13100*/  SHF.R.S32.HI R26, RZ, 0x1f, R153 ;  /* 0x0000001fff1a7819 */ /* 0x004fc60000011499 */
[----:B------:R-:W-:Y:S01]  /*13110*/  STL [R1+0x1e0], RZ ;  /* 0x0001e0ff01007387 */ /* 0x000fe20000100800 */
[----:B------:R-:W-:-:S03]  /*13120*/  SHF.R.S32.HI R27, RZ, 0x1f, R144 ;  /* 0x0000001fff1b7819 */ /* 0x000fc60000011490 */
[----:B------:R-:W-:Y:S01]  /*13130*/  STL [R1+0x1e4], RZ ;  /* 0x0001e4ff01007387 */ /* 0x000fe20000100800 */
[----:B------:R-:W-:-:S03]  /*13140*/  SHF.L.U64.HI R148, R148, 0x2, R25 ;  /* 0x0000000294947819 */ /* 0x000fc60000010219 */
[----:B------:R-:W-:Y:S01]  /*13150*/  STL [R1+0x1e8], RZ ;  /* 0x0001e8ff01007387 */ /* 0x000fe20000100800 */
[----:B------:R-:W-:-:S03]  /*13160*/  SHF.L.U64.HI R25, R153, 0x2, R26 ;  /* 0x0000000299197819 */ /* 0x000fc6000001021a */
[----:B------:R-:W-:Y:S01]  /*13170*/  STL [R1+0x1ec], RZ ;  /* 0x0001ecff01007387 */ /* 0x000fe20000100800 */
[----:B------:R-:W-:-:S03]  /*13180*/  SHF.R.S32.HI R40, RZ, 0x1f, R150 ;  /* 0x0000001fff287819 */ /* 0x000fc60000011496 */
[----:B------:R1:W5:Y:S01]  /*13190*/  LDL.LU R2, [R1+0x86c] ;  /* 0x00086c0001027983 */ /* 0x0003620000300800 */
[----:B------:R-:W-:-:S03]  /*131a0*/  SHF.R.S32.HI R41, RZ, 0x1f, R147 ;  /* 0x0000001fff297819 */ /* 0x000fc60000011493 */
[----:B------:R-:W-:Y:S01]  /*131b0*/  STL [R1+0x734], R151 ;  /* 0x0007349701007387 */ /* 0x000fe20000100800 */
[----:B------:R-:W-:-:S03]  /*131c0*/  SHF.R.S32.HI R42, RZ, 0x1f, R149 ;  /* 0x0000001fff2a7819 */ /* 0x000fc60000011495 */
[----:B------:R2:W-:Y:S01]  /*131d0*/  STL [R1+0x730], R24 ;  /* 0x0007301801007387 */ /* 0x0005e20000100800 */
[----:B------:R-:W-:-:S03]  /*131e0*/  SHF.L.U64.HI R26, R150, 0x2, R40 ;  /* 0x00000002961a7819 */ /* 0x000fc60000010228 */
[----:B------:R-:W-:Y:S01]  /*131f0*/  STL [R1+0x738], R148 ;  /* 0x0007389401007387 */ /* 0x000fe20000100800 */
[----:B--2---:R-:W-:-:S03]  /*13200*/  SHF.L.U64.HI R24, R144, 0x2, R27 ;  /* 0x0000000290187819 */ /* 0x004fc6000001021b */
[----:B------:R2:W-:Y:S01]  /*13210*/  STL [R1+0x73c], R25 ;  /* 0x00073c1901007387 */ /* 0x0005e20000100800 */
[----:B------:R-:W-:-:S03]  /*13220*/  SHF.R.S32.HI R43, RZ, 0x1f, R143 ;  /* 0x0000001fff2b7819 */ /* 0x000fc6000001148f */
[----:B------:R3:W-:Y:S01]  /*13230*/  STL [R1+0x740], R24 ;  /* 0x0007401801007387 */ /* 0x0007e20000100800 */
[----:B------:R-:W-:Y:S02]  /*13240*/  SHF.R.S32.HI R68, RZ, 0x1f, R146 ;  /* 0x0000001fff447819 */ /* 0x000fe40000011492 */
[----:B------:R-:W-:Y:S02]  /*13250*/  SHF.R.S32.HI R69, RZ, 0x1f, R140 ;  /* 0x0000001fff457819 */ /* 0x000fe4000001148c */
[----:B--2---:R-:W-:Y:S01]  /*13260*/  SHF.L.U64.HI R25, R147, 0x2, R41 ;  /* 0x0000000293197819 */ /* 0x004fe20000010229 */
[----:B------:R2:W-:Y:S01]  /*13270*/  STL [R1+0x744], R26 ;  /* 0x0007441a01007387 */ /* 0x0005e20000100800 */
[----:B---3--:R-:W-:-:S03]  /*13280*/  SHF.L.U64.HI R24, R149, 0x2, R42 ;  /* 0x0000000295187819 */ /* 0x008fc6000001022a */
[----:B------:R3:W-:Y:S01]  /*13290*/  STL [R1+0x748], R25 ;  /* 0x0007481901007387 */ /* 0x0007e20000100800 */
[----:B------:R-:W-:-:S03]  /*132a0*/  SHF.R.S32.HI R70, RZ, 0x1f, R145 ;  /* 0x0000001fff467819 */ /* 0x000fc60000011491 */
[----:B------:R4:W-:Y:S01]  /*132b0*/  STL [R1+0x74c], R24 ;  /* 0x00074c1801007387 */ /* 0x0009e20000100800 */
[----:B--2---:R-:W-:Y:S02]  /*132c0*/  SHF.L.U64.HI R26, R143, 0x2, R43 ;  /* 0x000000028f1a7819 */ /* 0x004fe4000001022b */
[----:B------:R-:W-:Y:S02]  /*132d0*/  SHF.R.S32.HI R71, RZ, 0x1f, R136 ;  /* 0x0000001fff477819 */ /* 0x000fe40000011488 */
[----:B---3--:R-:W-:Y:S01]  /*132e0*/  SHF.L.U64.HI R25, R146, 0x2, R68 ;  /* 0x0000000292197819 */ /* 0x008fe20000010244 */
[----:B------:R2:W-:Y:S01]  /*132f0*/  STL [R1+0x750], R26 ;  /* 0x0007501a01007387 */ /* 0x0005e20000100800 */
[----:B------:R-:W-:Y:S02]  /*13300*/  SHF.R.S32.HI R72, RZ, 0x1f, R142 ;  /* 0x0000001fff487819 */ /* 0x000fe4000001148e */
[----:B----4-:R-:W-:Y:S01]  /*13310*/  SHF.L.U64.HI R24, R140, 0x2, R69 ;  /* 0x000000028c187819 */ /* 0x010fe20000010245 */
        /* <DEDUP_REMOVED lines=31> */
[----:B---3--:R-:W-:-:S03]  /*13510*/  SHF.L.U64.HI R25, R131, 0x2, R80 ;  /* 0x0000000283197819 */ /* 0x008fc60000010250 */
[----:B------:R-:W-:Y:S01]  /*13520*/  STL [R1+0x780], R26 ;  /* 0x0007801a01007387 */ /* 0x000fe20000100800 */
[----:B----4-:R-:W-:-:S03]  /*13530*/  SHF.L.U64.HI R24, R133, 0x2, R81 ;  /* 0x0000000285187819 */ /* 0x010fc60000010251 */
[----:B------:R-:W-:Y:S04]  /*13540*/  STL [R1+0x784], R25 ;  /* 0x0007841901007387 */ /* 0x000fe80000100800 */
[----:B------:R2:W-:Y:S02]  /*13550*/  STL [R1+0x788], R24 ;  /* 0x0007881801007387 */ /* 0x0005e40000100800 */
[----:B--2---:R-:W-:Y:S02]  /*13560*/  SHF.L.U64.HI R24, R129, 0x2, R84 ;  /* 0x0000000281187819 */ /* 0x004fe40000010254 */
[----:B------:R-:W2:Y:S01]  /*13570*/  S2R R129, SR_TID.X ;  /* 0x0000000000817919 */ /* 0x000ea20000002100 */
[----:B------:R-:W-:Y:S02]  /*13580*/  SHF.R.S32.HI R82, RZ, 0x1f, R130 ;  /* 0x0000001fff527819 */ /* 0x000fe40000011482 */
[----:B------:R-:W-:-:S02]  /*13590*/  SHF.R.S32.HI R83, RZ, 0x1f, R128 ;  /* 0x0000001fff537819 */ /* 0x000fc40000011480 */
[----:B------:R-:W-:Y:S02]  /*135a0*/  SHF.L.U64.HI R26, R130, 0x2, R82 ;  /* 0x00000002821a7819 */ /* 0x000fe40000010252 */
[----:B------:R-:W-:Y:S02]  /*135b0*/  SHF.L.U64.HI R25, R128, 0x2, R83 ;  /* 0x0000000280197819 */ /* 0x000fe40000010253 */
[----:B------:R-:W-:Y:S01]  /*135c0*/  SHF.R.S32.HI R85, RZ, 0x1f, R93 ;  /* 0x0000001fff557819 */ /* 0x000fe2000001145d */
[----:B------:R3:W-:Y:S01]  /*135d0*/  STL [R1+0x78c], R26 ;  /* 0x00078c1a01007387 */ /* 0x0007e20000100800 */
[----:B------:R-:W-:Y:S02]  /*135e0*/  SHF.R.S32.HI R86, RZ, 0x1f, R92 ;  /* 0x0000001fff567819 */ /* 0x000fe4000001145c */
[----:B------:R-:W-:Y:S01]  /*135f0*/  SHF.R.S32.HI R87, RZ, 0x1f, R94 ;  /* 0x0000001fff577819 */ /* 0x000fe2000001145e */
[----:B------:R4:W-:Y:S01]  /*13600*/  STL [R1+0x790], R25 ;  /* 0x0007901901007387 */ /* 0x0009e20000100800 */
[----:B------:R-:W-:-:S03]  /*13610*/  SHF.R.S32.HI R88, RZ, 0x1f, R95 ;  /* 0x0000001fff587819 */ /* 0x000fc6000001145f */
[----:B------:R1:W-:Y:S01]  /*13620*/  STL [R1+0x794], R24 ;  /* 0x0007941801007387 */ /* 0x0003e20000100800 */
[----:B---3--:R-:W-:Y:S02]  /*13630*/  SHF.L.U64.HI R26, R93, 0x2, R85 ;  /* 0x000000025d1a7819 */ /* 0x008fe40000010255 */
[----:B----4-:R-:W-:Y:S02]  /*13640*/  SHF.L.U64.HI R25, R94, 0x2, R87 ;  /* 0x000000025e197819 */ /* 0x010fe40000010257 */
[----:B-1----:R-:W-:Y:S01]  /*13650*/  SHF.L.U64.HI R24, R92, 0x2, R86 ;  /* 0x000000025c187819 */ /* 0x002fe20000010256 */
[----:B------:R-:W-:Y:S01]  /*13660*/  STL [R1+0x798], R26 ;  /* 0x0007981a01007387 */ /* 0x000fe20000100800 */
[C---:B--2---:R-:W-:Y:S01]  /*13670*/  IMAD.SHL.U32 R94, R129.reuse, 0x2, RZ ;  /* 0x00000002815e7824 */ /* 0x044fe200078e00ff */
[----:B------:R-:W-:Y:S02]  /*13680*/  LOP3.LUT R129, R129, 0x7, RZ, 0xc0, !PT ;  /* 0x0000000781817812 */ /* 0x000fe400078ec0ff */
[----:B------:R1:W-:Y:S01]  /*13690*/  STL [R1+0x79c], R24 ;  /* 0x00079c1801007387 */ /* 0x0003e20000100800 */
[----:B------:R-:W-:-:S02]  /*136a0*/  SHF.R.S32.HI R89, RZ, 0x1f, R91 ;  /* 0x0000001fff597819 */ /* 0x000fc4000001145b */
[----:B------:R-:W-:Y:S01]  /*136b0*/  IMAD R129, R129, 0x90, RZ ;  /* 0x0000009081817824 */ /* 0x000fe200078e02ff */
[----:B------:R2:W-:Y:S01]  /*136c0*/  STL [R1+0x7a0], R25 ;  /* 0x0007a01901007387 */ /* 0x0005e20000100800 */
[----:B-1----:R-:W-:-:S03]  /*136d0*/  SHF.L.U64.HI R24, R95, 0x2, R88 ;  /* 0x000000025f187819 */ /* 0x002fc60000010258 */
[----:B------:R-:W-:Y:S02]  /*136e0*/  LOP3.LUT R129, R129, 0x30, R94, 0x78, !PT ;  /* 0x0000003081817812 */ /* 0x000fe400078e785e */
[----:B------:R1:W-:Y:S01]  /*136f0*/  STL [R1+0x7a4], R24 ;  /* 0x0007a41801007387 */ /* 0x0003e20000100800 */
[----:B--2---:R-:W-:Y:S02]  /*13700*/  SHF.R.S32.HI R25, RZ, 0x5, R242 ;  /* 0x00000005ff197819 */ /* 0x004fe400000114f2 */
[----:B------:R-:W-:Y:S01]  /*13710*/  IADD3.X R26, R0, UR6, RZ, P0, !PT ;  /* 0x00000006001a7c10 */ /* 0x000fe200087fe4ff */
[----:B------:R2:W5:Y:S01]  /*13720*/  LDL.LU R242, [R1+0x868] ;  /* 0x0008680001f27983 */ /* 0x0005620000300800 */
[----:B-1----:R-:W-:-:S05]  /*13730*/  SHF.L.U64.HI R24, R91, 0x2, R89 ;  /* 0x000000025b187819 */ /* 0x002fca0000010259 */
[----:B------:R1:W-:Y:S01]  /*13740*/  STL [R1+0x7a8], R24 ;  /* 0x0007a81801007387 */ /* 0x0003e20000100800 */
[----:B------:R-:W-:-:S03]  /*13750*/  LOP3.LUT R27, R252, 0x40, RZ, 0x3c, !PT ;  /* 0x00000040fc1b7812 */ /* 0x000fc600078e3cff */
[----:B------:R2:W5:Y:S01]  /*13760*/  LDL.LU R0, [R1+0x864] ;  /* 0x0008640001007983 */ /* 0x0005620000300800 */
[----:B-1----:R-:W-:-:S03]  /*13770*/  LOP3.LUT R24, R129, R90, RZ, 0xfc, !PT ;  /* 0x0000005a81187212 */ /* 0x002fc600078efcff */
[----:B------:R1:W-:Y:S04]  /*13780*/  STL [R1+0x400], R26 ;  /* 0x0004001a01007387 */ /* 0x0003e80000100800 */
[----:B------:R3:W-:Y:S04]  /*13790*/  STL [R1+0x72c], R25 ;  /* 0x00072c1901007387 */ /* 0x0007e80000100800 */
[----:B------:R4:W-:Y:S01]  /*137a0*/  STL [R1+0x314], R24 ;  /* 0x0003141801007387 */ /* 0x0009e20000100800 */
[----:B-1----:R-:W-:Y:S01]  /*137b0*/  LOP3.LUT R26, R252, 0x60, RZ, 0x3c, !PT ;  /* 0x00000060fc1a7812 */ /* 0x002fe200078e3cff */
[----:B---3--:R-:W-:-:S02]  /*137c0*/  VIADD R25, R25, 0xfffffffe ;  /* 0xfffffffe19197836 */ /* 0x008fc40000000000 */
[----:B------:R2:W-:Y:S01]  /*137d0*/  STL [R1+0x830], R27 ;  /* 0x0008301b01007387 */ /* 0x0005e20000100800 */
[----:B----4-:R-:W-:-:S03]  /*137e0*/  LOP3.LUT R24, R24, 0x40, RZ, 0x3c, !PT ;  /* 0x0000004018187812 */ /* 0x010fc600078e3cff */
[----:B------:R2:W-:Y:S04]  /*137f0*/  STL [R1+0x824], R26 ;  /* 0x0008241a01007387 */ /* 0x0005e80000100800 */
[----:B------:R2:W-:Y:S04]  /*13800*/  STL [R1+0x850], R25 ;  /* 0x0008501901007387 */ /* 0x0005e80000100800 */
[----:B------:R2:W-:Y:S01]  /*13810*/  STL [R1+0x318], R24 ;  /* 0x0003181801007387 */ /* 0x0005e20000100800 */
[C---:B------:R-:W-:Y:S01]  /*13820*/  SHF.L.U64.HI R240, R5.reuse, 0x2, R240 ;  /* 0x0000000205f07819 */ /* 0x040fe200000102f0 */
[----:B------:R-:W-:Y:S01]  /*13830*/  IMAD.SHL.U32 R241, R5, 0x4, RZ ;  /* 0x0000000405f17824 */ /* 0x000fe200078e00ff */
[----:B------:R-:W-:-:S02]  /*13840*/  CS2R R196, SRZ ;  /* 0x0000000000c47805 */ /* 0x000fc4000001ff00 */
[----:B------:R-:W-:Y:S02]  /*13850*/  CS2R R198, SRZ ;  /* 0x0000000000c67805 */ /* 0x000fe4000001ff00 */
[----:B------:R-:W-:Y:S02]  /*13860*/  CS2R R184, SRZ ;  /* 0x0000000000b87805 */ /* 0x000fe4000001ff00 */
[----:B------:R-:W-:Y:S02]  /*13870*/  CS2R R186, SRZ ;  /* 0x0000000000ba7805 */ /* 0x000fe4000001ff00 */
[----:B------:R-:W-:Y:S02]  /*13880*/  CS2R R32, SRZ ;  /* 0x0000000000207805 */ /* 0x000fe4000001ff00 */
[----:B------:R-:W-:Y:S02]  /*13890*/  CS2R R34, SRZ ;  /* 0x0000000000227805 */ /* 0x000fe4000001ff00 */
        /* <DEDUP_REMOVED lines=66> */
[----:B------:R-:W-:Y:S01]  /*13cc0*/  LOP3.LUT R40, R252, 0x20, RZ, 0x3c, !PT ;  /* 0x00000020fc287812 */ /* 0x000fe200078e3cff */
[----:B------:R-:W-:Y:S01]  /*13cd0*/  UMOV UR5, 0x1 ;  /* 0x0000000100057882 */ /* 0x000fe20000000000 */
[----:B--2---:R-:W-:-:S05]  /*13ce0*/  UMOV UR6, 0xffffffff ;  /* 0xffffffff00067882 */ /* 0x004fca0000000000 */
.L_x_2:
[----:B------:R-:W2:Y:S01]  /*13cf0*/  LDL R180, [R1+0x314] ;  /* 0x0003140001b47983 */ /* 0x000ea20000100800 */
[----:B------:R-:W-:-:S04]  /*13d00*/  DEPBAR.LE SB0, 0x2 ;  /* 0x000080800000791a */ /* 0x000fc80000000000 */
[----:B-----5:R-:W-:Y:S01]  /*13d10*/  STL [R1+0xdd4], R212 ;  /* 0x000dd4d401007387 */ /* 0x020fe20000100800 */
[----:B------:R-:W-:Y:S01]  /*13d20*/  UIADD3 UR6, UR6, 0x1, URZ ;  /* 0x0000000106067890 */ /* 0x000fe2000fffe03f */
[----:B------:R-:W-:Y:S02]  /*13d30*/  LOP3.LUT R24, R252, 0x20, RZ, 0x3c, !PT ;  /* 0x00000020fc187812 */ /* 0x000fe400078e3cff */
[----:B------:R-:W-:Y:S01]  /*13d40*/  STL [R1+0xdd0], R213 ;  /* 0x000dd0d501007387 */ /* 0x000fe20000100800 */
[----:B------:R-:W-:-:S03]  /*13d50*/  UISETP.GT.AND UP0, UPT, UR6, 0x1, UPT ;  /* 0x000000010600788c */ /* 0x000fc6000bf04270 */
[----:B------:R-:W-:Y:S01]  /*13d60*/  STL [R1+0xdcc], R214 ;  /* 0x000dccd601007387 */ /* 0x000fe20000100800 */
[----:B------:R-:W-:-:S03]  /*13d70*/  USEL UR6, UR6, URZ, !UP0 ;  /* 0x0000003f06067287 */ /* 0x000fc6000c000000 */
[----:B------:R-:W-:Y:S01]  /*13d80*/  STL [R1+0xdc8], R215 ;  /* 0x000dc8d701007387 */ /* 0x000fe20000100800 */
[----:B------:R-:W-:Y:S02]  /*13d90*/  ULEA UR7, UR6, UR4, 0xd ;  /* 0x0000000406077291 */ /* 0x000fe4000f8e683f */
[----:B------:R-:W-:Y:S01]  /*13da0*/  ULEA UR8, UR6, UR4, 0xf ;  /* 0x0000000406087291 */ /* 0x000fe2000f8e783f */
        /* <DEDUP_REMOVED lines=12> */
[----:B-----5:R-:W-:Y:S04]  /*13e70*/  STL [R1+0xb08], R242 ;  /* 0x000b08f201007387 */ /* 0x020fe80000100800 */
[----:B------:R-:W-:Y:S04]  /*13e80*/  STL [R1+0xb04], R3 ;  /* 0x000b040301007387 */ /* 0x000fe80000100800 */
[----:B------:R-:W-:Y:S04]  /*13e90*/  STL [R1+0xb00], R243 ;  /* 0x000b00f301007387 */ /* 0x000fe80000100800 */
[----:B------:R-:W-:Y:S04]  /*13ea0*/  STL [R1+0xafc], R0 ;  /* 0x000afc0001007387 */ /* 0x000fe80000100800 */
[----:B------:R-:W-:Y:S04]  /*13eb0*/  STL [R1+0xaf8], R2 ;  /* 0x000af80201007387 */ /* 0x000fe80000100800 */
[----:B------:R-:W-:Y:S04]  /*13ec0*/  STL [R1+0xaf4], R241 ;  /* 0x000af4f101007387 */ /* 0x000fe80000100800 */
[----:B------:R-:W-:Y:S04]  /*13ed0*/  STL [R1+0xae8], R240 ;  /* 0x000ae8f001007387 */ /* 0x000fe80000100800 */
[----:B------:R-:W3:Y:S04]  /*13ee0*/  LDL.LU.64 R176, [R1+0x1d0] ;  /* 0x0001d00001b07983 */ /* 0x000ee80000300a00 */
[----:B------:R-:W3:Y:S04]  /*13ef0*/  LDL.LU.64 R178, [R1+0x1d8] ;  /* 0x0001d80001b27983 */ /* 0x000ee80000300a00 */
[----:B------:R-:W4:Y:S04]  /*13f00*/  LDL.LU.64 R168, [R1+0x1a0] ;  /* 0x0001a00001a87983 */ /* 0x000f280000300a00 */
[----:B------:R-:W4:Y:S01]  /*13f10*/  LDL.LU.64 R170, [R1+0x1a8] ;  /* 0x0001a80001aa7983 */ /* 0x000f220000300a00 */
[----:B------:R-:W-:Y:S06]  /*13f20*/  BAR.SYNC.DEFER_BLOCKING 0x0 ;  /* 0x0000000000007b1d */ /* 0x000fec0000010000 */
[----:B------:R-:W3:Y:S04]  /*13f30*/  LDL.LU.64 R160, [R1+0x190] ;  /* 0x0001900001a07983 */ /* 0x000ee80000300a00 */
[----:B------:R-:W3:Y:S04]  /*13f40*/  LDL.LU.64 R162, [R1+0x198] ;  /* 0x0001980001a27983 */ /* 0x000ee80000300a00 */
[----:B------:R-:W3:Y:S04]  /*13f50*/  LDL.LU.64 R172, [R1+0x180] ;  /* 0x0001800001ac7983 */ /* 0x000ee80000300a00 */
[----:B------:R-:W3:Y:S04]  /*13f60*/  LDL.LU.64 R174, [R1+0x188] ;  /* 0x0001880001ae7983 */ /* 0x000ee80000300a00 */
[----:B------:R-:W-:Y:S04]  /*13f70*/  LDS R153, [R24+UR7+0x10000] ;  /* 0x0100000718997984 */ /* 0x000fe80008000800 */
[----:B------:R-:W-:Y:S04]  /*13f80*/  LDS R155, [R24+UR7+0x10400] ;  /* 0x01040007189b7984 */ /* 0x000fe80008000800 */
[----:B------:R-:W-:Y:S04]  /*13f90*/  LDS R152, [R252+UR7+0x10000] ;  /* 0x01000007fc987984 */ /* 0x000fe80008000800 */
[----:B------:R-:W-:Y:S04]  /*13fa0*/  LDS R154, [R252+UR7+0x10400] ;  /* 0x01040007fc9a7984 */ /* 0x000fe80008000800 */
[----:B--2---:R-:W-:Y:S04]  /*13fb0*/  LDSM.16.M88.4 R72, [R180+UR8+0x800] ;  /* 0x00080008b448783b */ /* 0x004fe80008000200 */
[----:B------:R-:W1:Y:S04]  /*13fc0*/  LDSM.16.M88.4 R24, [R180+UR8+0x1800] ;  /* 0x00180008b418783b */ /* 0x000e680008000200 */
[----:B------:R-:W2:Y:S04]  /*13fd0*/  LDSM.16.M88.4 R148, [R180+UR8+0x2000] ;  /* 0x00200008b494783b */ /* 0x000ea80008000200 */
[----:B------:R-:W2:Y:S04]  /*13fe0*/  LDSM.16.M88.4 R144, [R180+UR8+0x2800] ;  /* 0x00280008b490783b */ /* 0x000ea80008000200 */
[----:B------:R-:W2:Y:S04]  /*13ff0*/  LDSM.16.M88.4 R140, [R180+UR8+0x3000] ;  /* 0x00300008b48c783b */ /* 0x000ea80008000200 */
[----:B------:R-:W2:Y:S04]  /*14000*/  LDSM.16.M88.4 R136, [R180+UR8+0x3800] ;  /* 0x00380008b488783b */ /* 0x000ea80008000200 */
[----:B------:R-:W2:Y:S04]  /*14010*/  LDSM.16.M88.4 R132, [R180+UR8+0x4000] ;  /* 0x00400008b484783b */ /* 0x000ea80008000200 */
[----:B------:R-:W4:Y:S04]  /*14020*/  LDSM.16.M88.4 R128, [R180+UR8+0x4800] ;  /* 0x00480008b480783b */ /* 0x000f280008000200 */
[----:B------:R-:W4:Y:S04]  /*14030*/  LDSM.16.M88.4 R92, [R180+UR8+0x5000] ;  /* 0x00500008b45c783b */ /* 0x000f280008000200 */
[----:B------:R-:W4:Y:S04]  /*14040*/  LDSM.16.M88.4 R88, [R180+UR8+0x5800] ;  /* 0x00580008b458783b */ /* 0x000f280008000200 */
[----:B------:R-:W4:Y:S04]  /*14050*/  LDSM.16.M88.4 R84, [R180+UR8+0x6000] ;  /* 0x00600008b454783b */ /* 0x000f280008000200 */
[----:B------:R-:W4:Y:S04]  /*14060*/  LDSM.16.M88.4 R80, [R180+UR8+0x6800] ;  /* 0x00680008b450783b */ /* 0x000f280008000200 */
[----:B------:R-:W3:Y:S04]  /*14070*/  LDSM.16.M88.4 R76, [R180+UR8+0x7000] ;  /* 0x00700008b44c783b */ /* 0x000ee80008000200 */
[----:B------:R-:W3:Y:S04]  /*14080*/  LDSM.16.M88.4 R188, [R180+UR8+0x7800] ;  /* 0x00780008b4bc783b */ /* 0x000ee80008000200 */
[----:B-1----:R-:W-:Y:S04]  /*14090*/  STL [R1+0xd94], R27 ;  /* 0x000d941b01007387 */ /* 0x002fe80000100800 */
[----:B--2---:R-:W-:Y:S04]  /*140a0*/  STL [R1+0xd80], R150 ;  /* 0x000d809601007387 */ /* 0x004fe80000100800 */
        /* <DEDUP_REMOVED lines=9> */
[----:B------:R-:W1:Y:S04]  /*14140*/  LDSM.16.M88.4 R68, [R180+UR8+0x1000] ;  /* 0x00100008b444783b */ /* 0x000e680008000200 */
[----:B------:R-:W2:Y:S01]  /*14150*/  LDSM.16.M88.4 R40, [R180+UR8] ;  /* 0x00000008b428783b */ /* 0x000ea20008000200 */
[----:B----4-:R-:W-:Y:S03]  /*14160*/  HMMA.1688.F32.TF32 R168, R152, R72, R168 ;  /* 0x0000004898a8723c */ /* 0x010fe600000810a8 */
        /* <DEDUP_REMOVED lines=9> */
[----:B------:R-:W-:Y:S01]  /*14200*/  STL [R1+0xd70], R83 ;  /* 0x000d705301007387 */ /* 0x000fe20000100800 */
[----:B------:R-:W-:-:S03]  /*14210*/  IMAD.MOV.U32 R212, RZ, RZ, R168 ;  /* 0x000000ffffd47224 */ /* 0x000fc600078e00a8 */
[----:B---3--:R-:W-:Y:S01]  /*14220*/  STL [R1+0xd84], R78 ;  /* 0x000d844e01007387 */ /* 0x008fe20000100800 */
[----:B------:R-:W-:-:S03]  /*14230*/  IMAD.MOV.U32 R213, RZ, RZ, R169 ;  /* 0x000000ffffd57224 */ /* 0x000fc600078e00a9 */
[----:B------:R-:W-:Y:S01]  /*14240*/  STL [R1+0xd78], R79 ;  /* 0x000d784f01007387 */ /* 0x000fe20000100800 */
[----:B------:R-:W-:-:S03]  /*14250*/  IMAD.MOV.U32 R214, RZ, RZ, R170 ;  /* 0x000000ffffd67224 */ /* 0x000fc600078e00aa */
[----:B------:R-:W-:Y:S01]  /*14260*/  STL [R1+0xd8c], R190 ;  /* 0x000d8cbe01007387 */ /* 0x000fe20000100800 */
[----:B------:R-:W-:-:S03]  /*14270*/  IMAD.MOV.U32 R215, RZ, RZ, R171 ;  /* 0x000000ffffd77224 */ /* 0x000fc600078e00ab */
[----:B------:R-:W-:Y:S04]  /*14280*/  STL [R1+0xd88], R191 ;  /* 0x000d88bf01007387 */ /* 0x000fe80000100800 */
[----:B------:R-:W3:Y:S04]  /*14290*/  LDL.LU.64 R168, [R1+0x170] ;  /* 0x0001700001a87983 */ /* 0x000ee80000300a00 */
[----:B------:R-:W3:Y:S01]  /*142a0*/  LDL.LU.64 R170, [R1+0x178] ;  /* 0x0001780001aa7983 */ /* 0x000ee20000300a00 */
[C---:B-1----:R-:W-:Y:S06]  /*142b0*/  HMMA.1688.F32.TF32 R160, R152.reuse, R68, R160 ;  /* 0x0000004498a0723c */ /* 0x042fec00000810a0 */
[C---:B--2---:R-:W-:Y:S06]  /*142c0*/  HMMA.1688.F32.TF32 R176, R152.reuse, R40, R176 ;  /* 0x0000002898b0723c */ /* 0x044fec00000810b0 */
[----:B------:R-:W-:-:S12]  /*142d0*/  HMMA.1688.F32.TF32 R172, R152, R24, R172 ;  /* 0x0000001898ac723c */ /* 0x000fd800000810ac */
[----:B------:R-:W-:Y:S02]  /*142e0*/  IMAD.MOV.U32 R200, RZ, RZ, R160 ;  /* 0x000000ffffc87224 */ /* 0x000fe400078e00a0 */
[----:B------:R-:W-:Y:S02]  /*142f0*/  IMAD.MOV.U32 R201, RZ, RZ, R161 ;  /* 0x000000ffffc97224 */ /* 0x000fe400078e00a1 */
[----:B------:R-:W-:Y:S01]  /*14300*/  IMAD.MOV.U32 R202, RZ, RZ, R162 ;  /* 0x000000ffffca7224 */ /* 0x000fe200078e00a2 */
[----:B------:R-:W2:Y:S01]  /*14310*/  LDL.LU.64 R160, [R1+0x140] ;  /* 0x0001400001a07983 */ /* 0x000ea20000300a00 */
[----:B------:R-:W-:-:S03]  /*14320*/  IMAD.MOV.U32 R203, RZ, RZ, R163 ;  /* 0x000000ffffcb7224 */ /* 0x000fc600078e00a3 */
[----:B------:R-:W2:Y:S01]  /*14330*/  LDL.LU.64 R162, [R1+0x148] ;  /* 0x0001480001a27983 */ /* 0x000ea20000300a00 */
[----:B------:R-:W-:Y:S02]  /*14340*/  IMAD.MOV.U32 R208, RZ, RZ, R176 ;  /* 0x000000ffffd07224 */ /* 0x000fe400078e00b0 */
[----:B------:R-:W-:Y:S02]  /*14350*/  IMAD.MOV.U32 R209, RZ, RZ, R177 ;  /* 0x000000ffffd17224 */ /* 0x000fe400078e00b1 */
[----:B------:R-:W-:Y:S01]  /*14360*/  IMAD.MOV.U32 R210, RZ, RZ, R178 ;  /* 0x000000ffffd27224 */ /* 0x000fe200078e00b2 */
[----:B------:R-:W4:Y:S01]  /*14370*/  LDL.LU.64 R176, [R1+0xd0] ;  /* 0x0000d00001b07983 */ /* 0x000f220000300a00 */
[----:B------:R-:W-:Y:S02]  /*14380*/  IMAD.MOV.U32 R211, RZ, RZ, R179 ;  /* 0x000000ffffd37224 */ /* 0x000fe400078e00b3 */
[----:B------:R-:W-:Y:S01]  /*14390*/  IMAD.MOV.U32 R204, RZ, RZ, R172 ;  /* 0x000000ffffcc7224 */ /* 0x000fe200078e00ac */
[----:B------:R-:W4:Y:S01]  /*143a0*/  LDL.LU.64 R178, [R1+0xd8] ;  /* 0x0000d80001b27983 */ /* 0x000f220000300a00 */
[----:B------:R-:W-:-:S02]  /*143b0*/  IMAD.MOV.U32 R205, RZ, RZ, R173 ;  /* 0x000000ffffcd7224 */ /* 0x000fc400078e00ad */
[----:B------:R-:W-:Y:S01]  /*143c0*/  IMAD.MOV.U32 R206, RZ, RZ, R174 ;  /* 0x000000ffffce7224 */ /* 0x000fe200078e00ae */
[----:B------:R-:W4:Y:S01]  /*143d0*/  LDL.LU.64 R172, [R1+0xc0] ;  /* 0x0000c00001ac7983 */ /* 0x000f220000300a00 */
[----:B------:R-:W-:-:S03]  /*143e0*/  IMAD.MOV.U32 R207, RZ, RZ, R175 ;  /* 0x000000ffffcf7224 */ /* 0x000fc600078e00af */
[----:B------:R-:W4:Y:S01]  /*143f0*/  LDL.LU.64 R174, [R1+0xc8] ;  /* 0x0000c80001ae7983 */ /* 0x000f220000300a00 */
[----:B---3--:R-:W-:-:S15]  /*14400*/  HMMA.1688.F32.TF32 R168, R152, R148, R168 ;  /* 0x0000009498a8723c */ /* 0x008fde00000810a8 */
[----:B------:R-:W-:-:S08]  /*14410*/  NOP ;  /* 0x0000000000007918 */ /* 0x000fd00000000000 */
[----:B------:R1:W-:Y:S01]  /*14420*/  STL [R1+0x174], R169 ;  /* 0x000174a901007387 */ /* 0x0003e20000100800 */
[----:B------:R-:W-:-:S03]  /*14430*/  IMAD.MOV.U32 R27, RZ, RZ, R168 ;  /* 0x000000ffff1b7224 */ /* 0x000fc600078e00a8 */
[----:B------:R3:W-:Y:S04]  /*14440*/  STL.64 [R1+0x178], R170 ;  /* 0x000178aa01007387 */ /* 0x0007e80000100a00 */
[----:B-1----:R-:W4:Y:S04]  /*14450*/  LDL.LU.64 R168, [R1+0xb0] ;  /* 0x0000b00001a87983 */ /* 0x002f280000300a00 */
[----:B---3--:R-:W3:Y:S01]  /*14460*/  LDL.LU.64 R170, [R1+0xb8] ;  /* 0x0000b80001aa7983 */ /* 0x008ee20000300a00 */
[C---:B--2---:R-:W-:Y:S06]  /*14470*/  HMMA.1688.F32.TF32 R160, R152.reuse, R144, R160 ;  /* 0x0000009098a0723c */ /* 0x044fec00000810a0 */
[C---:B----4-:R-:W-:Y:S06]  /*14480*/  HMMA.1688.F32.TF32 R176, R152.reuse, R140, R176 ;  /* 0x0000008c98b0723c */ /* 0x050fec00000810b0 */
[----:B------:R-:W-:Y:S11]  /*14490*/  HMMA.1688.F32.TF32 R172, R152, R136, R172 ;  /* 0x0000008898ac723c */ /* 0x000ff600000810ac */
[----:B------:R1:W-:Y:S01]  /*144a0*/  STL.64 [R1+0x130], R160 ;  /* 0x000130a001007387 */ /* 0x0003e20000100a00 */
[----:B------:R-:W-:-:S03]  /*144b0*/  IMAD.MOV.U32 R190, RZ, RZ, R163 ;  /* 0x000000ffffbe7224 */ /* 0x000fc600078e00a3 */
[----:B------:R2:W-:Y:S04]  /*144c0*/  STL [R1+0x138], R162 ;  /* 0x000138a201007387 */ /* 0x0005e80000100800 */
[----:B-1----:R-:W4:Y:S04]  /*144d0*/  LDL.LU.64 R160, [R1+0xa0] ;  /* 0x0000a00001a07983 */ /* 0x002f280000300a00 */
[----:B--2---:R-:W4:Y:S04]  /*144e0*/  LDL.LU.64 R162, [R1+0xa8] ;  /* 0x0000a80001a27983 */ /* 0x004f280000300a00 */
[----:B------:R-:W-:Y:S04]  /*144f0*/  STL [R1+0xd90], R190 ;  /* 0x000d90be01007387 */ /* 0x000fe80000100800 */
[----:B------:R-:W2:Y:S04]  /*14500*/  LDL.LU.64 R180, [R1+0x90] ;  /* 0x0000900001b47983 */ /* 0x000ea80000300a00 */
[----:B------:R-:W2:Y:S04]  /*14510*/  LDL.LU.64 R182, [R1+0x98] ;  /* 0x0000980001b67983 */ /* 0x000ea80000300a00 */
[----:B------:R1:W-:Y:S04]  /*14520*/  STL.64 [R1+0x120], R176 ;  /* 0x000120b001007387 */ /* 0x0003e80000100a00 */
[----:B------:R1:W-:Y:S01]  /*14530*/  STL.64 [R1+0x128], R178 ;  /* 0x000128b201007387 */ /* 0x0003e20000100a00 */
[----:B------:R-:W-:-:S02]  /*14540*/  IMAD.MOV.U32 R191, RZ, RZ, R172 ;  /* 0x000000ffffbf7224 */ /* 0x000fc400078e00ac */
[----:B------:R-:W-:Y:S01]  /*14550*/  IMAD.MOV.U32 R78, RZ, RZ, R173 ;  /* 0x000000ffff4e7224 */ /* 0x000fe200078e00ad */
[----:B-1----:R-:W2:Y:S01]  /*14560*/  LDL.LU.64 R176, [R1+0x80] ;  /* 0x0000800001b07983 */ /* 0x002ea20000300a00 */
[----:B------:R-:W-:-:S03]  /*14570*/  IMAD.MOV.U32 R150, RZ, RZ, R174 ;  /* 0x000000ffff967224 */ /* 0x000fc600078e00ae */
[----:B------:R-:W2:Y:S01]  /*14580*/  LDL.LU.64 R178, [R1+0x88] ;  /* 0x0000880001b27983 */ /* 0x000ea20000300a00 */
[----:B------:R-:W-:Y:S01]  /*14590*/  IMAD.MOV.U32 R151, RZ, RZ, R175 ;  /* 0x000000ffff977224 */ /* 0x000fe200078e00af */
[----:B---3--:R-:W-:-:S15]  /*145a0*/  HMMA.1688.F32.TF32 R168, R152, R132, R168 ;  /* 0x0000008498a8723c */ /* 0x008fde00000810a8 */
[----:B------:R-:W-:-:S08]  /*145b0*/  NOP ;  /* 0x0000000000007918 */ /* 0x000fd00000000000 */
[----:B------:R1:W-:Y:S01]  /*145c0*/  STL.64 [R1+0xf0], R168 ;  /* 0x0000f0a801007387 */ /* 0x0003e20000100a00 */
[----:B------:R-:W-:-:S03]  /*145d0*/  IMAD.MOV.U32 R190, RZ, RZ, R171 ;  /* 0x000000ffffbe7224 */ /* 0x000fc600078e00ab */
[----:B------:R3:W-:Y:S04]  /*145e0*/  STL [R1+0xf8], R170 ;  /* 0x0000f8aa01007387 */ /* 0x0007e80000100800 */
[----:B------:R-:W2:Y:S04]  /*145f0*/  LDL.LU.64 R172, [R1+0x70] ;  /* 0x0000700001ac7983 */ /* 0x000ea80000300a00 */
[----:B------:R-:W2:Y:S04]  /*14600*/  LDL.LU.64 R174, [R1+0x78] ;  /* 0x0000780001ae7983 */ /* 0x000ea80000300a00 */
[----:B-1----:R-:W2:Y:S04]  /*14610*/  LDL.LU.64 R168, [R1+0x60] ;  /* 0x0000600001a87983 */ /* 0x002ea80000300a00 */
[----:B---3--:R-:W3:Y:S01]  /*14620*/  LDL.LU.64 R170, [R1+0x68] ;  /* 0x0000680001aa7983 */ /* 0x008ee20000300a00 */
[C---:B----4-:R-:W-:Y:S06]  /*14630*/  HMMA.1688.F32.TF32 R160, R152.reuse, R128, R160 ;  /* 0x0000008098a0723c */ /* 0x050fec00000810a0 */
[C---:B--2---:R-:W-:Y:S06]  /*14640*/  HMMA.1688.F32.TF32 R180, R152.reuse, R92, R180 ;  /* 0x0000005c98b4723c */ /* 0x044fec00000810b4 */
[----:B------:R-:W-:Y:S01]  /*14650*/  HMMA.1688.F32.TF32 R176, R152, R88, R176 ;  /* 0x0000005898b0723c */ /* 0x000fe200000810b0 */
[----:B------:R-:W-:-:S02]  /*14660*/  LOP3.LUT R2, R252, 0x40, RZ, 0x3c, !PT ;  /* 0x00000040fc027812 */ /* 0x000fc400078e3cff */
[----:B------:R-:W-:-:S08]  /*14670*/  LOP3.LUT R0, R252, 0x60, RZ, 0x3c, !PT ;  /* 0x00000060fc007812 */ /* 0x000fd000078e3cff */
[----:B------:R1:W-:Y:S04]  /*14680*/  STL.64 [R1+0xd28], R162 ;  /* 0x000d28a201007387 */ /* 0x0003e80000100a00 */
[----:B------:R2:W-:Y:S03]  /*14690*/  STL.64 [R1+0xd20], R160 ;  /* 0x000d20a001007387 */ /* 0x0005e60000100a00 */
[----:B------:R-:W-:Y:S02]  /*146a0*/  IMAD.MOV.U32 R79, RZ, RZ, R180 ;  /* 0x000000ffff4f7224 */ /* 0x000fe400078e00b4 */
[----:B------:R-:W-:Y:S02]  /*146b0*/  IMAD.MOV.U32 R82, RZ, RZ, R181 ;  /* 0x000000ffff527224 */ /* 0x000fe400078e00b5 */
[----:B------:R-:W-:-:S02]  /*146c0*/  IMAD.MOV.U32 R83, RZ, RZ, R182 ;  /* 0x000000ffff537224 */ /* 0x000fc400078e00b6 */
[----:B------:R-:W-:Y:S02]  /*146d0*/  IMAD.MOV.U32 R3, RZ, RZ, R183 ;  /* 0x000000ffff037224 */ /* 0x000fe400078e00b7 */
[----:B-1----:R-:W-:Y:S02]  /*146e0*/  IMAD.MOV.U32 R163, RZ, RZ, R176 ;  /* 0x000000ffffa37224 */ /* 0x002fe400078e00b0 */
[----:B------:R-:W-:Y:S02]  /*146f0*/  IMAD.MOV.U32 R162, RZ, RZ, R177 ;  /* 0x000000ffffa27224 */ /* 0x000fe400078e00b1 */
[----:B--2---:R-:W-:Y:S02]  /*14700*/  IMAD.MOV.U32 R161, RZ, RZ, R178 ;  /* 0x000000ffffa17224 */ /* 0x004fe400078e00b2 */
[----:B------:R-:W-:Y:S01]  /*14710*/  IMAD.MOV.U32 R160, RZ, RZ, R179 ;  /* 0x000000ffffa07224 */ /* 0x000fe200078e00b3 */
[C---:B---3--:R-:W-:Y:S06]  /*14720*/  HMMA.1688.F32.TF32 R168, R152.reuse, R80, R168 ;  /* 0x0000005098a8723c */ /* 0x048fec00000810a8 */
[----:B------:R-:W-:-:S15]  /*14730*/  HMMA.1688.F32.TF32 R172, R152, R84, R172 ;  /* 0x0000005498ac723c */ /* 0x000fde00000810ac */
[----:B------:R-:W-:-:S03]  /*14740*/  NOP ;  /* 0x0000000000007918 */ /* 0x000fc60000000000 */
[----:B------:R-:W-:Y:S02]  /*14750*/  IMAD.MOV.U32 R134, RZ, RZ, R168 ;  /* 0x000000ffff867224 */ /* 0x000fe400078e00a8 */
[----:B------:R-:W-:Y:S02]  /*14760*/  IMAD.MOV.U32 R135, RZ, RZ, R169 ;  /* 0x000000ffff877224 */ /* 0x000fe400078e00a9 */
[----:B------:R-:W-:Y:S02]  /*14770*/  IMAD.MOV.U32 R146, RZ, RZ, R170 ;  /* 0x000000ffff927224 */ /* 0x000fe400078e00aa */
[----:B------:R-:W-:Y:S02]  /*14780*/  IMAD.MOV.U32 R147, RZ, RZ, R171 ;  /* 0x000000ffff937224 */ /* 0x000fe400078e00ab */
[C---:B------:R-:W-:Y:S06]  /*14790*/  HMMA.1688.F32.TF32 R168, R152.reuse, R76, R196 ;  /* 0x0000004c98a8723c */ /* 0x040fec00000810c4 */
[----:B------:R-:W-:-:S15]  /*147a0*/  HMMA.1688.F32.TF32 R152, R152, R188, R184 ;  /* 0x000000bc9898723c */ /* 0x000fde00000810b8 */
[----:B------:R-:W-:-:S09]  /*147b0*/  NOP ;  /* 0x0000000000007918 */ /* 0x000fd20000000000 */
[----:B------:R-:W-:Y:S02]  /*147c0*/  IMAD.MOV.U32 R94, RZ, RZ, R152 ;  /* 0x000000ffff5e7224 */ /* 0x000fe400078e0098 */
[----:B------:R-:W-:Y:S01]  /*147d0*/  IMAD.MOV.U32 R95, RZ, RZ, R153 ;  /* 0x000000ffff5f7224 */ /* 0x000fe200078e0099 */
[----:B------:R-:W-:Y:S01]  /*147e0*/  LDS R152, [R2+UR7+0x10000] ;  /* 0x0100000702987984 */ /* 0x000fe20008000800 */
[----:B------:R-:W-:Y:S02]  /*147f0*/  IMAD.MOV.U32 R91, RZ, RZ, R154 ;  /* 0x000000ffff5b7224 */ /* 0x000fe400078e009a */
[----:B------:R-:W-:Y:S01]  /*14800*/  IMAD.MOV.U32 R87, RZ, RZ, R155 ;  /* 0x000000ffff577224 */ /* 0x000fe200078e009b */
[----:B------:R-:W-:Y:S04]  /*14810*/  LDS R154, [R2+UR7+0x10400] ;  /* 0x01040007029a7984 */ /* 0x000fe80008000800 */
[----:B------:R-:W-:Y:S04]  /*14820*/  LDS R153, [R0+UR7+0x10000] ;  /* 0x0100000700997984 */ /* 0x000fe80008000800 */
[----:B------:R-:W1:Y:S02]  /*14830*/  LDS R155, [R0+UR7+0x10400] ;  /* 0x01040007009b7984 */ /* 0x000e640008000800 */
[C---:B-1----:R-:W-:Y:S06]  /*14840*/  HMMA.1688.F32.TF32 R248, R152.reuse, R72, R96 ;  /* 0x0000004898f8723c */ /* 0x042fec0000081060 */
[C---:B------:R-:W-:Y:S06]  /*14850*/  HMMA.1688.F32.TF32 R32, R152.reuse, R40, R32 ;  /* 0x000000289820723c */ /* 0x040fec0000081020 */
[C---:B------:R-:W-:Y:S06]  /*14860*/  HMMA.1688.F32.TF32 R240, R152.reuse, R68, R100 ;  /* 0x0000004498f0723c */ /* 0x040fec0000081064 */
[C---:B------:R-:W-:Y:S05]  /*14870*/  HMMA.1688.F32.TF32 R100, R152.reuse, R24, R104 ;  /* 0x000000189864723c */ /* 0x040fea0000081068 */
[----:B------:R-:W-:Y:S01]  /*14880*/  STL [R1+0xcf0], R248 ;  /* 0x000cf0f801007387 */ /* 0x000fe20000100800 */
[C---:B------:R-:W-:Y:S05]  /*14890*/  HMMA.1688.F32.TF32 R96, R152.reuse, R148, R108 ;  /* 0x000000949860723c */ /* 0x040fea000008106c */
[----:B------:R-:W-:Y:S04]  /*148a0*/  STL.64 [R1+0x80], R32 ;  /* 0x0000802001007387 */ /* 0x000fe80000100a00 */
[----:B------:R1:W-:Y:S02]  /*148b0*/  STL.64 [R1+0x88], R34 ;  /* 0x0000882201007387 */ /* 0x0003e40000100a00 */
[----:B-1----:R-:W-:Y:S02]  /*148c0*/  HMMA.1688.F32.TF32 R32, R152, R144, R112 ;  /* 0x000000909820723c */ /* 0x002fe40000081070 */
[----:B------:R-:W-:Y:S04]  /*148d0*/  STL [R1+0xcec], R249 ;  /* 0x000cecf901007387 */ /* 0x000fe80000100800 */
[----:B------:R-:W-:Y:S04]  /*148e0*/  STL [R1+0xce8], R250 ;  /* 0x000ce8fa01007387 */ /* 0x000fe80000100800 */
[----:B------:R-:W-:Y:S04]  /*148f0*/  STL [R1+0xce4], R251 ;  /* 0x000ce4fb01007387 */ /* 0x000fe80000100800 */
[----:B------:R1:W-:Y:S04]  /*14900*/  STL [R1+0xcfc], R240 ;  /* 0x000cfcf001007387 */ /* 0x0003e80000100800 */
[----:B------:R-:W-:Y:S04]  /*14910*/  STL [R1+0xcf8], R241 ;  /* 0x000cf8f101007387 */ /* 0x000fe80000100800 */
[----:B------:R-:W-:Y:S04]  /*14920*/  STL [R1+0xcf4], R242 ;  /* 0x000cf4f201007387 */ /* 0x000fe80000100800 */
[----:B------:R-:W-:Y:S04]  /*14930*/  STL [R1+0xce0], R243 ;  /* 0x000ce0f301007387 */ /* 0x000fe80000100800 */
[----:B------:R-:W-:Y:S04]  /*14940*/  STL.64 [R1+0x60], R100 ;  /* 0x0000606401007387 */ /* 0x000fe80000100a00 */
[----:B------:R-:W-:Y:S01]  /*14950*/  STL.64 [R1+0x68], R102 ;  /* 0x0000686601007387 */ /* 0x000fe20000100a00 */
[----:B-1----:R-:W-:-:S03]  /*14960*/  IMAD.MOV.U32 R240, RZ, RZ, R35 ;  /* 0x000000fffff07224 */ /* 0x002fc600078e0023 */
[----:B------:R-:W-:Y:S04]  /*14970*/  STL.64 [R1+0x40], R32 ;  /* 0x0000402001007387 */ /* 0x000fe80000100a00 */
[----:B------:R-:W-:Y:S04]  /*14980*/  STL.64 [R1+0x50], R96 ;  /* 0x0000506001007387 */ /* 0x000fe80000100a00 */
[----:B------:R-:W-:Y:S04]  /*14990*/  STL.64 [R1+0x58], R98 ;  /* 0x0000586201007387 */ /* 0x000fe80000100a00 */
[----:B------:R1:W-:Y:S02]  /*149a0*/  STL [R1+0x48], R34 ;  /* 0x0000482201007387 */ /* 0x0003e40000100800 */
[----:B-1----:R-:W-:Y:S02]  /*149b0*/  HMMA.1688.F32.TF32 R32, R152, R140, R116 ;  /* 0x0000008c9820723c */ /* 0x002fe40000081074 */
[----:B------:R-:W-:-:S15]  /*149c0*/  STL [R1+0xd00], R240 ;  /* 0x000d00f001007387 */ /* 0x000fde0000100800 */
[----:B------:R-:W-:-:S07]  /*149d0*/  NOP ;  /* 0x0000000000007918 */ /* 0x000fce0000000000 */
[----:B------:R-:W-:Y:S02]  /*149e0*/  IMAD.MOV.U32 R241, RZ, RZ, R32 ;  /* 0x000000fffff17224 */ /* 0x000fe400078e0020 */
[----:B------:R-:W-:Y:S02]  /*149f0*/  IMAD.MOV.U32 R242, RZ, RZ, R33 ;  /* 0x000000fffff27224 */ /* 0x000fe400078e0021 */
[----:B------:R-:W-:Y:S02]  /*14a00*/  IMAD.MOV.U32 R248, RZ, RZ, R34 ;  /* 0x000000fffff87224 */ /* 0x000fe400078e0022 */
[----:B------:R-:W-:Y:S02]  /*14a10*/  IMAD.MOV.U32 R249, RZ, RZ, R35 ;  /* 0x000000fffff97224 */ /* 0x000fe400078e0023 */
[----:B------:R-:W-:Y:S01]  /*14a20*/  HMMA.1688.F32.TF32 R32, R152, R136, R120 ;  /* 0x000000889820723c */ /* 0x000fe20000081078 */
[----:B------:R-:W-:Y:S04]  /*14a30*/  STL [R1+0xd0c], R248 ;  /* 0x000d0cf801007387 */ /* 0x000fe80000100800 */
[----:B------:R-:W-:Y:S04]  /*14a40*/  STL [R1+0xd08], R242 ;  /* 0x000d08f201007387 */ /* 0x000fe80000100800 */
[----:B------:R-:W-:-:S14]  /*14a50*/  STL [R1+0xd04], R241 ;  /* 0x000d04f101007387 */ /* 0x000fdc0000100800 */
[----:B------:R1:W-:Y:S01]  /*14a60*/  STL [R1+0x2c], R35 ;  /* 0x00002c2301007387 */ /* 0x0003e20000100800 */
[----:B------:R-:W-:Y:S02]  /*14a70*/  IMAD.MOV.U32 R250, RZ, RZ, R32 ;  /* 0x000000fffffa7224 */ /* 0x000fe400078e0020 */
[----:B------:R-:W-:Y:S01]  /*14a80*/  IMAD.MOV.U32 R251, RZ, RZ, R33 ;  /* 0x000000fffffb7224 */ /* 0x000fe200078e0021 */
[----:B------:R-:W2:Y:S01]  /*14a90*/  LDL.LU.64 R112, [R1+0x2d0] ;  /* 0x0002d00001707983 */ /* 0x000ea20000300a00 */
[----:B------:R-:W-:-:S03]  /*14aa0*/  IMAD.MOV.U32 R243, RZ, RZ, R34 ;  /* 0x000000fffff37224 */ /* 0x000fc600078e0022 */
[----:B------:R-:W2:Y:S01]  /*14ab0*/  LDL.LU.64 R114, [R1+0x2d8] ;  /* 0x0002d80001727983 */ /* 0x000ea20000300a00 */
[----:B-1----:R-:W-:Y:S03]  /*14ac0*/  HMMA.1688.F32.TF32 R32, R152, R132, R124 ;  /* 0x000000849820723c */ /* 0x002fe6000008107c */
[----:B------:R-:W3:Y:S04]  /*14ad0*/  LDL.LU.64 R116, [R1+0x2c0] ;  /* 0x0002c00001747983 */ /* 0x000ee80000300a00 */
[----:B------:R-:W3:Y:S04]  /*14ae0*/  LDL.LU.64 R118, [R1+0x2c8] ;  /* 0x0002c80001767983 */ /* 0x000ee80000300a00 */
[----:B------:R-:W4:Y:S04]  /*14af0*/  LDL.LU.64 R96, [R1+0x2b0] ;  /* 0x0002b00001607983 */ /* 0x000f280000300a00 */
[----:B------:R-:W4:Y:S04]  /*14b00*/  LDL.LU.64 R98, [R1+0x2b8] ;  /* 0x0002b80001627983 */ /* 0x000f280000300a00 */
[----:B------:R-:W4:Y:S04]  /*14b10*/  LDL.LU.64 R100, [R1+0x2a0] ;  /* 0x0002a00001647983 */ /* 0x000f280000300a00 */
[----:B------:R-:W4:Y:S04]  /*14b20*/  LDL.LU.64 R102, [R1+0x2a8] ;  /* 0x0002a80001667983 */ /* 0x000f280000300a00 */
[----:B------:R-:W4:Y:S04]  /*14b30*/  LDL.LU.64 R104, [R1+0x290] ;  /* 0x0002900001687983 */ /* 0x000f280000300a00 */
[----:B------:R-:W4:Y:S04]  /*14b40*/  LDL.LU.64 R106, [R1+0x298] ;  /* 0x00029800016a7983 */ /* 0x000f280000300a00 */
[----:B------:R-:W4:Y:S04]  /*14b50*/  LDL.LU.64 R196, [R1+0x280] ;  /* 0x0002800001c47983 */ /* 0x000f280000300a00 */
[----:B------:R-:W4:Y:S01]  /*14b60*/  LDL.LU.64 R198, [R1+0x288] ;  /* 0x0002880001c67983 */ /* 0x000f220000300a00 */
[----:B------:R-:W-:-:S03]  /*14b70*/  IMAD.MOV.U32 R86, RZ, RZ, R172 ;  /* 0x000000ffff567224 */ /* 0x000fc600078e00ac */
[----:B------:R-:W4:Y:S01]  /*14b80*/  LDL.LU.64 R180, [R1+0x270] ;  /* 0x0002700001b47983 */ /* 0x000f220000300a00 */
[----:B------:R-:W-:-:S03]  /*14b90*/  IMAD.MOV.U32 R90, RZ, RZ, R173 ;  /* 0x000000ffff5a7224 */ /* 0x000fc600078e00ad */
[----:B------:R-:W4:Y:S01]  /*14ba0*/  LDL.LU.64 R182, [R1+0x278] ;  /* 0x0002780001b67983 */ /* 0x000f220000300a00 */
[----:B------:R-:W-:-:S03]  /*14bb0*/  IMAD.MOV.U32 R130, RZ, RZ, R174 ;  /* 0x000000ffff827224 */ /* 0x000fc600078e00ae */
[----:B------:R-:W4:Y:S01]  /*14bc0*/  LDL.LU.64 R176, [R1+0x260] ;  /* 0x0002600001b07983 */ /* 0x000f220000300a00 */
[----:B------:R-:W-:-:S03]  /*14bd0*/  IMAD.MOV.U32 R131, RZ, RZ, R175 ;  /* 0x000000ffff837224 */ /* 0x000fc600078e00af */
[----:B------:R-:W4:Y:S01]  /*14be0*/  LDL.LU.64 R178, [R1+0x268] ;  /* 0x0002680001b27983 */ /* 0x000f220000300a00 */
[----:B------:R-:W-:Y:S02]  /*14bf0*/  IMAD.MOV.U32 R138, RZ, RZ, R168 ;  /* 0x000000ffff8a7224 */ /* 0x000fe400078e00a8 */
[----:B------:R-:W-:Y:S01]  /*14c00*/  IMAD.MOV.U32 R142, RZ, RZ, R169 ;  /* 0x000000ffff8e7224 */ /* 0x000fe200078e00a9 */
[----:B------:R-:W4:Y:S01]  /*14c10*/  LDL.LU.64 R172, [R1+0x250] ;  /* 0x0002500001ac7983 */ /* 0x000f220000300a00 */
        /* <DEDUP_REMOVED lines=8> */
[----:B------:R-:W4:Y:S04]  /*14ca0*/  LDL.LU.64 R170, [R1+0x248] ;  /* 0x0002480001aa7983 */ /* 0x000f280000300a00 */
        /* <DEDUP_REMOVED lines=8> */
[C---:B------:R-:W-:Y:S06]  /*14d30*/  HMMA.1688.F32.TF32 R244, R152.reuse, R128, R44 ;  /* 0x0000008098f4723c */ /* 0x040fec000008102c */
[C---:B------:R-:W-:Y:S06]  /*14d40*/  HMMA.1688.F32.TF32 R236, R152.reuse, R92, R48 ;  /* 0x0000005c98ec723c */ /* 0x040fec0000081030 */
[C---:B------:R-:W-:Y:S06]  /*14d50*/  HMMA.1688.F32.TF32 R52, R152.reuse, R88, R52 ;  /* 0x000000589834723c */ /* 0x040fec0000081034 */
[C---:B------:R-:W-:Y:S06]  /*14d60*/  HMMA.1688.F32.TF32 R56, R152.reuse, R84, R56 ;  /* 0x000000549838723c */ /* 0x040fec0000081038 */
[C---:B------:R-:W-:Y:S06]  /*14d70*/  HMMA.1688.F32.TF32 R60, R152.reuse, R80, R60 ;  /* 0x00000050983c723c */ /* 0x040fec000008103c */
[C---:B------:R-:W-:Y:S06]  /*14d80*/  HMMA.1688.F32.TF32 R64, R152.reuse, R76, R64 ;  /* 0x0000004c9840723c */ /* 0x040fec0000081040 */
[----:B------:R-:W-:Y:S01]  /*14d90*/  HMMA.1688.F32.TF32 R108, R152, R188, R36 ;  /* 0x000000bc986c723c */ /* 0x000fe20000081024 */
[----:B------:R-:W-:Y:S04]  /*14da0*/  STL.64 [R1+0xd38], R250 ;  /* 0x000d38fa01007387 */ /* 0x000fe80000100a00 */
        /* <DEDUP_REMOVED lines=13> */
[----:B------:R1:W-:Y:S04]  /*14e80*/  STL.64 [R1+0xcd8], R110 ;  /* 0x000cd86e01007387 */ /* 0x0003e80000100a00 */
[----:B------:R-:W-:Y:S04]  /*14e90*/  LDS R48, [R252+UR7+0x10080] ;  /* 0x01008007fc307984 */ /* 0x000fe80008000800 */
[----:B------:R-:W-:Y:S01]  /*14ea0*/  LDS R50, [R252+UR7+0x10480] ;  /* 0x01048007fc327984 */ /* 0x000fe20008000800 */
[----:B-1----:R-:W-:-:S03]  /*14eb0*/  LOP3.LUT R111, R252, 0x20, RZ, 0x3c, !PT ;  /* 0x00000020fc6f7812 */ /* 0x002fc600078e3cff */
[----:B------:R-:W-:Y:S04]  /*14ec0*/  LDS R152, [R252+UR7+0x10800] ;  /* 0x01080007fc987984 */ /* 0x000fe80008000800 */
[----:B------:R-:W-:Y:S04]  /*14ed0*/  LDS R49, [R111+UR7+0x10080] ;  /* 0x010080076f317984 */ /* 0x000fe80008000800 */
[----:B------:R-:W1:Y:S01]  /*14ee0*/  LDS R51, [R111+UR7+0x10480] ;  /* 0x010480076f337984 */ /* 0x000e620008000800 */
[----:B------:R-:W-:Y:S02]  /*14ef0*/  IMAD.MOV.U32 R236, RZ, RZ, R212 ;  /* 0x000000ffffec7224 */ /* 0x000fe400078e00d4 */
[----:B------:R-:W-:Y:S01]  /*14f00*/  IMAD.MOV.U32 R237, RZ, RZ, R213 ;  /* 0x000000ffffed7224 */ /* 0x000fe200078e00d5 */
[----:B------:R-:W-:Y:S01]  /*14f10*/  STL.64 [R1+0xcd0], R108 ;  /* 0x000cd06c01007387 */ /* 0x000fe20000100a00 */
[----:B------:R-:W-:-:S03]  /*14f20*/  IMAD.MOV.U32 R238, RZ, RZ, R214 ;  /* 0x000000ffffee7224 */ /* 0x000fc600078e00d6 */
[----:B------:R-:W4:Y:S01]  /*14f30*/  LDL.LU R212, [R1+0xdd4] ;  /* 0x000dd40001d47983 */ /* 0x000f220000300800 */
[----:B------:R-:W-:-:S03]  /*14f40*/  IMAD.MOV.U32 R239, RZ, RZ, R215 ;  /* 0x000000ffffef7224 */ /* 0x000fc600078e00d7 */
[----:B------:R-:W-:Y:S04]  /*14f50*/  LDS R154, [R252+UR7+0x10c00] ;  /* 0x010c0007fc9a7984 */ /* 0x000fe80008000800 */
[----:B------:R-:W-:Y:S04]  /*14f60*/  LDS R153, [R111+UR7+0x10800] ;  /* 0x010800076f997984 */ /* 0x000fe80008000800 */
[----:B------:R-:W-:Y:S04]  /*14f70*/  LDS R155, [R111+UR7+0x10c00] ;  /* 0x010c00076f9b7984 */ /* 0x000fe80008000800 */
[----:B------:R-:W4:Y:S04]  /*14f80*/  LDL.LU R213, [R1+0xdd0] ;  /* 0x000dd00001d57983 */ /* 0x000f280000300800 */
[----:B------:R-:W4:Y:S04]  /*14f90*/  LDL.LU R214, [R1+0xdcc] ;  /* 0x000dcc0001d67983 */ /* 0x000f280000300800 */
[----:B------:R-:W4:Y:S01]  /*14fa0*/  LDL.LU R215, [R1+0xdc8] ;  /* 0x000dc80001d77983 */ /* 0x000f220000300800 */
[C---:B-1----:R-:W-:Y:S06]  /*14fb0*/  HMMA.1688.F32.TF32 R192, R48.reuse, R140, R192 ;  /* 0x0000008c30c0723c */ /* 0x042fec00000810c0 */
[----:B------:R-:W-:Y:S01]  /*14fc0*/  HMMA.1688.F32.TF32 R164, R48, R88, R164 ;  /* 0x0000005830a4723c */ /* 0x000fe200000810a4 */
[----:B------:R-:W-:-:S02]  /*14fd0*/  IMAD.MOV.U32 R248, RZ, RZ, R204 ;  /* 0x000000fffff87224 */ /* 0x000fc400078e00cc */
[----:B------:R-:W-:Y:S02]  /*14fe0*/  IMAD.MOV.U32 R249, RZ, RZ, R205 ;  /* 0x000000fffff97224 */ /* 0x000fe400078e00cd */
[----:B------:R-:W-:Y:S02]  /*14ff0*/  IMAD.MOV.U32 R250, RZ, RZ, R206 ;  /* 0x000000fffffa7224 */ /* 0x000fe400078e00ce */
[----:B------:R-:W-:Y:S02]  /*15000*/  IMAD.MOV.U32 R251, RZ, RZ, R207 ;  /* 0x000000fffffb7224 */ /* 0x000fe400078e00cf */
[----:B------:R-:W-:Y:S02]  /*15010*/  IMAD.MOV.U32 R244, RZ, RZ, R200 ;  /* 0x000000fffff47224 */ /* 0x000fe400078e00c8 */
[----:B------:R-:W-:Y:S02]  /*15020*/  IMAD.MOV.U32 R245, RZ, RZ, R201 ;  /* 0x000000fffff57224 */ /* 0x000fe400078e00c9 */
[----:B------:R-:W-:-:S02]  /*15030*/  IMAD.MOV.U32 R246, RZ, RZ, R202 ;  /* 0x000000fffff67224 */ /* 0x000fc400078e00ca */
[----:B------:R-:W-:Y:S01]  /*15040*/  IMAD.MOV.U32 R247, RZ, RZ, R203 ;  /* 0x000000fffff77224 */ /* 0x000fe200078e00cb */
[C---:B--2---:R-:W-:Y:S06]  /*15050*/  HMMA.1688.F32.TF32 R112, R48.reuse, R40, R112 ;  /* 0x000000283070723c */ /* 0x044fec0000081070 */
[C---:B---3--:R-:W-:Y:S06]  /*15060*/  HMMA.1688.F32.TF32 R116, R48.reuse, R72, R116 ;  /* 0x000000483074723c */ /* 0x048fec0000081074 */
[C---:B----4-:R-:W-:Y:S06]  /*15070*/  HMMA.1688.F32.TF32 R96, R48.reuse, R68, R96 ;  /* 0x000000443060723c */ /* 0x050fec0000081060 */
[C---:B------:R-:W-:Y:S06]  /*15080*/  HMMA.1688.F32.TF32 R100, R48.reuse, R24, R100 ;  /* 0x000000183064723c */ /* 0x040fec0000081064 */
        /* <DEDUP_REMOVED lines=8> */
[----:B------:R-:W-:Y:S01]  /*15110*/  HMMA.1688.F32.TF32 R44, R48, R76, R124 ;  /* 0x0000004c302c723c */ /* 0x000fe2000008107c */
[----:B------:R-:W-:-:S02]  /*15120*/  IMAD.MOV.U32 R184, RZ, RZ, R208 ;  /* 0x000000ffffb87224 */ /* 0x000fc400078e00d0 */
[----:B------:R-:W2:Y:S03]  /*15130*/  LDL.LU R208, [R1+0xdc4] ;  /* 0x000dc40001d07983 */ /* 0x000ea60000300800 */
[----:B------:R-:W-:Y:S01]  /*15140*/  HMMA.1688.F32.TF32 R48, R48, R188, R120 ;  /* 0x000000bc3030723c */ /* 0x000fe20000081078 */
[----:B------:R-:W-:Y:S04]  /*15150*/  LDS R120, [R2+UR7+0x10080] ;  /* 0x0100800702787984 */ /* 0x000fe80008000800 */
[----:B------:R-:W-:Y:S04]  /*15160*/  LDS R122, [R2+UR7+0x10480] ;  /* 0x01048007027a7984 */ /* 0x000fe80008000800 */
[----:B------:R-:W-:Y:S04]  /*15170*/  LDS R121, [R0+UR7+0x10080] ;  /* 0x0100800700797984 */ /* 0x000fe80008000800 */
[----:B------:R-:W1:Y:S01]  /*15180*/  LDS R123, [R0+UR7+0x10480] ;  /* 0x01048007007b7984 */ /* 0x000e620008000800 */
[----:B------:R-:W-:-:S02]  /*15190*/  IMAD.MOV.U32 R185, RZ, RZ, R209 ;  /* 0x000000ffffb97224 */ /* 0x000fc400078e00d1 */
[----:B------:R-:W-:Y:S01]  /*151a0*/  IMAD.MOV.U32 R186, RZ, RZ, R210 ;  /* 0x000000ffffba7224 */ /* 0x000fe200078e00d2 */
[----:B------:R-:W2:Y:S01]  /*151b0*/  LDL.LU R209, [R1+0xdc0] ;  /* 0x000dc00001d17983 */ /* 0x000ea20000300800 */
[----:B------:R-:W-:-:S03]  /*151c0*/  IMAD.MOV.U32 R187, RZ, RZ, R211 ;  /* 0x000000ffffbb7224 */ /* 0x000fc600078e00d3 */
[----:B------:R-:W2:Y:S04]  /*151d0*/  LDL.LU R210, [R1+0xdbc] ;  /* 0x000dbc0001d27983 */ /* 0x000ea80000300800 */
[----:B------:R-:W2:Y:S04]  /*151e0*/  LDL.LU R211, [R1+0xdb8] ;  /* 0x000db80001d37983 */ /* 0x000ea80000300800 */
[----:B------:R-:W3:Y:S04]  /*151f0*/  LDL.LU R204, [R1+0xdb4] ;  /* 0x000db40001cc7983 */ /* 0x000ee80000300800 */
[----:B------:R-:W3:Y:S04]  /*15200*/  LDL.LU R205, [R1+0xdb0] ;  /* 0x000db00001cd7983 */ /* 0x000ee80000300800 */
[----:B------:R-:W3:Y:S04]  /*15210*/  LDL.LU R206, [R1+0xdac] ;  /* 0x000dac0001ce7983 */ /* 0x000ee80000300800 */
[----:B------:R-:W3:Y:S04]  /*15220*/  LDL.LU R207, [R1+0xda8] ;  /* 0x000da80001cf7983 */ /* 0x000ee80000300800 */
[----:B------:R-:W4:Y:S04]  /*15230*/  LDL.LU R200, [R1+0xda4] ;  /* 0x000da40001c87983 */ /* 0x000f280000300800 */
[----:B------:R-:W4:Y:S04]  /*15240*/  LDL.LU R201, [R1+0xda0] ;  /* 0x000da00001c97983 */ /* 0x000f280000300800 */
[----:B------:R-:W4:Y:S04]  /*15250*/  LDL.LU R202, [R1+0xd9c] ;  /* 0x000d9c0001ca7983 */ /* 0x000f280000300800 */
[----:B------:R-:W4:Y:S01]  /*15260*/  LDL.LU R203, [R1+0xd98] ;  /* 0x000d980001cb7983 */ /* 0x000f220000300800 */
[C---:B-1----:R-:W-:Y:S06]  /*15270*/  HMMA.1688.F32.TF32 R124, R120.reuse, R72, R156 ;  /* 0x00000048787c723c */ /* 0x042fec000008109c */
[----:B------:R-:W-:Y:S06]  /*15280*/  HMMA.1688.F32.TF32 R156, R120, R140, R8 ;  /* 0x0000008c789c723c */ /* 0x000fec0000081008 */
[----:B------:R-:W-:Y:S07]  /*15290*/  HMMA.1688.F32.TF32 R8, R152, R74, R236 ;  /* 0x0000004a9808723c */ /* 0x000fee00000810ec */
[----:B------:R-:W-:-:S02]  /*152a0*/  IMAD.MOV.U32 R236, RZ, RZ, R27 ;  /* 0x000000ffffec7224 */ /* 0x000fc400078e001b */
[----:B------:R-:W2:Y:S01]  /*152b0*/  LDL.LU R27, [R1+0xd94] ;  /* 0x000d9400011b7983 */ /* 0x000ea20000300800 */
[C---:B------:R-:W-:Y:S03]  /*152c0*/  HMMA.1688.F32.TF32 R216, R120.reuse, R88, R216 ;  /* 0x0000005878d8723c */ /* 0x040fe600000810d8 */
[----:B------:R-:W3:Y:S03]  /*152d0*/  LDL.LU R237, [R1+0x174] ;  /* 0x0001740001ed7983 */ /* 0x000ee60000300800 */
[----:B------:R-:W-:Y:S01]  /*152e0*/  HMMA.1688.F32.TF32 R16, R120, R24, R16 ;  /* 0x000000187810723c */ /* 0x000fe20000081010 */
[----:B------:R-:W3:Y:S04]  /*152f0*/  LDL.LU R238, [R1+0x178] ;  /* 0x0001780001ee7983 */ /* 0x000ee80000300800 */
[----:B------:R-:W3:Y:S03]  /*15300*/  LDL.LU R239, [R1+0x17c] ;  /* 0x00017c0001ef7983 */ /* 0x000ee60000300800 */
[----:B------:R-:W-:-:S02]  /*15310*/  IMAD.MOV.U32 R89, RZ, RZ, R10 ;  /* 0x000000ffff597224 */ /* 0x000fc400078e000a */
[----:B------:R-:W-:Y:S01]  /*15320*/  IMAD.MOV.U32 R88, RZ, RZ, R11 ;  /* 0x000000ffff587224 */ /* 0x000fe200078e000b */
[----:B----4-:R-:W-:Y:S07]  /*15330*/  HMMA.1688.F32.TF32 R200, R120, R188, R200 ;  /* 0x000000bc78c8723c */ /* 0x010fee00000810c8 */
[----:B------:R-:W-:Y:S02]  /*15340*/  IMAD.MOV.U32 R189, RZ, RZ, R8 ;  /* 0x000000ffffbd7224 */ /* 0x000fe400078e0008 */
[----:B------:R-:W-:-:S02]  /*15350*/  IMAD.MOV.U32 R188, RZ, RZ, R9 ;  /* 0x000000ffffbc7224 */ /* 0x000fc400078e0009 */
[----:B------:R-:W-:-:S15]  /*15360*/  HMMA.1688.F32.TF32 R8, R152, R70, R244 ;  /* 0x000000469808723c */ /* 0x000fde00000810f4 */
[----:B------:R-:W-:-:S08]  /*15370*/  NOP ;  /* 0x0000000000007918 */ /* 0x000fd00000000000 */
[----:B------:R2:W-:Y:S01]  /*15380*/  STL.64 [R1+0x110], R8 ;  /* 0x0001100801007387 */ /* 0x0005e20000100a00 */
[----:B------:R-:W-:Y:S02]  /*15390*/  IMAD.MOV.U32 R25, RZ, RZ, R10 ;  /* 0x000000ffff197224 */ /* 0x000fe400078e000a */
[----:B------:R-:W-:Y:S02]  /*153a0*/  IMAD.MOV.U32 R24, RZ, RZ, R11 ;  /* 0x000000ffff187224 */ /* 0x000fe400078e000b */
[----:B--2---:R-:W-:Y:S01]  /*153b0*/  HMMA.1688.F32.TF32 R8, R152, R26, R248 ;  /* 0x0000001a9808723c */ /* 0x004fe200000810f8 */
[----:B------:R-:W-:-:S15]  /*153c0*/  IMAD.MOV.U32 R247, RZ, RZ, R190 ;  /* 0x000000fffff77224 */ /* 0x000fde00078e00be */
[----:B------:R-:W-:-:S07]  /*153d0*/  NOP ;  /* 0x0000000000007918 */ /* 0x000fce0000000000 */
[----:B------:R-:W-:Y:S04]  /*153e0*/  STL.64 [R1+0x140], R8 ;  /* 0x0001400801007387 */ /* 0x000fe80000100a00 */
[----:B------:R-:W-:Y:S04]  /*153f0*/  STL.64 [R1+0x148], R10 ;  /* 0x0001480a01007387 */ /* 0x000fe80000100a00 */
[----:B------:R-:W2:Y:S04]  /*15400*/  LDL.LU R244, [R1+0xf0] ;  /* 0x0000f00001f47983 */ /* 0x000ea80000300800 */
[----:B------:R-:W2:Y:S04]  /*15410*/  LDL.LU R245, [R1+0xf4] ;  /* 0x0000f40001f57983 */ /* 0x000ea80000300800 */
[----:B------:R-:W2:Y:S04]  /*15420*/  LDL.LU R246, [R1+0xf8] ;  /* 0x0000f80001f67983 */ /* 0x000ea80000300800 */
[----:B------:R-:W4:Y:S01]  /*15430*/  LDL.LU R190, [R1+0xd90] ;  /* 0x000d900001be7983 */ /* 0x000f220000300800 */
[----:B------:R-:W-:-:S02]  /*15440*/  IMAD.MOV.U32 R63, RZ, RZ, R160 ;  /* 0x000000ffff3f7224 */ /* 0x000fc400078e00a0 */
[----:B------:R-:W-:Y:S01]  /*15450*/  IMAD.MOV.U32 R62, RZ, RZ, R161 ;  /* 0x000000ffff3e7224 */ /* 0x000fe200078e00a1 */
[----:B------:R-:W2:Y:S01]  /*15460*/  LDL.LU R160, [R1+0x120] ;  /* 0x0001200001a07983 */ /* 0x000ea20000300800 */
[----:B------:R-:W-:Y:S02]  /*15470*/  IMAD.MOV.U32 R61, RZ, RZ, R162 ;  /* 0x000000ffff3d7224 */ /* 0x000fe400078e00a2 */
[----:B------:R-:W-:Y:S01]  /*15480*/  IMAD.MOV.U32 R60, RZ, RZ, R163 ;  /* 0x000000ffff3c7224 */ /* 0x000fe200078e00a3 */
[----:B------:R-:W2:Y:S04]  /*15490*/  LDL.LU R161, [R1+0x124] ;  /* 0x0001240001a17983 */ /* 0x000ea80000300800 */
[----:B------:R-:W2:Y:S01]  /*154a0*/  LDL.LU R162, [R1+0x128] ;  /* 0x0001280001a27983 */ /* 0x000ea20000300800 */
[C---:B------:R-:W-:Y:S03]  /*154b0*/  HMMA.1688.F32.TF32 R28, R120.reuse, R40, R28 ;  /* 0x00000028781c723c */ /* 0x040fe6000008101c */
[----:B------:R-:W2:Y:S04]  /*154c0*/  LDL.LU R163, [R1+0x12c] ;  /* 0x00012c0001a37983 */ /* 0x000ea80000300800 */
[----:B------:R-:W2:Y:S01]  /*154d0*/  LDL.LU R248, [R1+0x130] ;  /* 0x0001300001f87983 */ /* 0x000ea20000300800 */
[C---:B------:R-:W-:Y:S03]  /*154e0*/  HMMA.1688.F32.TF32 R20, R120.reuse, R68, R20 ;  /* 0x000000447814723c */ /* 0x040fe60000081014 */
[----:B------:R-:W2:Y:S03]  /*154f0*/  LDL.LU R249, [R1+0x134] ;  /* 0x0001340001f97983 */ /* 0x000ea60000300800 */
[----:B------:R-:W-:Y:S01]  /*15500*/  HMMA.1688.F32.TF32 R12, R120, R148, R12 ;  /* 0x00000094780c723c */ /* 0x000fe2000008100c */
[----:B------:R-:W2:Y:S01]  /*15510*/  LDL.LU R250, [R1+0x138] ;  /* 0x0001380001fa7983 */ /* 0x000ea20000300800 */
[----:B------:R-:W-:-:S02]  /*15520*/  IMAD.MOV.U32 R64, RZ, RZ, R79 ;  /* 0x000000ffff407224 */ /* 0x000fc400078e004f */
[----:B------:R-:W-:Y:S01]  /*15530*/  IMAD.MOV.U32 R65, RZ, RZ, R82 ;  /* 0x000000ffff417224 */ /* 0x000fe200078e0052 */
[----:B------:R-:W-:Y:S01]  /*15540*/  LDS R8, [R2+UR7+0x10800] ;  /* 0x0108000702087984 */ /* 0x000fe20008000800 */
[C---:B------:R-:W-:Y:S01]  /*15550*/  HMMA.1688.F32.TF32 R4, R120.reuse, R144, R4 ;  /* 0x000000907804723c */ /* 0x040fe20000081004 */
[----:B------:R-:W-:Y:S02]  /*15560*/  IMAD.MOV.U32 R66, RZ, RZ, R83 ;  /* 0x000000ffff427224 */ /* 0x000fe400078e0053 */
[----:B------:R-:W-:Y:S01]  /*15570*/  IMAD.MOV.U32 R56, RZ, RZ, R86 ;  /* 0x000000ffff387224 */ /* 0x000fe200078e0056 */
[----:B------:R-:W-:Y:S02]  /*15580*/  LDS R10, [R2+UR7+0x10c00] ;  /* 0x010c0007020a7984 */ /* 0x000fe40008000800 */
[C---:B------:R-:W-:Y:S01]  /*15590*/  HMMA.1688.F32.TF32 R232, R120.reuse, R136, R232 ;  /* 0x0000008878e8723c */ /* 0x040fe200000810e8 */
[----:B------:R-:W-:Y:S01]  /*155a0*/  IMAD.MOV.U32 R57, RZ, RZ, R90 ;  /* 0x000000ffff397224 */ /* 0x000fe200078e005a */
[----:B------:R-:W-:Y:S04]  /*155b0*/  LDS R9, [R0+UR7+0x10800] ;  /* 0x0108000700097984 */ /* 0x000fe80008000800 */
[C---:B------:R-:W-:Y:S01]  /*155c0*/  HMMA.1688.F32.TF32 R228, R120.reuse, R132, R228 ;  /* 0x0000008478e4723c */ /* 0x040fe200000810e4 */
[----:B------:R-:W-:Y:S01]  /*155d0*/  IMAD.MOV.U32 R58, RZ, RZ, R130 ;  /* 0x000000ffff3a7224 */ /* 0x000fe200078e0082 */
[----:B------:R-:W1:Y:S04]  /*155e0*/  LDS R11, [R0+UR7+0x10c00] ;  /* 0x010c0007000b7984 */ /* 0x000e680008000800 */
[C---:B------:R-:W-:Y:S06]  /*155f0*/  HMMA.1688.F32.TF32 R224, R120.reuse, R128, R224 ;  /* 0x0000008078e0723c */ /* 0x040fec00000810e0 */
[C---:B------:R-:W-:Y:S06]  /*15600*/  HMMA.1688.F32.TF32 R220, R120.reuse, R92, R220 ;  /* 0x0000005c78dc723c */ /* 0x040fec00000810dc */
[C---:B------:R-:W-:Y:S06]  /*15610*/  HMMA.1688.F32.TF32 R212, R120.reuse, R84, R212 ;  /* 0x0000005478d4723c */ /* 0x040fec00000810d4 */
[C---:B------:R-:W-:Y:S06]  /*15620*/  HMMA.1688.F32.TF32 R208, R120.reuse, R80, R208 ;  /* 0x0000005078d0723c */ /* 0x040fec00000810d0 */
[----:B---3--:R-:W-:Y:S07]  /*15630*/  HMMA.1688.F32.TF32 R204, R120, R76, R204 ;  /* 0x0000004c78cc723c */ /* 0x008fee00000810cc */
[----:B------:R-:W-:-:S02]  /*15640*/  IMAD.MOV.U32 R120, RZ, RZ, R191 ;  /* 0x000000ffff787224 */ /* 0x000fc400078e00bf */
[----:B------:R-:W-:Y:S02]  /*15650*/  IMAD.MOV.U32 R121, RZ, RZ, R78 ;  /* 0x000000ffff797224 */ /* 0x000fe400078e004e */
[----:B------:R-:W-:Y:S02]  /*15660*/  IMAD.MOV.U32 R122, RZ, RZ, R150 ;  /* 0x000000ffff7a7224 */ /* 0x000fe400078e0096 */
[----:B------:R-:W-:Y:S02]  /*15670*/  IMAD.MOV.U32 R123, RZ, RZ, R151 ;  /* 0x000000ffff7b7224 */ /* 0x000fe400078e0097 */
[----:B----4-:R-:W-:Y:S02]  /*15680*/  IMAD.MOV.U32 R251, RZ, RZ, R190 ;  /* 0x000000fffffb7224 */ /* 0x010fe400078e00be */
[----:B------:R-:W3:Y:S04]  /*15690*/  LDL.LU R190, [R1+0xd8c] ;  /* 0x000d8c0001be7983 */ /* 0x000ee80000300800 */
[----:B------:R-:W3:Y:S04]  /*156a0*/  LDL.LU R191, [R1+0xd88] ;  /* 0x000d880001bf7983 */ /* 0x000ee80000300800 */
[----:B------:R-:W4:Y:S04]  /*156b0*/  LDL.LU R78, [R1+0xd84] ;  /* 0x000d8400014e7983 */ /* 0x000f280000300800 */
[----:B------:R-:W2:Y:S04]  /*156c0*/  LDL.LU R150, [R1+0xd80] ;  /* 0x000d800001967983 */ /* 0x000ea80000300800 */
[----:B------:R-:W2:Y:S04]  /*156d0*/  LDL.LU R151, [R1+0xd7c] ;  /* 0x000d7c0001977983 */ /* 0x000ea80000300800 */
[----:B------:R-:W4:Y:S04]  /*156e0*/  LDL.LU R79, [R1+0xd78] ;  /* 0x000d7800014f7983 */ /* 0x000f280000300800 */
[----:B------:R-:W3:Y:S01]  /*156f0*/  LDL.LU R82, [R1+0xd74] ;  /* 0x000d740001527983 */ /* 0x000ee20000300800 */
[----:B------:R-:W-:-:S03]  /*15700*/  IMAD.MOV.U32 R59, RZ, RZ, R131 ;  /* 0x000000ffff3b7224 */ /* 0x000fc600078e0083 */
[----:B------:R-:W3:Y:S04]  /*15710*/  LDL.LU R83, [R1+0xd70] ;  /* 0x000d700001537983 */ /* 0x000ee80000300800 */
[----:B------:R-:W4:Y:S01]  /*15720*/  LDL.LU R86, [R1+0xd6c] ;  /* 0x000d6c0001567983 */ /* 0x000f220000300800 */
[----:B------:R-:W-:-:S03]  /*15730*/  IMAD.MOV.U32 R67, RZ, RZ, R3 ;  /* 0x000000ffff437224 */ /* 0x000fc600078e0003 */
[----:B------:R-:W4:Y:S04]  /*15740*/  LDL.LU R90, [R1+0xd68] ;  /* 0x000d6800015a7983 */ /* 0x000f280000300800 */
[----:B------:R-:W4:Y:S04]  /*15750*/  LDL.LU R130, [R1+0xd64] ;  /* 0x000d640001827983 */ /* 0x000f280000300800 */
[----:B------:R-:W4:Y:S01]  /*15760*/  LDL.LU R131, [R1+0xd60] ;  /* 0x000d600001837983 */ /* 0x000f220000300800 */
[----:B--2---:R-:W-:Y:S07]  /*15770*/  HMMA.1688.F32.TF32 R52, R152, R150, R236 ;  /* 0x000000969834723c */ /* 0x004fee00000810ec */
[----:B------:R-:W-:-:S02]  /*15780*/  IMAD.MOV.U32 R236, RZ, RZ, R138 ;  /* 0x000000ffffec7224 */ /* 0x000fc400078e008a */
[----:B------:R-:W-:Y:S02]  /*15790*/  IMAD.MOV.U32 R237, RZ, RZ, R142 ;  /* 0x000000ffffed7224 */ /* 0x000fe400078e008e */
[----:B------:R-:W-:-:S13]  /*157a0*/  IMAD.MOV.U32 R238, RZ, RZ, R143 ;  /* 0x000000ffffee7224 */ /* 0x000fda00078e008f */
[----:B------:R-:W-:Y:S02]  /*157b0*/  IMAD.MOV.U32 R132, RZ, RZ, R52 ;  /* 0x000000ffff847224 */ /* 0x000fe400078e0034 */
[----:B------:R-:W-:Y:S02]  /*157c0*/  IMAD.MOV.U32 R93, RZ, RZ, R53 ;  /* 0x000000ffff5d7224 */ /* 0x000fe400078e0035 */
[----:B------:R-:W-:Y:S02]  /*157d0*/  IMAD.MOV.U32 R52, RZ, RZ, R134 ;  /* 0x000000ffff347224 */ /* 0x000fe400078e0086 */
[----:B------:R-:W-:Y:S01]  /*157e0*/  IMAD.MOV.U32 R92, RZ, RZ, R54 ;  /* 0x000000ffff5c7224 */ /* 0x000fe200078e0036 */
[----:B------:R-:W2:Y:S01]  /*157f0*/  LDL.LU R134, [R1+0xd5c] ;  /* 0x000d5c0001867983 */ /* 0x000ea20000300800 */
[----:B------:R-:W-:Y:S02]  /*15800*/  IMAD.MOV.U32 R53, RZ, RZ, R135 ;  /* 0x000000ffff357224 */ /* 0x000fe400078e0087 */
[----:B------:R-:W-:Y:S01]  /*15810*/  IMAD.MOV.U32 R3, RZ, RZ, R55 ;  /* 0x000000ffff037224 */ /* 0x000fe200078e0037 */
[----:B------:R-:W2:Y:S01]  /*15820*/  LDL.LU R135, [R1+0xd58] ;  /* 0x000d580001877983 */ /* 0x000ea20000300800 */
[----:B------:R-:W-:-:S02]  /*15830*/  IMAD.MOV.U32 R54, RZ, RZ, R146 ;  /* 0x000000ffff367224 */ /* 0x000fc400078e0092 */
[----:B------:R-:W-:Y:S01]  /*15840*/  IMAD.MOV.U32 R55, RZ, RZ, R147 ;  /* 0x000000ffff377224 */ /* 0x000fe200078e0093 */
[----:B------:R-:W3:Y:S04]  /*15850*/  LDL.LU R146, [R1+0xd54] ;  /* 0x000d540001927983 */ /* 0x000ee80000300800 */
[----:B------:R-:W3:Y:S04]  /*15860*/  LDL.LU R147, [R1+0xd50] ;  /* 0x000d500001937983 */ /* 0x000ee80000300800 */
[----:B------:R-:W4:Y:S04]  /*15870*/  LDL.LU R138, [R1+0xd4c] ;  /* 0x000d4c00018a7983 */ /* 0x000f280000300800 */
[----:B------:R-:W2:Y:S01]  /*15880*/  LDL.LU R142, [R1+0xd48] ;  /* 0x000d4800018e7983 */ /* 0x000ea20000300800 */
[----:B------:R-:W-:-:S03]  /*15890*/  IMAD.MOV.U32 R239, RZ, RZ, R139 ;  /* 0x000000ffffef7224 */ /* 0x000fc600078e008b */
[----:B------:R-:W2:Y:S04]  /*158a0*/  LDL.LU R143, [R1+0xd44] ;  /* 0x000d4400018f7983 */ /* 0x000ea80000300800 */
[----:B------:R-:W4:Y:S04]  /*158b0*/  LDL.LU R139, [R1+0xd40] ;  /* 0x000d4000018b7983 */ /* 0x000f280000300800 */
[----:B------:R-:W-:Y:S04]  /*158c0*/  STL [R1+0xc68], R93 ;  /* 0x000c685d01007387 */ /* 0x000fe80000100800 */
[----:B------:R-:W-:Y:S04]  /*158d0*/  STL [R1+0xc64], R132 ;  /* 0x000c648401007387 */ /* 0x000fe80000100800 */
[----:B------:R-:W-:Y:S01]  /*158e0*/  STL [R1+0xc60], R92 ;  /* 0x000c605c01007387 */ /* 0x000fe20000100800 */
[C---:B---3--:R-:W-:Y:S06]  /*158f0*/  HMMA.1688.F32.TF32 R248, R152.reuse, R146, R248 ;  /* 0x0000009298f8723c */ /* 0x048fec00000810f8 */
[C---:B--2---:R-:W-:Y:S06]  /*15900*/  HMMA.1688.F32.TF32 R160, R152.reuse, R142, R160 ;  /* 0x0000008e98a0723c */ /* 0x044fec00000810a0 */
[C---:B----4-:R-:W-:Y:S11]  /*15910*/  HMMA.1688.F32.TF32 R120, R152.reuse, R138, R120 ;  /* 0x0000008a9878723c */ /* 0x050ff60000081078 */
[----:B------:R-:W-:Y:S04]  /*15920*/  STL.64 [R1+0x2d0], R248 ;  /* 0x0002d0f801007387 */ /* 0x000fe80000100a00 */
[----:B------:R2:W-:Y:S04]  /*15930*/  STL.64 [R1+0x2d8], R250 ;  /* 0x0002d8fa01007387 */ /* 0x0005e80000100a00 */
[----:B--2---:R-:W2:Y:S04]  /*15940*/  LDL.LU.64 R250, [R1+0xd38] ;  /* 0x000d380001fa7983 */ /* 0x004ea80000300a00 */
[----:B------:R-:W3:Y:S04]  /*15950*/  LDL.LU.64 R248, [R1+0xd30] ;  /* 0x000d300001f87983 */ /* 0x000ee80000300a00 */
[----:B------:R-:W-:Y:S04]  /*15960*/  STL.64 [R1+0x2c0], R160 ;  /* 0x0002c0a001007387 */ /* 0x000fe80000100a00 */
[----:B------:R4:W-:Y:S04]  /*15970*/  STL.64 [R1+0x2c8], R162 ;  /* 0x0002c8a201007387 */ /* 0x0009e80000100a00 */
[----:B----4-:R-:W4:Y:S04]  /*15980*/  LDL.LU.64 R162, [R1+0xd28] ;  /* 0x000d280001a27983 */ /* 0x010f280000300a00 */
[----:B------:R-:W4:Y:S04]  /*15990*/  LDL.LU.64 R160, [R1+0xd20] ;  /* 0x000d200001a07983 */ /* 0x000f280000300a00 */
[----:B------:R-:W-:Y:S04]  /*159a0*/  STL.64 [R1+0x2b0], R120 ;  /* 0x0002b07801007387 */ /* 0x000fe80000100a00 */
[----:B------:R1:W-:Y:S02]  /*159b0*/  STL.64 [R1+0x2b8], R122 ;  /* 0x0002b87a01007387 */ /* 0x0003e40000100a00 */
[----:B-1----:R-:W-:Y:S07]  /*159c0*/  HMMA.1688.F32.TF32 R120, R152, R134, R244 ;  /* 0x000000869878723c */ /* 0x002fee00000810f4 */
[----:B------:R-:W-:-:S02]  /*159d0*/  IMAD.MOV.U32 R244, RZ, RZ, R94 ;  /* 0x000000fffff47224 */ /* 0x000fc400078e005e */
[----:B------:R-:W2:Y:S01]  /*159e0*/  LDL.LU R94, [R1+0xd1c] ;  /* 0x000d1c00015e7983 */ /* 0x000ea20000300800 */
[----:B------:R-:W-:Y:S02]  /*159f0*/  IMAD.MOV.U32 R245, RZ, RZ, R95 ;  /* 0x000000fffff57224 */ /* 0x000fe400078e005f */
[----:B------:R-:W-:Y:S02]  /*15a00*/  IMAD.MOV.U32 R246, RZ, RZ, R91 ;  /* 0x000000fffff67224 */ /* 0x000fe400078e005b */
[----:B------:R-:W-:-:S09]  /*15a10*/  IMAD.MOV.U32 R247, RZ, RZ, R87 ;  /* 0x000000fffff77224 */ /* 0x000fd200078e0057 */
[----:B------:R-:W-:Y:S04]  /*15a20*/  STL.64 [R1+0x2a0], R120 ;  /* 0x0002a07801007387 */ /* 0x000fe80000100a00 */
[----:B------:R4:W-:Y:S04]  /*15a30*/  STL.64 [R1+0x2a8], R122 ;  /* 0x0002a87a01007387 */ /* 0x0009e80000100a00 */
[----:B------:R-:W2:Y:S04]  /*15a40*/  LDL.LU R95, [R1+0xd18] ;  /* 0x000d1800015f7983 */ /* 0x000ea80000300800 */
[----:B------:R-:W3:Y:S04]  /*15a50*/  LDL.LU R91, [R1+0xd14] ;  /* 0x000d1400015b7983 */ /* 0x000ee80000300800 */
[----:B------:R-:W3:Y:S01]  /*15a60*/  LDL.LU R87, [R1+0xd10] ;  /* 0x000d100001577983 */ /* 0x000ee20000300800 */
[----:B------:R-:W-:-:S15]  /*15a70*/  HMMA.1688.F32.TF32 R52, R152, R82, R52 ;  /* 0x000000529834723c */ /* 0x000fde0000081034 */
[----:B------:R-:W-:-:S09]  /*15a80*/  NOP ;  /* 0x0000000000007918 */ /* 0x000fd20000000000 */
[----:B------:R-:W-:Y:S02]  /*15a90*/  IMAD.MOV.U32 R80, RZ, RZ, R52 ;  /* 0x000000ffff507224 */ /* 0x000fe400078e0034 */
[----:B------:R-:W-:Y:S01]  /*15aa0*/  IMAD.MOV.U32 R81, RZ, RZ, R53 ;  /* 0x000000ffff517224 */ /* 0x000fe200078e0035 */
[C---:B----4-:R-:W-:Y:S01]  /*15ab0*/  HMMA.1688.F32.TF32 R120, R152.reuse, R130, R160 ;  /* 0x000000829878723c */ /* 0x050fe200000810a0 */
[----:B------:R-:W-:Y:S04]  /*15ac0*/  LDS R161, [R111+UR7+0x10880] ;  /* 0x010880076fa17984 */ /* 0x000fe80008000800 */
[----:B------:R-:W-:Y:S04]  /*15ad0*/  LDS R163, [R111+UR7+0x10c80] ;  /* 0x010c80076fa37984 */ /* 0x000fe80008000800 */
[----:B------:R-:W-:Y:S04]  /*15ae0*/  LDS R160, [R252+UR7+0x10880] ;  /* 0x01088007fca07984 */ /* 0x000fe80008000800 */
[----:B------:R-:W1:Y:S10]  /*15af0*/  LDS R162, [R252+UR7+0x10c80] ;  /* 0x010c8007fca27984 */ /* 0x000e740008000800 */
[----:B------:R-:W-:Y:S04]  /*15b00*/  STL.64 [R1+0x290], R120 ;  /* 0x0002907801007387 */ /* 0x000fe80000100a00 */
[----:B------:R-:W-:Y:S01]  /*15b10*/  STL.64 [R1+0x298], R122 ;  /* 0x0002987a01007387 */ /* 0x000fe20000100a00 */
[C---:B--2---:R-:W-:Y:S06]  /*15b20*/  HMMA.1688.F32.TF32 R64, R152.reuse, R94, R64 ;  /* 0x0000005e9840723c */ /* 0x044fec0000081040 */
[C---:B---3--:R-:W-:Y:S06]  /*15b30*/  HMMA.1688.F32.TF32 R60, R152.reuse, R90, R60 ;  /* 0x0000005a983c723c */ /* 0x048fec000008103c */
[----:B------:R-:W-:Y:S11]  /*15b40*/  HMMA.1688.F32.TF32 R56, R152, R86, R56 ;  /* 0x000000569838723c */ /* 0x000ff60000081038 */
[----:B------:R-:W-:Y:S04]  /*15b50*/  STL.64 [R1+0x280], R64 ;  /* 0x0002804001007387 */ /* 0x000fe80000100a00 */
[----:B------:R-:W-:Y:S03]  /*15b60*/  STL.64 [R1+0x288], R66 ;  /* 0x0002884201007387 */ /* 0x000fe60000100a00 */
[----:B------:R-:W-:-:S02]  /*15b70*/  IMAD.MOV.U32 R73, RZ, RZ, R61 ;  /* 0x000000ffff497224 */ /* 0x000fc400078e003d */
[----:B------:R-:W-:Y:S01]  /*15b80*/  IMAD.MOV.U32 R72, RZ, RZ, R60 ;  /* 0x000000ffff487224 */ /* 0x000fe200078e003c */
[----:B------:R-:W-:Y:S03]  /*15b90*/  STL.64 [R1+0x278], R62 ;  /* 0x0002783e01007387 */ /* 0x000fe60000100a00 */
[----:B------:R-:W-:Y:S01]  /*15ba0*/  IMAD.MOV.U32 R77, RZ, RZ, R57 ;  /* 0x000000ffff4d7224 */ /* 0x000fe200078e0039 */
[----:B------:R-:W-:Y:S01]  /*15bb0*/  STL [R1+0xc3c], R73 ;  /* 0x000c3c4901007387 */ /* 0x000fe20000100800 */
[----:B------:R-:W-:-:S03]  /*15bc0*/  IMAD.MOV.U32 R76, RZ, RZ, R56 ;  /* 0x000000ffff4c7224 */ /* 0x000fc600078e0038 */
[----:B------:R-:W-:Y:S04]  /*15bd0*/  STL [R1+0xc38], R72 ;  /* 0x000c384801007387 */ /* 0x000fe80000100800 */
[----:B------:R-:W-:Y:S04]  /*15be0*/  STL.64 [R1+0x268], R58 ;  /* 0x0002683a01007387 */ /* 0x000fe80000100a00 */
[----:B------:R-:W-:Y:S04]  /*15bf0*/  STL [R1+0xc34], R77 ;  /* 0x000c344d01007387 */ /* 0x000fe80000100800 */
[----:B------:R-:W-:Y:S04]  /*15c00*/  STL [R1+0xc30], R76 ;  /* 0x000c304c01007387 */ /* 0x000fe80000100800 */
[----:B------:R2:W-:Y:S02]  /*15c10*/  STL.64 [R1+0x258], R54 ;  /* 0x0002583601007387 */ /* 0x0005e40000100a00 */
[----:B--2---:R-:W-:Y:S02]  /*15c20*/  HMMA.1688.F32.TF32 R52, R152, R78, R236 ;  /* 0x0000004e9834723c */ /* 0x004fe400000810ec */
[----:B------:R2:W-:Y:S04]  /*15c30*/  STL [R1+0xc44], R81 ;  /* 0x000c445101007387 */ /* 0x0005e80000100800 */
[----:B------:R3:W-:-:S15]  /*15c40*/  STL [R1+0xc40], R80 ;  /* 0x000c405001007387 */ /* 0x0007de0000100800 */
[----:B------:R-:W-:-:S03]  /*15c50*/  NOP ;  /* 0x0000000000007918 */ /* 0x000fc60000000000 */
[----:B------:R-:W-:Y:S02]  /*15c60*/  IMAD.MOV.U32 R76, RZ, RZ, R55 ;  /* 0x000000ffff4c7224 */ /* 0x000fe400078e0037 */
[----:B------:R-:W-:Y:S02]  /*15c70*/  IMAD.MOV.U32 R85, RZ, RZ, R53 ;  /* 0x000000ffff557224 */ /* 0x000fe400078e0035 */
[----:B------:R-:W-:Y:S02]  /*15c80*/  IMAD.MOV.U32 R84, RZ, RZ, R52 ;  /* 0x000000ffff547224 */ /* 0x000fe400078e0034 */
[----:B------:R-:W-:Y:S01]  /*15c90*/  IMAD.MOV.U32 R77, RZ, RZ, R54 ;  /* 0x000000ffff4d7224 */ /* 0x000fe200078e0036 */
[----:B------:R-:W-:Y:S04]  /*15ca0*/  STL [R1+0xc54], R76 ;  /* 0x000c544c01007387 */ /* 0x000fe80000100800 */
[----:B------:R-:W-:Y:S04]  /*15cb0*/  STL [R1+0xc50], R85 ;  /* 0x000c505501007387 */ /* 0x000fe80000100800 */
[----:B------:R-:W-:Y:S04]  /*15cc0*/  STL [R1+0xc4c], R84 ;  /* 0x000c4c5401007387 */ /* 0x000fe80000100800 */
[----:B------:R-:W-:Y:S04]  /*15cd0*/  STL [R1+0xc48], R77 ;  /* 0x000c484d01007387 */ /* 0x000fe80000100800 */
[----:B------:R-:W4:Y:S04]  /*15ce0*/  LDL.LU R108, [R1+0x80] ;  /* 0x00008000016c7983 */ /* 0x000f280000300800 */
[----:B------:R-:W4:Y:S04]  /*15cf0*/  LDL.LU R109, [R1+0x84] ;  /* 0x00008400016d7983 */ /* 0x000f280000300800 */
[----:B------:R-:W4:Y:S01]  /*15d00*/  LDL.LU R110, [R1+0x88] ;  /* 0x00008800016e7983 */ /* 0x000f220000300800 */
[----:B------:R-:W-:Y:S03]  /*15d10*/  HMMA.1688.F32.TF32 R52, R152, R190, R244 ;  /* 0x000000be9834723c */ /* 0x000fe600000810f4 */
[----:B------:R-:W4:Y:S04]  /*15d20*/  LDL.LU R111, [R1+0x8c] ;  /* 0x00008c00016f7983 */ /* 0x000f280000300800 */
[----:B------:R-:W4:Y:S01]  /*15d30*/  LDL.LU R64, [R1+0x60] ;  /* 0x0000600001407983 */ /* 0x000f220000300800 */
[----:B------:R-:W-:-:S03]  /*15d40*/  IMAD.MOV.U32 R244, RZ, RZ, R248 ;  /* 0x000000fffff47224 */ /* 0x000fc600078e00f8 */
[----:B------:R-:W4:Y:S01]  /*15d50*/  LDL.LU R65, [R1+0x64] ;  /* 0x0000640001417983 */ /* 0x000f220000300800 */
[----:B------:R-:W-:-:S03]  /*15d60*/  IMAD.MOV.U32 R245, RZ, RZ, R242 ;  /* 0x000000fffff57224 */ /* 0x000fc600078e00f2 */
[----:B------:R-:W4:Y:S01]  /*15d70*/  LDL.LU R66, [R1+0x68] ;  /* 0x0000680001427983 */ /* 0x000f220000300800 */
[----:B------:R-:W-:-:S03]  /*15d80*/  IMAD.MOV.U32 R246, RZ, RZ, R241 ;  /* 0x000000fffff67224 */ /* 0x000fc600078e00f1 */
[----:B------:R-:W4:Y:S01]  /*15d90*/  LDL.LU R67, [R1+0x6c] ;  /* 0x00006c0001437983 */ /* 0x000f220000300800 */
[----:B------:R-:W-:-:S03]  /*15da0*/  IMAD.MOV.U32 R247, RZ, RZ, R240 ;  /* 0x000000fffff77224 */ /* 0x000fc600078e00f0 */
[----:B------:R-:W4:Y:S04]  /*15db0*/  LDL.LU R248, [R1+0xd0c] ;  /* 0x000d0c0001f87983 */ /* 0x000f280000300800 */
[----:B------:R-:W4:Y:S04]  /*15dc0*/  LDL.LU R242, [R1+0xd08] ;  /* 0x000d080001f27983 */ /* 0x000f280000300800 */
[----:B------:R-:W4:Y:S04]  /*15dd0*/  LDL.LU R241, [R1+0xd04] ;  /* 0x000d040001f17983 */ /* 0x000f280000300800 */
[----:B------:R-:W4:Y:S04]  /*15de0*/  LDL.LU R240, [R1+0xd00] ;  /* 0x000d000001f07983 */ /* 0x000f280000300800 */
[----:B------:R-:W4:Y:S04]  /*15df0*/  LDL.LU R60, [R1+0x50] ;  /* 0x00005000013c7983 */ /* 0x000f280000300800 */
[----:B------:R-:W4:Y:S04]  /*15e00*/  LDL.LU R61, [R1+0x54] ;  /* 0x00005400013d7983 */ /* 0x000f280000300800 */
[----:B------:R-:W4:Y:S01]  /*15e10*/  LDL.LU R62, [R1+0x58] ;  /* 0x00005800013e7983 */ /* 0x000f220000300800 */
[----:B--2---:R-:W-:-:S03]  /*15e20*/  IMAD.MOV.U32 R81, RZ, RZ, R52 ;  /* 0x000000ffff517224 */ /* 0x004fc600078e0034 */
[----:B------:R-:W2:Y:S01]  /*15e30*/  LDL.LU R63, [R1+0x5c] ;  /* 0x00005c00013f7983 */ /* 0x000ea20000300800 */
[----:B---3--:R-:W-:-:S03]  /*15e40*/  IMAD.MOV.U32 R80, RZ, RZ, R53 ;  /* 0x000000ffff507224 */ /* 0x008fc600078e0035 */
[----:B------:R-:W3:Y:S01]  /*15e50*/  LDL.LU R56, [R1+0x40] ;  /* 0x0000400001387983 */ /* 0x000ee20000300800 */
[----:B------:R-:W-:-:S03]  /*15e60*/  IMAD.MOV.U32 R73, RZ, RZ, R54 ;  /* 0x000000ffff497224 */ /* 0x000fc600078e0036 */
[----:B------:R-:W3:Y:S01]  /*15e70*/  LDL.LU R57, [R1+0x44] ;  /* 0x0000440001397983 */ /* 0x000ee20000300800 */
[----:B------:R-:W-:-:S03]  /*15e80*/  IMAD.MOV.U32 R72, RZ, RZ, R55 ;  /* 0x000000ffff487224 */ /* 0x000fc600078e0037 */
[----:B------:R-:W3:Y:S01]  /*15e90*/  LDL.LU R58, [R1+0x48] ;  /* 0x00004800013a7983 */ /* 0x000ee20000300800 */
[----:B------:R-:W-:Y:S02]  /*15ea0*/  IMAD.MOV.U32 R55, RZ, RZ, R249 ;  /* 0x000000ffff377224 */ /* 0x000fe400078e00f9 */
[----:B------:R-:W-:Y:S02]  /*15eb0*/  IMAD.MOV.U32 R236, RZ, RZ, R250 ;  /* 0x000000ffffec7224 */ /* 0x000fe400078e00fa */
[----:B------:R-:W-:Y:S02]  /*15ec0*/  IMAD.MOV.U32 R237, RZ, RZ, R251 ;  /* 0x000000ffffed7224 */ /* 0x000fe400078e00fb */
[----:B------:R-:W-:Y:S02]  /*15ed0*/  IMAD.MOV.U32 R238, RZ, RZ, R243 ;  /* 0x000000ffffee7224 */ /* 0x000fe400078e00f3 */
[----:B----4-:R-:W-:Y:S02]  /*15ee0*/  IMAD.MOV.U32 R54, RZ, RZ, R248 ;  /* 0x000000ffff367224 */ /* 0x010fe400078e00f8 */
[----:B------:R-:W-:-:S02]  /*15ef0*/  IMAD.MOV.U32 R53, RZ, RZ, R242 ;  /* 0x000000ffff357224 */ /* 0x000fc400078e00f2 */
[----:B------:R-:W-:Y:S02]  /*15f00*/  IMAD.MOV.U32 R52, RZ, RZ, R241 ;  /* 0x000000ffff347224 */ /* 0x000fe400078e00f1 */
[----:B------:R-:W-:Y:S02]  /*15f10*/  IMAD.MOV.U32 R59, RZ, RZ, R240 ;  /* 0x000000ffff3b7224 */ /* 0x000fe400078e00f0 */
        /* <DEDUP_REMOVED lines=9> */
[C---:B------:R-:W-:Y:S06]  /*15fb0*/  HMMA.1688.F32.TF32 R120, R8.reuse, R42, R108 ;  /* 0x0000002a0878723c */ /* 0x040fec000008106c */
[C---:B------:R-:W-:Y:S06]  /*15fc0*/  HMMA.1688.F32.TF32 R64, R8.reuse, R26, R64 ;  /* 0x0000001a0840723c */ /* 0x040fec0000081040 */
[C---:B--2---:R-:W-:Y:S06]  /*15fd0*/  HMMA.1688.F32.TF32 R60, R8.reuse, R150, R60 ;  /* 0x00000096083c723c */ /* 0x044fec000008103c */
[C---:B---3--:R-:W-:Y:S06]  /*15fe0*/  HMMA.1688.F32.TF32 R56, R8.reuse, R146, R56 ;  /* 0x000000920838723c */ /* 0x048fec0000081038 */
[C---:B------:R-:W-:Y:S06]  /*15ff0*/  HMMA.1688.F32.TF32 R52, R8.reuse, R142, R52 ;  /* 0x0000008e0834723c */ /* 0x040fec0000081034 */
[----:B------:R-:W-:Y:S01]  /*16000*/  HMMA.1688.F32.TF32 R244, R8, R134, R244 ;  /* 0x0000008608f4723c */ /* 0x000fe200000810f4 */
[----:B------:R2:W-:Y:S01]  /*16010*/  STL [R1+0xc5c], R80 ;  /* 0x000c5c5001007387 */ /* 0x0005e20000100800 */
[----:B------:R-:W-:-:S03]  /*16020*/  IMAD.MOV.U32 R132, RZ, RZ, R64 ;  /* 0x000000ffff847224 */ /* 0x000fc600078e0040 */
[----:B------:R3:W-:Y:S01]  /*16030*/  STL [R1+0xc58], R81 ;  /* 0x000c585101007387 */ /* 0x0007e20000100800 */
[----:B------:R-:W-:Y:S02]  /*16040*/  IMAD.MOV.U32 R92, RZ, RZ, R65 ;  /* 0x000000ffff5c7224 */ /* 0x000fe400078e0041 */
[----:B------:R-:W-:Y:S02]  /*16050*/  IMAD.MOV.U32 R136, RZ, RZ, R62 ;  /* 0x000000ffff887224 */ /* 0x000fe400078e003e */
[----:B--2---:R-:W-:Y:S02]  /*16060*/  IMAD.MOV.U32 R80, RZ, RZ, R66 ;  /* 0x000000ffff507224 */ /* 0x004fe400078e0042 */
[----:B------:R-:W-:Y:S02]  /*16070*/  IMAD.MOV.U32 R133, RZ, RZ, R63 ;  /* 0x000000ffff857224 */ /* 0x000fe400078e003f */
[----:B---3--:R-:W-:Y:S02]  /*16080*/  IMAD.MOV.U32 R81, RZ, RZ, R67 ;  /* 0x000000ffff517224 */ /* 0x008fe400078e0043 */
[----:B------:R-:W-:-:S02]  /*16090*/  IMAD.MOV.U32 R137, RZ, RZ, R61 ;  /* 0x000000ffff897224 */ /* 0x000fc400078e003d */
[----:B------:R-:W-:Y:S02]  /*160a0*/  IMAD.MOV.U32 R144, RZ, RZ, R56 ;  /* 0x000000ffff907224 */ /* 0x000fe400078e0038 */
[----:B------:R-:W-:Y:S02]  /*160b0*/  IMAD.MOV.U32 R145, RZ, RZ, R57 ;  /* 0x000000ffff917224 */ /* 0x000fe400078e0039 */
[----:B------:R-:W-:Y:S02]  /*160c0*/  IMAD.MOV.U32 R84, RZ, RZ, R54 ;  /* 0x000000ffff547224 */ /* 0x000fe400078e0036 */
[----:B------:R-:W-:Y:S02]  /*160d0*/  IMAD.MOV.U32 R77, RZ, RZ, R55 ;  /* 0x000000ffff4d7224 */ /* 0x000fe400078e0037 */
[----:B------:R-:W-:Y:S02]  /*160e0*/  IMAD.MOV.U32 R76, RZ, RZ, R52 ;  /* 0x000000ffff4c7224 */ /* 0x000fe400078e0034 */
[----:B------:R-:W-:Y:S01]  /*160f0*/  IMAD.MOV.U32 R85, RZ, RZ, R53 ;  /* 0x000000ffff557224 */ /* 0x000fe200078e0035 */
[C---:B----4-:R-:W-:Y:S06]  /*16100*/  HMMA.1688.F32.TF32 R108, R8.reuse, R70, R240 ;  /* 0x00000046086c723c */ /* 0x050fec00000810f0 */
[----:B------:R-:W-:Y:S01]  /*16110*/  HMMA.1688.F32.TF32 R236, R8, R138, R236 ;  /* 0x0000008a08ec723c */ /* 0x000fe200000810ec */
[----:B------:R-:W-:-:S15]  /*16120*/  IMAD.MOV.U32 R243, RZ, RZ, R60 ;  /* 0x000000fffff37224 */ /* 0x000fde00078e003c */
[----:B------:R-:W-:-:S02]  /*16130*/  NOP ;  /* 0x0000000000007918 */ /* 0x000fc40000000000 */
[----:B------:R-:W-:Y:S02]  /*16140*/  IMAD.MOV.U32 R129, RZ, RZ, R110 ;  /* 0x000000ffff817224 */ /* 0x000fe400078e006e */
[----:B------:R-:W-:Y:S02]  /*16150*/  IMAD.MOV.U32 R128, RZ, RZ, R111 ;  /* 0x000000ffff807224 */ /* 0x000fe400078e006f */
[----:B------:R-:W-:Y:S01]  /*16160*/  IMAD.MOV.U32 R93, RZ, RZ, R108 ;  /* 0x000000ffff5d7224 */ /* 0x000fe200078e006c */
[----:B------:R-:W2:Y:S01]  /*16170*/  LDL.LU.64 R110, [R1+0xcd8] ;  /* 0x000cd800016e7983 */ /* 0x000ea20000300a00 */
[----:B------:R-:W-:-:S03]  /*16180*/  IMAD.MOV.U32 R242, RZ, RZ, R109 ;  /* 0x000000fffff27224 */ /* 0x000fc600078e006d */
[----:B------:R-:W2:Y:S04]  /*16190*/  LDL.LU.64 R108, [R1+0xcd0] ;  /* 0x000cd000016c7983 */ /* 0x000ea80000300a00 */
[----:B------:R-:W3:Y:S04]  /*161a0*/  LDL.LU.64 R66, [R1+0xcc8] ;  /* 0x000cc80001427983 */ /* 0x000ee80000300a00 */
[----:B------:R-:W3:Y:S04]  /*161b0*/  LDL.LU.64 R64, [R1+0xcc0] ;  /* 0x000cc00001407983 */ /* 0x000ee80000300a00 */
[----:B------:R-:W4:Y:S04]  /*161c0*/  LDL.LU.64 R62, [R1+0xcb8] ;  /* 0x000cb800013e7983 */ /* 0x000f280000300a00 */
[----:B------:R-:W4:Y:S04]  /*161d0*/  LDL.LU.64 R60, [R1+0xcb0] ;  /* 0x000cb000013c7983 */ /* 0x000f280000300a00 */
[----:B------:R1:W-:Y:S04]  /*161e0*/  STL.64 [R1+0x48], R58 ;  /* 0x0000483a01007387 */ /* 0x0003e80000100a00 */
[----:B-1----:R-:W2:Y:S04]  /*161f0*/  LDL.LU.64 R58, [R1+0xca8] ;  /* 0x000ca800013a7983 */ /* 0x002ea80000300a00 */
[----:B------:R-:W2:Y:S04]  /*16200*/  LDL.LU.64 R56, [R1+0xca0] ;  /* 0x000ca00001387983 */ /* 0x000ea80000300a00 */
[----:B------:R-:W3:Y:S04]  /*16210*/  LDL.LU.64 R54, [R1+0xc98] ;  /* 0x000c980001367983 */ /* 0x000ee80000300a00 */
[----:B------:R-:W3:Y:S04]  /*16220*/  LDL.LU.64 R52, [R1+0xc90] ;  /* 0x000c900001347983 */ /* 0x000ee80000300a00 */
[----:B------:R-:W-:Y:S04]  /*16230*/  STL.64 [R1+0x240], R236 ;  /* 0x000240ec01007387 */ /* 0x000fe80000100a00 */
[----:B------:R1:W-:Y:S04]  /*16240*/  STL.64 [R1+0x248], R238 ;  /* 0x000248ee01007387 */ /* 0x0003e80000100a00 */
[----:B-1----:R-:W4:Y:S04]  /*16250*/  LDL.LU.64 R238, [R1+0xc88] ;  /* 0x000c880001ee7983 */ /* 0x002f280000300a00 */
[----:B------:R-:W4:Y:S04]  /*16260*/  LDL.LU.64 R236, [R1+0xc80] ;  /* 0x000c800001ec7983 */ /* 0x000f280000300a00 */
[----:B------:R-:W-:Y:S04]  /*16270*/  STL.64 [R1+0x210], R244 ;  /* 0x000210f401007387 */ /* 0x000fe80000100a00 */
[----:B------:R1:W-:Y:S04]  /*16280*/  STL.64 [R1+0x218], R246 ;  /* 0x000218f601007387 */ /* 0x0003e80000100a00 */
[----:B-1----:R-:W2:Y:S04]  /*16290*/  LDL.LU.64 R246, [R1+0xc78] ;  /* 0x000c780001f67983 */ /* 0x002ea80000300a00 */
[----:B------:R-:W2:Y:S01]  /*162a0*/  LDL.LU.64 R244, [R1+0xc70] ;  /* 0x000c700001f47983 */ /* 0x000ea20000300a00 */
[----:B------:R-:W-:Y:S06]  /*162b0*/  HMMA.1688.F32.TF32 R248, R8, R74, R248 ;  /* 0x0000004a08f8723c */ /* 0x000fec00000810f8 */
[-C--:B------:R-:W-:Y:S01]  /*162c0*/  HMMA.1688.F32.TF32 R184, R152, R42.reuse, R184 ;  /* 0x0000002a98b8723c */ /* 0x080fe200000810b8 */
[----:B------:R-:W-:Y:S04]  /*162d0*/  LDS R152, [R2+UR7+0x10880] ;  /* 0x0108800702987984 */ /* 0x000fe80008000800 */
[----:B------:R-:W-:Y:S04]  /*162e0*/  LDS R154, [R2+UR7+0x10c80] ;  /* 0x010c8007029a7984 */ /* 0x000fe80008000800 */
[----:B------:R-:W-:Y:S04]  /*162f0*/  LDS R153, [R0+UR7+0x10880] ;  /* 0x0108800700997984 */ /* 0x000fe80008000800 */
[----:B------:R-:W1:Y:S01]  /*16300*/  LDS R155, [R0+UR7+0x10c80] ;  /* 0x010c8007009b7984 */ /* 0x000e620008000800 */
[C---:B------:R-:W-:Y:S06]  /*16310*/  HMMA.1688.F32.TF32 R112, R160.reuse, R42, R112 ;  /* 0x0000002aa070723c */ /* 0x040fec0000081070 */
[----:B------:R-:W-:Y:S06]  /*16320*/  HMMA.1688.F32.TF32 R116, R160, R74, R116 ;  /* 0x0000004aa074723c */ /* 0x000fec0000081074 */
[C---:B---3--:R-:W-:Y:S06]  /*16330*/  HMMA.1688.F32.TF32 R52, R8.reuse, R90, R52 ;  /* 0x0000005a0834723c */ /* 0x048fec0000081034 */
[----:B--2---:R-:W-:-:S15]  /*16340*/  HMMA.1688.F32.TF32 R244, R8, R130, R244 ;  /* 0x0000008208f4723c */ /* 0x004fde00000810f4 */
[----:B------:R-:W-:-:S08]  /*16350*/  NOP ;  /* 0x0000000000007918 */ /* 0x000fd00000000000 */
[----:B------:R-:W-:Y:S04]  /*16360*/  STL.64 [R1+0x200], R244 ;  /* 0x000200f401007387 */ /* 0x000fe80000100a00 */
[----:B------:R4:W-:Y:S02]  /*16370*/  STL.64 [R1+0x208], R246 ;  /* 0x000208f601007387 */ /* 0x0009e40000100a00 */
[C---:B----4-:R-:W-:Y:S06]  /*16380*/  HMMA.1688.F32.TF32 R244, R8.reuse, R94, R236 ;  /* 0x0000005e08f4723c */ /* 0x050fec00000810ec */
[C---:B------:R-:W-:Y:S06]  /*16390*/  HMMA.1688.F32.TF32 R236, R8.reuse, R86, R56 ;  /* 0x0000005608ec723c */ /* 0x040fec0000081038 */
[----:B------:R-:W-:Y:S11]  /*163a0*/  HMMA.1688.F32.TF32 R56, R8, R82, R60 ;  /* 0x000000520838723c */ /* 0x000ff6000008103c */
[----:B------:R-:W-:Y:S04]  /*163b0*/  STL.64 [R1+0x1f0], R244 ;  /* 0x0001f0f401007387 */ /* 0x000fe80000100a00 */
[----:B------:R-:W-:Y:S04]  /*163c0*/  STL.64 [R1+0x1f8], R246 ;  /* 0x0001f8f601007387 */ /* 0x000fe80000100a00 */
[----:B------:R-:W-:Y:S04]  /*163d0*/  STL.64 [R1+0x1e0], R52 ;  /* 0x0001e03401007387 */ /* 0x000fe80000100a00 */
[----:B------:R2:W-:Y:S01]  /*163e0*/  STL.64 [R1+0x1e8], R54 ;  /* 0x0001e83601007387 */ /* 0x0005e20000100a00 */
[----:B------:R-:W-:Y:S06]  /*163f0*/  HMMA.1688.F32.TF32 R60, R160, R142, R192 ;  /* 0x0000008ea03c723c */ /* 0x000fec00000810c0 */
[C---:B--2---:R-:W-:Y:S06]  /*16400*/  HMMA.1688.F32.TF32 R52, R8.reuse, R78, R64 ;  /* 0x0000004e0834723c */ /* 0x044fec0000081040 */
[----:B------:R-:W-:Y:S01]  /*16410*/  HMMA.1688.F32.TF32 R8, R8, R190, R108 ;  /* 0x000000be0808723c */ /* 0x000fe2000008106c */
[----:B------:R-:W-:Y:S04]  /*16420*/  STL.64 [R1+0x1d0], R236 ;  /* 0x0001d0ec01007387 */ /* 0x000fe80000100a00 */
[----:B------:R-:W-:Y:S04]  /*16430*/  STL.64 [R1+0x1d8], R238 ;  /* 0x0001d8ee01007387 */ /* 0x000fe80000100a00 */
[----:B------:R-:W-:Y:S04]  /*16440*/  STL.64 [R1+0x1a0], R56 ;  /* 0x0001a03801007387 */ /* 0x000fe80000100a00 */
[----:B------:R-:W-:Y:S04]  /*16450*/  STL.64 [R1+0x1a8], R58 ;  /* 0x0001a83a01007387 */ /* 0x000fe80000100a00 */
[----:B------:R-:W-:Y:S01]  /*16460*/  STL.64 [R1+0x190], R52 ;  /* 0x0001903401007387 */ /* 0x000fe20000100a00 */
[----:B------:R-:W-:-:S03]  /*16470*/  IMAD.MOV.U32 R141, RZ, RZ, R62 ;  /* 0x000000ffff8d7224 */ /* 0x000fc600078e003e */
[----:B------:R-:W-:Y:S01]  /*16480*/  STL.64 [R1+0x198], R54 ;  /* 0x0001983601007387 */ /* 0x000fe20000100a00 */
[----:B------:R-:W-:-:S03]  /*16490*/  IMAD.MOV.U32 R140, RZ, RZ, R63 ;  /* 0x000000ffff8c7224 */ /* 0x000fc600078e003f */
[----:B------:R-:W-:Y:S04]  /*164a0*/  STL.64 [R1+0x180], R8 ;  /* 0x0001800801007387 */ /* 0x000fe80000100a00 */
[----:B------:R-:W-:Y:S04]  /*164b0*/  STL.64 [R1+0x188], R10 ;  /* 0x0001880a01007387 */ /* 0x000fe80000100a00 */
[----:B------:R2:W-:Y:S01]  /*164c0*/  STL.64 [R1+0x20], R60 ;  /* 0x0000203c01007387 */ /* 0x0005e20000100a00 */
[C---:B------:R-:W-:Y:S03]  /*164d0*/  HMMA.1688.F32.TF32 R64, R160.reuse, R130, R172 ;  /* 0x00000082a040723c */ /* 0x040fe600000810ac */
[----:B------:R-:W-:Y:S03]  /*164e0*/  LDS R236, [R252+UR7+0x11080] ;  /* 0x01108007fcec7984 */ /* 0x000fe60008000800 */
[C---:B------:R-:W-:Y:S01]  /*164f0*/  HMMA.1688.F32.TF32 R244, R160.reuse, R146, R196 ;  /* 0x00000092a0f4723c */ /* 0x040fe200000810c4 */
[----:B------:R-:W-:Y:S05]  /*16500*/  LDS R238, [R252+UR7+0x11480] ;  /* 0x01148007fcee7984 */ /* 0x000fea0008000800 */
[C---:B--2---:R-:W-:Y:S06]  /*16510*/  HMMA.1688.F32.TF32 R60, R160.reuse, R138, R180 ;  /* 0x0000008aa03c723c */ /* 0x044fec00000810b4 */
[C---:B------:R-:W-:Y:S06]  /*16520*/  HMMA.1688.F32.TF32 R56, R160.reuse, R70, R96 ;  /* 0x00000046a038723c */ /* 0x040fec0000081060 */
[C---:B------:R-:W-:Y:S11]  /*16530*/  HMMA.1688.F32.TF32 R96, R160.reuse, R134, R176 ;  /* 0x00000086a060723c */ /* 0x040ff600000810b0 */
[----:B------:R-:W-:Y:S04]  /*16540*/  STL.64 [R1+0x170], R60 ;  /* 0x0001703c01007387 */ /* 0x000fe80000100a00 */
[----:B------:R2:W-:Y:S01]  /*16550*/  STL.64 [R1+0x178], R62 ;  /* 0x0001783e01007387 */ /* 0x0005e20000100a00 */
[C---:B------:R-:W-:Y:S06]  /*16560*/  HMMA.1688.F32.TF32 R172, R160.reuse, R86, R32 ;  /* 0x00000056a0ac723c */ /* 0x040fec0000081020 */
[C---:B--2---:R-:W-:Y:S06]  /*16570*/  HMMA.1688.F32.TF32 R60, R160.reuse, R94, R168 ;  /* 0x0000005ea03c723c */ /* 0x044fec00000810a8 */
[C---:B------:R-:W-:Y:S06]  /*16580*/  HMMA.1688.F32.TF32 R168, R160.reuse, R90, R164 ;  /* 0x0000005aa0a8723c */ /* 0x040fec00000810a4 */
[C---:B------:R-:W-:Y:S01]  /*16590*/  HMMA.1688.F32.TF32 R176, R160.reuse, R82, R36 ;  /* 0x00000052a0b0723c */ /* 0x040fe20000081024 */
[----:B------:R-:W-:Y:S05]  /*165a0*/  STL.64 [R1+0x160], R96 ;  /* 0x0001606001007387 */ /* 0x000fea0000100a00 */
[C---:B------:R-:W-:Y:S01]  /*165b0*/  HMMA.1688.F32.TF32 R180, R160.reuse, R78, R44 ;  /* 0x0000004ea0b4723c */ /* 0x040fe2000008102c */
[----:B------:R-:W-:Y:S05]  /*165c0*/  STL.64 [R1+0x168], R98 ;  /* 0x0001686201007387 */ /* 0x000fea0000100a00 */
[C---:B------:R-:W-:Y:S01]  /*165d0*/  HMMA.1688.F32.TF32 R32, R160.reuse, R190, R48 ;  /* 0x000000bea020723c */ /* 0x040fe20000081030 */
[----:B------:R-:W-:Y:S04]  /*165e0*/  STL.64 [R1+0x130], R64 ;  /* 0x0001304001007387 */ /* 0x000fe80000100a00 */
[----:B------:R-:W-:Y:S04]  /*165f0*/  STL.64 [R1+0x138], R66 ;  /* 0x0001384201007387 */ /* 0x000fe80000100a00 */
[----:B------:R-:W-:Y:S04]  /*16600*/  STL [R1+0xbf0], R168 ;  /* 0x000bf0a801007387 */ /* 0x000fe80000100800 */
[----:B------:R-:W-:Y:S04]  /*16610*/  STL.64 [R1+0x120], R60 ;  /* 0x0001203c01007387 */ /* 0x000fe80000100a00 */
[----:B------:R-:W-:Y:S04]  /*16620*/  STL.64 [R1+0x128], R62 ;  /* 0x0001283e01007387 */ /* 0x000fe80000100a00 */
        /* <DEDUP_REMOVED lines=15> */
[----:B------:R-:W-:Y:S04]  /*16720*/  STL.64 [R1+0x100], R32 ;  /* 0x0001002001007387 */ /* 0x000fe80000100a00 */
[----:B------:R1:W-:Y:S01]  /*16730*/  STL.64 [R1+0x108], R34 ;  /* 0x0001082201007387 */ /* 0x0003e20000100a00 */
[----:B------:R-:W-:Y:S06]  /*16740*/  HMMA.1688.F32.TF32 R52, R160, R26, R100 ;  /* 0x0000001aa034723c */ /* 0x000fec0000081064 */
[----:B-1----:R-:W-:Y:S06]  /*16750*/  HMMA.1688.F32.TF32 R32, R152, R138, R232 ;  /* 0x0000008a9820723c */ /* 0x002fec00000810e8 */
[----:B------:R-:W-:Y:S06]  /*16760*/  HMMA.1688.F32.TF32 R8, R160, R150, R104 ;  /* 0x00000096a008723c */ /* 0x000fec0000081068 */
[C---:B------:R-:W-:Y:S06]  /*16770*/  HMMA.1688.F32.TF32 R160, R152.reuse, R146, R4 ;  /* 0x0000009298a0723c */ /* 0x040fec0000081004 */
[----:B------:R-:W-:Y:S06]  /*16780*/  HMMA.1688.F32.TF32 R4, R152, R134, R228 ;  /* 0x000000869804723c */ /* 0x000fec00000810e4 */
[----:B------:R-:W-:-:S02]  /*16790*/  IMAD.MOV.U32 R164, RZ, RZ, R35 ;  /* 0x000000ffffa47224 */ /* 0x000fc400078e0023 */
[----:B------:R-:W-:Y:S02]  /*167a0*/  IMAD.MOV.U32 R165, RZ, RZ, R34 ;  /* 0x000000ffffa57224 */ /* 0x000fe400078e0022 */
[----:B------:R-:W-:Y:S02]  /*167b0*/  IMAD.MOV.U32 R166, RZ, RZ, R33 ;  /* 0x000000ffffa67224 */ /* 0x000fe400078e0021 */
[----:B------:R-:W-:Y:S01]  /*167c0*/  IMAD.MOV.U32 R167, RZ, RZ, R32 ;  /* 0x000000ffffa77224 */ /* 0x000fe200078e0020 */
[----:B------:R-:W-:Y:S04]  /*167d0*/  STL [R1+0xc2c], R164 ;  /* 0x000c2ca401007387 */ /* 0x000fe80000100800 */
[----:B------:R-:W-:Y:S04]  /*167e0*/  STL [R1+0xc28], R165 ;  /* 0x000c28a501007387 */ /* 0x000fe80000100800 */
[----:B------:R-:W-:Y:S04]  /*167f0*/  STL [R1+0xc24], R166 ;  /* 0x000c24a601007387 */ /* 0x000fe80000100800 */
[----:B------:R-:W-:Y:S01]  /*16800*/  STL [R1+0xc20], R167 ;  /* 0x000c20a701007387 */ /* 0x000fe20000100800 */
[----:B------:R-:W-:-:S03]  /*16810*/  IMAD.MOV.U32 R180, RZ, RZ, R7 ;  /* 0x000000ffffb47224 */ /* 0x000fc600078e0007 */
[----:B------:R-:W-:Y:S04]  /*16820*/  STL.64 [R1+0xe0], R4 ;  /* 0x0000e00401007387 */ /* 0x000fe80000100a00 */
[----:B------:R1:W-:Y:S02]  /*16830*/  STL [R1+0xe8], R6 ;  /* 0x0000e80601007387 */ /* 0x0003e40000100800 */
[----:B-1----:R-:W-:-:S15]  /*16840*/  HMMA.1688.F32.TF32 R4, R152, R130, R224 ;  /* 0x000000829804723c */ /* 0x002fde00000810e0 */
[----:B------:R-:W-:-:S09]  /*16850*/  NOP ;  /* 0x0000000000007918 */ /* 0x000fd20000000000 */
[----:B------:R-:W-:Y:S02]  /*16860*/  IMAD.MOV.U32 R164, RZ, RZ, R4 ;  /* 0x000000ffffa47224 */ /* 0x000fe400078e0004 */
[----:B------:R-:W-:Y:S02]  /*16870*/  IMAD.MOV.U32 R165, RZ, RZ, R5 ;  /* 0x000000ffffa57224 */ /* 0x000fe400078e0005 */
[----:B------:R-:W-:Y:S02]  /*16880*/  IMAD.MOV.U32 R166, RZ, RZ, R6 ;  /* 0x000000ffffa67224 */ /* 0x000fe400078e0006 */
[----:B------:R-:W-:Y:S02]  /*16890*/  IMAD.MOV.U32 R167, RZ, RZ, R7 ;  /* 0x000000ffffa77224 */ /* 0x000fe400078e0007 */
[----:B------:R-:W-:-:S15]  /*168a0*/  HMMA.1688.F32.TF32 R4, R152, R94, R220 ;  /* 0x0000005e9804723c */ /* 0x000fde00000810dc */
[----:B------:R-:W-:-:S09]  /*168b0*/  NOP ;  /* 0x0000000000007918 */ /* 0x000fd20000000000 */
[----:B------:R-:W-:Y:S02]  /*168c0*/  IMAD.MOV.U32 R181, RZ, RZ, R4 ;  /* 0x000000ffffb57224 */ /* 0x000fe400078e0004 */
[----:B------:R-:W-:Y:S02]  /*168d0*/  IMAD.MOV.U32 R182, RZ, RZ, R5 ;  /* 0x000000ffffb67224 */ /* 0x000fe400078e0005 */
[----:B------:R-:W-:Y:S02]  /*168e0*/  IMAD.MOV.U32 R183, RZ, RZ, R6 ;  /* 0x000000ffffb77224 */ /* 0x000fe400078e0006 */
[----:B------:R-:W-:Y:S02]  /*168f0*/  IMAD.MOV.U32 R176, RZ, RZ, R7 ;  /* 0x000000ffffb07224 */ /* 0x000fe400078e0007 */
[C---:B------:R-:W-:Y:S01]  /*16900*/  HMMA.1688.F32.TF32 R4, R152.reuse, R90, R216 ;  /* 0x0000005a9804723c */ /* 0x040fe200000810d8 */
[----:B------:R-:W-:Y:S02]  /*16910*/  IMAD.MOV.U32 R64, RZ, RZ, R189 ;  /* 0x000000ffff407224 */ /* 0x000fe400078e00bd */
[----:B------:R-:W-:Y:S01]  /*16920*/  IMAD.MOV.U32 R65, RZ, RZ, R188 ;  /* 0x000000ffff417224 */ /* 0x000fe200078e00bc */
[C---:B------:R-:W-:Y:S01]  /*16930*/  LOP3.LUT R239, R252.reuse, 0x20, RZ, 0x3c, !PT ;  /* 0x00000020fcef7812 */ /* 0x040fe200078e3cff */
[----:B------:R-:W-:Y:S01]  /*16940*/  IMAD.MOV.U32 R66, RZ, RZ, R89 ;  /* 0x000000ffff427224 */ /* 0x000fe200078e0059 */
[C---:B------:R-:W-:Y:S01]  /*16950*/  LOP3.LUT R62, R252.reuse, 0x40, RZ, 0x3c, !PT ;  /* 0x00000040fc3e7812 */ /* 0x040fe200078e3cff */
[----:B------:R-:W-:Y:S01]  /*16960*/  HMMA.1688.F32.TF32 R40, R152, R42, R28 ;  /* 0x0000002a9828723c */ /* 0x000fe2000008101c */
[----:B------:R-:W-:Y:S01]  /*16970*/  LOP3.LUT R63, R252, 0x60, RZ, 0x3c, !PT ;  /* 0x00000060fc3f7812 */ /* 0x000fe200078e3cff */
[----:B------:R-:W-:Y:S01]  /*16980*/  IMAD.MOV.U32 R67, RZ, RZ, R88 ;  /* 0x000000ffff437224 */ /* 0x000fe200078e0058 */
[----:B------:R-:W-:-:S14]  /*16990*/  LDS R90, [R252+UR7+0x11400] ;  /* 0x01140007fc5a7984 */ /* 0x000fdc0008000800 */
[----:B------:R-:W-:Y:S02]  /*169a0*/  IMAD.MOV.U32 R177, RZ, RZ, R4 ;  /* 0x000000ffffb17224 */ /* 0x000fe400078e0004 */
[----:B------:R-:W-:Y:S02]  /*169b0*/  IMAD.MOV.U32 R178, RZ, RZ, R5 ;  /* 0x000000ffffb27224 */ /* 0x000fe400078e0005 */
[----:B------:R-:W-:Y:S02]  /*169c0*/  IMAD.MOV.U32 R172, RZ, RZ, R6 ;  /* 0x000000ffffac7224 */ /* 0x000fe400078e0006 */
[----:B------:R-:W-:Y:S01]  /*169d0*/  IMAD.MOV.U32 R173, RZ, RZ, R7 ;  /* 0x000000ffffad7224 */ /* 0x000fe200078e0007 */
[C---:B------:R-:W-:Y:S01]  /*169e0*/  HMMA.1688.F32.TF32 R188, R152.reuse, R190, R200 ;  /* 0x000000be98bc723c */ /* 0x040fe200000810c8 */
[----:B------:R-:W-:Y:S04]  /*169f0*/  LDS R88, [R252+UR7+0x11000] ;  /* 0x01100007fc587984 */ /* 0x000fe80008000800 */
[----:B------:R-:W-:Y:S01]  /*16a00*/  LDS R89, [R239+UR7+0x11000] ;  /* 0x01100007ef597984 */ /* 0x000fe20008000800 */
[C---:B------:R-:W-:Y:S03]  /*16a10*/  HMMA.1688.F32.TF32 R4, R152.reuse, R86, R212 ;  /* 0x000000569804723c */ /* 0x040fe600000810d4 */
[----:B------:R-:W-:Y:S03]  /*16a20*/  LDS R91, [R239+UR7+0x11400] ;  /* 0x01140007ef5b7984 */ /* 0x000fe60008000800 */
[C---:B------:R-:W-:Y:S01]  /*16a30*/  HMMA.1688.F32.TF32 R124, R152.reuse, R74, R124 ;  /* 0x0000004a987c723c */ /* 0x040fe2000008107c */
[----:B------:R-:W-:Y:S04]  /*16a40*/  LDS R237, [R239+UR7+0x11080] ;  /* 0x01108007efed7984 */ /* 0x000fe80008000800 */
[----:B------:R-:W-:Y:S01]  /*16a50*/  LDS R239, [R239+UR7+0x11480] ;  /* 0x01148007efef7984 */ /* 0x000fe20008000800 */
[C---:B------:R-:W-:Y:S03]  /*16a60*/  HMMA.1688.F32.TF32 R68, R152.reuse, R70, R20 ;  /* 0x000000469844723c */ /* 0x040fe60000081014 */
[----:B------:R-:W-:Y:S03]  /*16a70*/  LDS R196, [R62+UR7+0x11080] ;  /* 0x011080073ec47984 */ /* 0x000fe60008000800 */
[----:B------:R-:W-:Y:S01]  /*16a80*/  HMMA.1688.F32.TF32 R44, R152, R26, R16 ;  /* 0x0000001a982c723c */ /* 0x000fe20000081010 */
[----:B------:R-:W-:Y:S04]  /*16a90*/  LDS R198, [R62+UR7+0x11480] ;  /* 0x011480073ec67984 */ /* 0x000fe80008000800 */
[----:B------:R-:W-:Y:S01]  /*16aa0*/  LDS R197, [R63+UR7+0x11080] ;  /* 0x011080073fc57984 */ /* 0x000fe20008000800 */
[----:B------:R-:W-:-:S02]  /*16ab0*/  IMAD.MOV.U32 R174, RZ, RZ, R4 ;  /* 0x000000ffffae7224 */ /* 0x000fc400078e0004 */
[----:B------:R-:W-:Y:S01]  /*16ac0*/  IMAD.MOV.U32 R175, RZ, RZ, R5 ;  /* 0x000000ffffaf7224 */ /* 0x000fe200078e0005 */
[----:B------:R-:W-:Y:S01]  /*16ad0*/  HMMA.1688.F32.TF32 R148, R152, R150, R12 ;  /* 0x000000969894723c */ /* 0x000fe2000008100c */
[----:B------:R-:W-:Y:S01]  /*16ae0*/  IMAD.MOV.U32 R168, RZ, RZ, R6 ;  /* 0x000000ffffa87224 */ /* 0x000fe200078e0006 */
[----:B------:R-:W-:Y:S01]  /*16af0*/  LDS R199, [R63+UR7+0x11480] ;  /* 0x011480073fc77984 */ /* 0x000fe20008000800 */
[----:B------:R-:W-:-:S03]  /*16b00*/  IMAD.MOV.U32 R169, RZ, RZ, R7 ;  /* 0x000000ffffa97224 */ /* 0x000fc600078e0007 */
[----:B------:R-:W-:-:S15]  /*16b10*/  HMMA.1688.F32.TF32 R4, R152, R82, R208 ;  /* 0x000000529804723c */ /* 0x000fde00000810d0 */
[----:B------:R-:W-:-:S08]  /*16b20*/  NOP ;  /* 0x0000000000007918 */ /* 0x000fd00000000000 */
[----:B------:R1:W-:Y:S04]  /*16b30*/  STL [R1+0x7c], R7 ;  /* 0x00007c0701007387 */ /* 0x0003e80000100800 */
[----:B------:R-:W2:Y:S01]  /*16b40*/  LDL R203, [R1+0x318] ;  /* 0x0003180001cb7983 */ /* 0x000ea20000100800 */
[----:B------:R-:W-:Y:S01]  /*16b50*/  IMAD.MOV.U32 R170, RZ, RZ, R4 ;  /* 0x000000ffffaa7224 */ /* 0x000fe200078e0004 */
[----:B------:R-:W-:Y:S01]  /*16b60*/  HMMA.1688.F32.TF32 R156, R152, R142, R156 ;  /* 0x0000008e989c723c */ /* 0x000fe2000008109c */
[----:B------:R-:W-:Y:S02]  /*16b70*/  IMAD.MOV.U32 R171, RZ, RZ, R5 ;  /* 0x000000ffffab7224 */ /* 0x000fe400078e0005 */
[----:B------:R-:W-:-:S03]  /*16b80*/  IMAD.MOV.U32 R179, RZ, RZ, R6 ;  /* 0x000000ffffb37224 */ /* 0x000fc600078e0006 */
[----:B-1----:R-:W-:Y:S01]  /*16b90*/  HMMA.1688.F32.TF32 R4, R152, R78, R204 ;  /* 0x0000004e9804723c */ /* 0x002fe200000810cc */
[----:B------:R-:W-:Y:S04]  /*16ba0*/  LDS R152, [R62+UR7+0x11000] ;  /* 0x011000073e987984 */ /* 0x000fe80008000800 */
[----:B------:R1:W-:Y:S04]  /*16bb0*/  LDS R154, [R62+UR7+0x11400] ;  /* 0x011400073e9a7984 */ /* 0x0003e80008000800 */
[----:B------:R-:W-:Y:S04]  /*16bc0*/  LDS R153, [R63+UR7+0x11000] ;  /* 0x011000073f997984 */ /* 0x000fe80008000800 */
[----:B------:R3:W-:Y:S01]  /*16bd0*/  LDS R155, [R63+UR7+0x11400] ;  /* 0x011400073f9b7984 */ /* 0x0007e20008000800 */
[----:B-1----:R-:W-:-:S10]  /*16be0*/  IMAD.MOV.U32 R62, RZ, RZ, R25 ;  /* 0x000000ffff3e7224 */ /* 0x002fd400078e0019 */
[----:B------:R-:W-:Y:S02]  /*16bf0*/  IMAD.MOV.U32 R241, RZ, RZ, R4 ;  /* 0x000000fffff17224 */ /* 0x000fe400078e0004 */
[----:B------:R-:W-:Y:S02]  /*16c00*/  IMAD.MOV.U32 R240, RZ, RZ, R5 ;  /* 0x000000fffff07224 */ /* 0x000fe400078e0005 */
[----:B------:R-:W-:Y:S02]  /*16c10*/  IMAD.MOV.U32 R2, RZ, RZ, R6 ;  /* 0x000000ffff027224 */ /* 0x000fe400078e0006 */
[----:B------:R-:W-:Y:S02]  /*16c20*/  IMAD.MOV.U32 R0, RZ, RZ, R7 ;  /* 0x000000ffff007224 */ /* 0x000fe400078e0007 */
[----:B---3--:R-:W-:Y:S01]  /*16c30*/  IMAD.MOV.U32 R63, RZ, RZ, R24 ;  /* 0x000000ffff3f7224 */ /* 0x008fe200078e0018 */
[----:B------:R-:W-:Y:S04]  /*16c40*/  STL.64 [R1+0xb58], R190 ;  /* 0x000b58be01007387 */ /* 0x000fe80000100a00 */
[----:B------:R-:W-:Y:S04]  /*16c50*/  STL.64 [R1+0xb50], R188 ;  /* 0x000b50bc01007387 */ /* 0x000fe80000100a00 */
[----:B------:R-:W3:Y:S04]  /*16c60*/  LDL.LU R60, [R1+0x110] ;  /* 0x00011000013c7983 */ /* 0x000ee80000300800 */
[----:B------:R-:W3:Y:S01]  /*16c70*/  LDL.LU R61, [R1+0x114] ;  /* 0x00011400013d7983 */ /* 0x000ee20000300800 */
[----:B------:R-:W-:-:S02]  /*16c80*/  IMAD.MOV.U32 R102, RZ, RZ, R129 ;  /* 0x000000ffff667224 */ /* 0x000fc400078e0081 */
[----:B------:R-:W-:Y:S02]  /*16c90*/  IMAD.MOV.U32 R103, RZ, RZ, R128 ;  /* 0x000000ffff677224 */ /* 0x000fe400078e0080 */
[----:B------:R-:W-:Y:S02]  /*16ca0*/  IMAD.MOV.U32 R100, RZ, RZ, R93 ;  /* 0x000000ffff647224 */ /* 0x000fe400078e005d */
[----:B------:R-:W-:Y:S02]  /*16cb0*/  IMAD.MOV.U32 R101, RZ, RZ, R242 ;  /* 0x000000ffff657224 */ /* 0x000fe400078e00f2 */
[----:B------:R-:W-:Y:S01]  /*16cc0*/  IMAD.MOV.U32 R108, RZ, RZ, R132 ;  /* 0x000000ffff6c7224 */ /* 0x000fe200078e0084 */
[----:B--2---:R-:W1:Y:S04]  /*16cd0*/  LDSM.16.M88.4 R28, [R203+UR8] ;  /* 0x00000008cb1c783b */ /* 0x004e680008000200 */
[----:B------:R-:W2:Y:S04]  /*16ce0*/  LDSM.16.M88.4 R24, [R203+UR8+0x800] ;  /* 0x00080008cb18783b */ /* 0x000ea80008000200 */
[----:B------:R-:W4:Y:S04]  /*16cf0*/  LDSM.16.M88.4 R20, [R203+UR8+0x1000] ;  /* 0x00100008cb14783b */ /* 0x000f280008000200 */
[----:B------:R-:W3:Y:S01]  /*16d00*/  LDSM.16.M88.4 R16, [R203+UR8+0x1800] ;  /* 0x00180008cb10783b */ /* 0x000ee20008000200 */
[----:B------:R-:W-:-:S02]  /*16d10*/  IMAD.MOV.U32 R109, RZ, RZ, R92 ;  /* 0x000000ffff6d7224 */ /* 0x000fc400078e005c */
[----:B------:R-:W-:Y:S01]  /*16d20*/  IMAD.MOV.U32 R110, RZ, RZ, R80 ;  /* 0x000000ffff6e7224 */ /* 0x000fe200078e0050 */
[----:B------:R-:W3:Y:S01]  /*16d30*/  LDSM.16.M88.4 R12, [R203+UR8+0x2000] ;  /* 0x00200008cb0c783b */ /* 0x000ee20008000200 */
[----:B------:R-:W-:-:S03]  /*16d40*/  IMAD.MOV.U32 R111, RZ, RZ, R81 ;  /* 0x000000ffff6f7224 */ /* 0x000fc600078e0051 */
[----:B------:R-:W-:Y:S04]  /*16d50*/  LDSM.16.M88.4 R232, [R203+UR8+0x3800] ;  /* 0x00380008cbe8783b */ /* 0x000fe80008000200 */
[----:B------:R-:W-:Y:S04]  /*16d60*/  LDSM.16.M88.4 R228, [R203+UR8+0x4000] ;  /* 0x00400008cbe4783b */ /* 0x000fe80008000200 */
[----:B------:R-:W-:Y:S04]  /*16d70*/  LDSM.16.M88.4 R224, [R203+UR8+0x4800] ;  /* 0x00480008cbe0783b */ /* 0x000fe80008000200 */
[----:B------:R-:W-:Y:S04]  /*16d80*/  LDSM.16.M88.4 R220, [R203+UR8+0x5000] ;  /* 0x00500008cbdc783b */ /* 0x000fe80008000200 */
[----:B------:R-:W-:Y:S01]  /*16d90*/  LDSM.16.M88.4 R216, [R203+UR8+0x5800] ;  /* 0x00580008cbd8783b */ /* 0x000fe20008000200 */
[-C--:B-1----:R-:W-:Y:S03]  /*16da0*/  HMMA.1688.F32.TF32 R184, R88, R28.reuse, R184 ;  /* 0x0000001c58b8723c */ /* 0x082fe600000810b8 */
[----:B------:R-:W-:Y:S04]  /*16db0*/  LDSM.16.M88.4 R212, [R203+UR8+0x6000] ;  /* 0x00600008cbd4783b */ /* 0x000fe80008000200 */
[----:B------:R-:W-:Y:S01]  /*16dc0*/  LDSM.16.M88.4 R208, [R203+UR8+0x6800] ;  /* 0x00680008cbd0783b */ /* 0x000fe20008000200 */
[-C--:B------:R-:W-:Y:S03]  /*16dd0*/  HMMA.1688.F32.TF32 R192, R236, R28.reuse, R112 ;  /* 0x0000001cecc0723c */ /* 0x080fe60000081070 */
[----:B------:R-:W1:Y:S03]  /*16de0*/  LDSM.16.M88.4 R204, [R203+UR8+0x7000] ;  /* 0x00700008cbcc783b */ /* 0x000e660008000200 */
[-C--:B------:R-:W-:Y:S09]  /*16df0*/  HMMA.1688.F32.TF32 R4, R152, R28.reuse, R120 ;  /* 0x0000001c9804723c */ /* 0x080ff20000081078 */
[----:B------:R-:W-:Y:S04]  /*16e00*/  STL.64 [R1+0xb68], R186 ;  /* 0x000b68ba01007387 */ /* 0x000fe80000100a00 */
[----:B------:R-:W-:Y:S04]  /*16e10*/  STL.64 [R1+0xb60], R184 ;  /* 0x000b60b801007387 */ /* 0x000fe80000100a00 */
[----:B------:R-:W-:Y:S06]  /*16e20*/  STL.64 [R1+0xb78], R194 ;  /* 0x000b78c201007387 */ /* 0x000fec0000100a00 */
[----:B------:R-:W-:Y:S04]  /*16e30*/  STL.64 [R1+0x10], R4 ;  /* 0x0000100401007387 */ /* 0x000fe80000100a00 */
[----:B------:R2:W-:Y:S02]  /*16e40*/  STL.64 [R1+0x18], R6 ;  /* 0x0000180601007387 */ /* 0x0005e40000100a00 */
[----:B--2---:R-:W-:Y:S02]  /*16e50*/  HMMA.1688.F32.TF32 R4, R196, R28, R40 ;  /* 0x0000001cc404723c */ /* 0x004fe40000081028 */
[----:B------:R-:W-:Y:S04]  /*16e60*/  STL.64 [R1+0xb70], R192 ;  /* 0x000b70c001007387 */ /* 0x000fe80000100a00 */
[-C--:B------:R-:W-:Y:S06]  /*16e70*/  HMMA.1688.F32.TF32 R32, R88, R24.reuse, R64 ;  /* 0x000000185820723c */ /* 0x080fec0000081040 */
[-C--:B------:R-:W-:Y:S06]  /*16e80*/  HMMA.1688.F32.TF32 R96, R152, R24.reuse, R248 ;  /* 0x000000189860723c */ /* 0x080fec00000810f8 */
[-C--:B------:R-:W-:Y:S05]  /*16e90*/  HMMA.1688.F32.TF32 R128, R236, R24.reuse, R116 ;  /* 0x00000018ec80723c */ /* 0x080fea0000081074 */
[----:B------:R-:W-:Y:S04]  /*16ea0*/  STL.64 [R1+0x2f0], R4 ;  /* 0x0002f00401007387 */ /* 0x000fe80000100a00 */
[----:B------:R2:W-:Y:S04]  /*16eb0*/  STL.64 [R1+0x2f8], R6 ;  /* 0x0002f80601007387 */ /* 0x0005e80000100a00 */
[----:B------:R-:W3:Y:S01]  /*16ec0*/  LDL.LU R93, [R1+0xc68] ;  /* 0x000c6800015d7983 */ /* 0x000ee20000300800 */
[----:B--2---:R-:W-:Y:S03]  /*16ed0*/  HMMA.1688.F32.TF32 R4, R196, R24, R124 ;  /* 0x00000018c404723c */ /* 0x004fe6000008107c */
[----:B------:R-:W-:Y:S04]  /*16ee0*/  STL.64 [R1+0xb88], R34 ;  /* 0x000b882201007387 */ /* 0x000fe80000100a00 */
[----:B------:R-:W-:Y:S04]  /*16ef0*/  STL.64 [R1+0xb80], R32 ;  /* 0x000b802001007387 */ /* 0x000fe80000100a00 */
[----:B------:R-:W-:Y:S04]  /*16f00*/  STL [R1+0xb1c], R96 ;  /* 0x000b1c6001007387 */ /* 0x000fe80000100800 */
[----:B------:R-:W-:Y:S04]  /*16f10*/  STL [R1+0xb18], R97 ;  /* 0x000b186101007387 */ /* 0x000fe80000100800 */
[----:B------:R-:W-:Y:S04]  /*16f20*/  STL [R1+0xb14], R98 ;  /* 0x000b146201007387 */ /* 0x000fe80000100800 */
[----:B------:R-:W-:Y:S01]  /*16f30*/  STL [R1+0xb10], R99 ;  /* 0x000b106301007387 */ /* 0x000fe20000100800 */
[----:B------:R-:W-:-:S03]  /*16f40*/  IMAD.MOV.U32 R28, RZ, RZ, R7 ;  /* 0x000000ffff1c7224 */ /* 0x000fc600078e0007 */
[----:B------:R-:W-:Y:S01]  /*16f50*/  STL.64 [R1+0xb98], R130 ;  /* 0x000b988201007387 */ /* 0x000fe20000100a00 */
[----:B------:R-:W-:Y:S02]  /*16f60*/  IMAD.MOV.U32 R29, RZ, RZ, R6 ;  /* 0x000000ffff1d7224 */ /* 0x000fe400078e0006 */
[----:B------:R-:W-:Y:S01]  /*16f70*/  IMAD.MOV.U32 R242, RZ, RZ, R5 ;  /* 0x000000fffff27224 */ /* 0x000fe200078e0005 */
[----:B------:R-:W-:Y:S04]  /*16f80*/  STL.64 [R1+0xb90], R128 ;  /* 0x000b908001007387 */ /* 0x000fe80000100a00 */
[----:B------:R4:W-:Y:S04]  /*16f90*/  STL [R1+0x230], R4 ;  /* 0x0002300401007387 */ /* 0x0009e80000100800 */
[----:B------:R-:W-:Y:S04]  /*16fa0*/  STL [R1+0xb24], R28 ;  /* 0x000b241c01007387 */ /* 0x000fe80000100800 */
[----:B------:R-:W-:Y:S04]  /*16fb0*/  STL [R1+0xb20], R29 ;  /* 0x000b201d01007387 */ /* 0x000fe80000100800 */
[----:B------:R-:W-:Y:S04]  /*16fc0*/  STL [R1+0xb0c], R242 ;  /* 0x000b0cf201007387 */ /* 0x000fe80000100800 */
[----:B------:R-:W2:Y:S04]  /*16fd0*/  LDL.LU R104, [R1+0x140] ;  /* 0x0001400001687983 */ /* 0x000ea80000300800 */
[----:B------:R-:W2:Y:S04]  /*16fe0*/  LDL.LU R105, [R1+0x144] ;  /* 0x0001440001697983 */ /* 0x000ea80000300800 */
[----:B------:R-:W2:Y:S04]  /*16ff0*/  LDL.LU R106, [R1+0x148] ;  /* 0x00014800016a7983 */ /* 0x000ea80000300800 */
[----:B------:R-:W2:Y:S04]  /*17000*/  LDL.LU R107, [R1+0x14c] ;  /* 0x00014c00016b7983 */ /* 0x000ea80000300800 */
[----:B------:R-:W2:Y:S01]  /*17010*/  LDL.LU R132, [R1+0xc64] ;  /* 0x000c640001847983 */ /* 0x000ea20000300800 */
[-C--:B----4-:R-:W-:Y:S06]  /*17020*/  HMMA.1688.F32.TF32 R4, R196, R20.reuse, R68 ;  /* 0x00000014c404723c */ /* 0x090fec0000081044 */
[-C--:B---3--:R-:W-:Y:S06]  /*17030*/  HMMA.1688.F32.TF32 R36, R88, R20.reuse, R60 ;  /* 0x000000145824723c */ /* 0x088fec000008103c */
[----:B------:R-:W-:Y:S01]  /*17040*/  HMMA.1688.F32.TF32 R100, R152, R20, R100 ;  /* 0x000000149864723c */ /* 0x000fe20000081064 */
[----:B------:R-:W-:Y:S01]  /*17050*/  IMAD.MOV.U32 R63, RZ, RZ, R133 ;  /* 0x000000ffff3f7224 */ /* 0x000fe200078e0085 */
[----:B------:R-:W3:Y:S01]  /*17060*/  LDL.LU R92, [R1+0xc60] ;  /* 0x000c6000015c7983 */ /* 0x000ee20000300800 */
[----:B------:R-:W-:-:S02]  /*17070*/  IMAD.MOV.U32 R61, RZ, RZ, R137 ;  /* 0x000000ffff3d7224 */ /* 0x000fc400078e0089 */
[----:B------:R-:W-:Y:S01]  /*17080*/  IMAD.MOV.U32 R62, RZ, RZ, R136 ;  /* 0x000000ffff3e7224 */ /* 0x000fe200078e0088 */
[----:B------:R-:W4:Y:S01]  /*17090*/  LDL.LU R80, [R1+0xc5c] ;  /* 0x000c5c0001507983 */ /* 0x000f220000300800 */
[----:B------:R-:W-:Y:S01]  /*170a0*/  IMAD.MOV.U32 R60, RZ, RZ, R243 ;  /* 0x000000ffff3c7224 */ /* 0x000fe200078e00f3 */
[----:B------:R-:W-:Y:S01]  /*170b0*/  HMMA.1688.F32.TF32 R136, R236, R16, R52 ;  /* 0x00000010ec88723c */ /* 0x000fe20000081034 */
[----:B------:R-:W-:Y:S01]  /*170c0*/  IMAD.MOV.U32 R67, RZ, RZ, R3 ;  /* 0x000000ffff437224 */ /* 0x000fe200078e0003 */
[----:B------:R-:W3:Y:S02]  /*170d0*/  LDL.LU R81, [R1+0xc58] ;  /* 0x000c580001517983 */ /* 0x000ee40000300800 */
[----:B------:R-:W-:Y:S02]  /*170e0*/  IMAD.MOV.U32 R3, RZ, RZ, R4 ;  /* 0x000000ffff037224 */ /* 0x000fe400078e0004 */
[----:B------:R-:W-:Y:S02]  /*170f0*/  IMAD.MOV.U32 R243, RZ, RZ, R5 ;  /* 0x000000fffff37224 */ /* 0x000fe400078e0005 */
[----:B------:R-:W-:Y:S01]  /*17100*/  IMAD.MOV.U32 R184, RZ, RZ, R76 ;  /* 0x000000ffffb87224 */ /* 0x000fe200078e004c */
[----:B------:R-:W-:Y:S04]  /*17110*/  STL.64 [R1+0xba8], R38 ;  /* 0x000ba82601007387 */ /* 0x000fe80000100a00 */
[----:B------:R-:W-:Y:S04]  /*17120*/  STL.64 [R1+0xba0], R36 ;  /* 0x000ba02401007387 */ /* 0x000fe80000100a00 */
[----:B------:R-:W-:Y:S04]  /*17130*/  STL [R1+0xb34], R100 ;  /* 0x000b346401007387 */ /* 0x000fe80000100800 */
[----:B------:R-:W-:Y:S04]  /*17140*/  STL [R1+0xb30], R101 ;  /* 0x000b306501007387 */ /* 0x000fe80000100800 */
[----:B------:R-:W-:Y:S04]  /*17150*/  STL [R1+0xb2c], R102 ;  /* 0x000b2c6601007387 */ /* 0x000fe80000100800 */
[----:B------:R-:W-:Y:S01]  /*17160*/  STL [R1+0xb28], R103 ;  /* 0x000b286701007387 */ /* 0x000fe20000100800 */
        /* <DEDUP_REMOVED lines=8> */
[----:B------:R-:W-:Y:S01]  /*171f0*/  LOP3.LUT R24, R252, 0x20, RZ, 0x3c, !PT ;  /* 0x00000020fc187812 */ /* 0x000fe200078e3cff */
[----:B------:R-:W-:Y:S04]  /*17200*/  LDS R68, [R252+UR7+0x11800] ;  /* 0x01180007fc447984 */ /* 0x000fe80008000800 */
[----:B------:R-:W-:Y:S01]  /*17210*/  LDS R70, [R252+UR7+0x11c00] ;  /* 0x011c0007fc467984 */ /* 0x000fe20008000800 */
[----:B--2---:R-:W-:Y:S01]  /*17220*/  IMAD.MOV.U32 R64, RZ, RZ, R132 ;  /* 0x000000ffff407224 */ /* 0x004fe200078e0084 */
[----:B------:R-:W-:Y:S02]  /*17230*/  HMMA.1688.F32.TF32 R40, R88, R16, R104 ;  /* 0x000000105828723c */ /* 0x000fe40000081068 */
[----:B------:R-:W-:Y:S04]  /*17240*/  LDS R69, [R24+UR7+0x11800] ;  /* 0x0118000718457984 */ /* 0x000fe80008000800 */
[----:B------:R-:W-:Y:S01]  /*17250*/  LDS R71, [R24+UR7+0x11c00] ;  /* 0x011c000718477984 */ /* 0x000fe20008000800 */
[----:B------:R-:W-:Y:S06]  /*17260*/  HMMA.1688.F32.TF32 R132, R236, R20, R56 ;  /* 0x00000014ec84723c */ /* 0x000fec0000081038 */
[----:B------:R-:W-:Y:S01]  /*17270*/  HMMA.1688.F32.TF32 R104, R152, R16, R108 ;  /* 0x000000109868723c */ /* 0x000fe2000008106c */
[----:B------:R-:W-:-:S02]  /*17280*/  IMAD.MOV.U32 R21, RZ, RZ, R6 ;  /* 0x000000ffff157224 */ /* 0x000fc400078e0006 */
[----:B------:R-:W-:-:S03]  /*17290*/  IMAD.MOV.U32 R20, RZ, RZ, R7 ;  /* 0x000000ffff147224 */ /* 0x000fc600078e0007 */
[----:B------:R-:W-:Y:S11]  /*172a0*/  HMMA.1688.F32.TF32 R4, R196, R16, R44 ;  /* 0x00000010c404723c */ /* 0x000ff6000008102c */
[----:B------:R-:W-:Y:S04]  /*172b0*/  STL.64 [R1+0xbb8], R134 ;  /* 0x000bb88601007387 */ /* 0x000fe80000100a00 */
[----:B------:R-:W-:Y:S04]  /*172c0*/  STL.64 [R1+0xbb0], R132 ;  /* 0x000bb08401007387 */ /* 0x000fe80000100a00 */
[----:B------:R-:W-:Y:S04]  /*172d0*/  STL [R1+0xb44], R20 ;  /* 0x000b441401007387 */ /* 0x000fe80000100800 */
[----:B------:R-:W-:Y:S04]  /*172e0*/  STL [R1+0xb40], R21 ;  /* 0x000b401501007387 */ /* 0x000fe80000100800 */
[----:B------:R-:W-:Y:S04]  /*172f0*/  STL [R1+0xb3c], R243 ;  /* 0x000b3cf301007387 */ /* 0x000fe80000100800 */
[----:B------:R-:W-:Y:S04]  /*17300*/  STL [R1+0xb38], R3 ;  /* 0x000b380301007387 */ /* 0x000fe80000100800 */
[----:B------:R-:W-:Y:S04]  /*17310*/  STL.64 [R1+0xbc8], R42 ;  /* 0x000bc82a01007387 */ /* 0x000fe80000100a00 */
[----:B------:R-:W-:Y:S04]  /*17320*/  STL.64 [R1+0xbc0], R40 ;  /* 0x000bc02801007387 */ /* 0x000fe80000100a00 */
[----:B------:R-:W-:Y:S04]  /*17330*/  STL [R1+0xb48], R107 ;  /* 0x000b486b01007387 */ /* 0x000fe80000100800 */
[----:B------:R-:W-:Y:S04]  /*17340*/  STL.64 [R1+0xbd8], R138 ;  /* 0x000bd88a01007387 */ /* 0x000fe80000100a00 */
[----:B------:R-:W-:Y:S04]  /*17350*/  STL.64 [R1+0xbd0], R136 ;  /* 0x000bd08801007387 */ /* 0x000fe80000100a00 */
[----:B------:R2:W-:Y:S04]  /*17360*/  STL.64 [R1+0x2e0], R4 ;  /* 0x0002e00401007387 */ /* 0x0005e80000100a00 */
[----:B------:R-:W2:Y:S04]  /*17370*/  LDL.LU R76, [R1+0xc54] ;  /* 0x000c5400014c7983 */ /* 0x000ea80000300800 */
[----:B------:R-:W1:Y:S04]  /*17380*/  LDL.LU R85, [R1+0xc50] ;  /* 0x000c500001557983 */ /* 0x000e680000300800 */
[----:B------:R-:W1:Y:S04]  /*17390*/  LDL.LU R84, [R1+0xc4c] ;  /* 0x000c4c0001547983 */ /* 0x000e680000300800 */
[----:B------:R-:W2:Y:S01]  /*173a0*/  LDL.LU R77, [R1+0xc48] ;  /* 0x000c4800014d7983 */ /* 0x000ea20000300800 */
[----:B---3--:R-:W-:-:S02]  /*173b0*/  IMAD.MOV.U32 R120, RZ, RZ, R81 ;  /* 0x000000ffff787224 */ /* 0x008fc400078e0051 */
[----:B----4-:R-:W-:Y:S01]  /*173c0*/  IMAD.MOV.U32 R121, RZ, RZ, R80 ;  /* 0x000000ffff797224 */ /* 0x010fe200078e0050 */
[----:B------:R-:W3:Y:S04]  /*173d0*/  LDL.LU R81, [R1+0xc44] ;  /* 0x000c440001517983 */ /* 0x000ee80000300800 */
[----:B------:R-:W3:Y:S04]  /*173e0*/  LDL.LU R80, [R1+0xc40] ;  /* 0x000c400001507983 */ /* 0x000ee80000300800 */
[----:B------:R-:W4:Y:S01]  /*173f0*/  LDL.LU R73, [R1+0xc3c] ;  /* 0x000c3c0001497983 */ /* 0x000f220000300800 */
[----:B------:R-:W-:-:S03]  /*17400*/  IMAD.MOV.U32 R66, RZ, RZ, R92 ;  /* 0x000000ffff427224 */ /* 0x000fc600078e005c */
[----:B------:R-:W4:Y:S04]  /*17410*/  LDL.LU R72, [R1+0xc38] ;  /* 0x000c380001487983 */ /* 0x000f280000300800 */
[-C--:B------:R-:W-:Y:S06]  /*17420*/  HMMA.1688.F32.TF32 R92, R88, R12.reuse, R64 ;  /* 0x0000000c585c723c */ /* 0x080fec0000081040 */
[----:B------:R-:W-:Y:S01]  /*17430*/  HMMA.1688.F32.TF32 R108, R152, R12, R60 ;  /* 0x0000000c986c723c */ /* 0x000fe2000008103c */
[----:B------:R-:W-:-:S02]  /*17440*/  IMAD.MOV.U32 R17, RZ, RZ, R6 ;  /* 0x000000ffff117224 */ /* 0x000fc400078e0006 */
[----:B------:R-:W-:Y:S02]  /*17450*/  IMAD.MOV.U32 R16, RZ, RZ, R7 ;  /* 0x000000ffff107224 */ /* 0x000fe400078e0007 */
[----:B--2---:R-:W-:Y:S02]  /*17460*/  IMAD.MOV.U32 R87, RZ, RZ, R76 ;  /* 0x000000ffff577224 */ /* 0x004fe400078e004c */
[----:B------:R-:W-:Y:S02]  /*17470*/  IMAD.MOV.U32 R86, RZ, RZ, R77 ;  /* 0x000000ffff567224 */ /* 0x000fe400078e004d */
[----:B------:R-:W2:Y:S04]  /*17480*/  LDL.LU R77, [R1+0xc34] ;  /* 0x000c3400014d7983 */ /* 0x000ea80000300800 */
[----:B------:R-:W2:Y:S04]  /*17490*/  LDL.LU R76, [R1+0xc30] ;  /* 0x000c3000014c7983 */ /* 0x000ea80000300800 */
[----:B------:R-:W3:Y:S04]  /*174a0*/  LDL.LU R82, [R1+0x258] ;  /* 0x0002580001527983 */ /* 0x000ee80000300800 */
[----:B------:R-:W3:Y:S04]  /*174b0*/  LDL.LU R83, [R1+0x25c] ;  /* 0x00025c0001537983 */ /* 0x000ee80000300800 */
[----:B------:R-:W4:Y:S04]  /*174c0*/  LDL.LU R74, [R1+0x278] ;  /* 0x00027800014a7983 */ /* 0x000f280000300800 */
[----:B------:R-:W4:Y:S04]  /*174d0*/  LDL.LU R75, [R1+0x27c] ;  /* 0x00027c00014b7983 */ /* 0x000f280000300800 */
[----:B------:R-:W2:Y:S04]  /*174e0*/  LDL.LU R112, [R1+0x280] ;  /* 0x0002800001707983 */ /* 0x000ea80000300800 */
        /* <DEDUP_REMOVED lines=24> */
[----:B------:R-:W2:Y:S01]  /*17670*/  LDL.LU R79, [R1+0x26c] ;  /* 0x00026c00014f7983 */ /* 0x000ea20000300800 */
[-C--:B------:R-:W-:Y:S03]  /*17680*/  HMMA.1688.F32.TF32 R4, R196, R12.reuse, R148 ;  /* 0x0000000cc404723c */ /* 0x080fe60000081094 */
[----:B------:R-:W2:Y:S04]  /*17690*/  LDL.LU R146, [R1+0x48] ;  /* 0x0000480001927983 */ /* 0x000ea80000300800 */
[----:B------:R-:W2:Y:S01]  /*176a0*/  LDL.LU R147, [R1+0x4c] ;  /* 0x00004c0001937983 */ /* 0x000ea20000300800 */
[----:B------:R-:W-:Y:S03]  /*176b0*/  HMMA.1688.F32.TF32 R140, R236, R12, R8 ;  /* 0x0000000cec8c723c */ /* 0x000fe60000081008 */
[----:B------:R-:W2:Y:S04]  /*176c0*/  LDL.LU R188, [R1+0x20] ;  /* 0x0000200001bc7983 */ /* 0x000ea80000300800 */
[----:B------:R-:W2:Y:S04]  /*176d0*/  LDL.LU R189, [R1+0x24] ;  /* 0x0000240001bd7983 */ /* 0x000ea80000300800 */
[----:B------:R-:W1:Y:S04]  /*176e0*/  LDSM.16.M88.4 R8, [R203+UR8+0x3000] ;  /* 0x00300008cb08783b */ /* 0x000e680008000200 */
[----:B------:R-:W-:Y:S01]  /*176f0*/  STL.64 [R1+0x300], R4 ;  /* 0x0003000401007387 */ /* 0x000fe20000100a00 */
[----:B------:R-:W-:-:S02]  /*17700*/  IMAD.MOV.U32 R13, RZ, RZ, R6 ;  /* 0x000000ffff0d7224 */ /* 0x000fc400078e0006 */
[----:B------:R-:W-:Y:S02]  /*17710*/  IMAD.MOV.U32 R12, RZ, RZ, R7 ;  /* 0x000000ffff0c7224 */ /* 0x000fe400078e0007 */
[----:B------:R-:W2:Y:S04]  /*17720*/  LDSM.16.M88.4 R4, [R203+UR8+0x2800] ;  /* 0x00280008cb04783b */ /* 0x000ea80008000200 */
[----:B------:R-:W2:Y:S01]  /*17730*/  LDSM.16.M88.4 R200, [R203+UR8+0x7800] ;  /* 0x00780008cbc8783b */ /* 0x000ea20008000200 */
[----:B-1----:R-:W-:Y:S06]  /*17740*/  HMMA.1688.F32.TF32 R84, R88, R204, R84 ;  /* 0x000000cc5854723c */ /* 0x002fec0000081054 */
[----:B------:R-:W-:Y:S06]  /*17750*/  HMMA.1688.F32.TF32 R116, R152, R8, R184 ;  /* 0x000000089874723c */ /* 0x000fec00000810b8 */
[C---:B---3--:R-:W-:Y:S06]  /*17760*/  HMMA.1688.F32.TF32 R80, R88.reuse, R208, R80 ;  /* 0x000000d05850723c */ /* 0x048fec0000081050 */
[C---:B----4-:R-:W-:Y:S06]  /*17770*/  HMMA.1688.F32.TF32 R72, R88.reuse, R216, R72 ;  /* 0x000000d85848723c */ /* 0x050fec0000081048 */
[C---:B--2---:R-:W-:Y:S06]  /*17780*/  HMMA.1688.F32.TF32 R44, R88.reuse, R220, R112 ;  /* 0x000000dc582c723c */ /* 0x044fec0000081070 */
[----:B------:R-:W-:Y:S06]  /*17790*/  HMMA.1688.F32.TF32 R52, R88, R8, R32 ;  /* 0x000000085834723c */ /* 0x000fec0000081020 */
[----:B------:R-:W-:Y:S06]  /*177a0*/  HMMA.1688.F32.TF32 R32, R196, R4, R160 ;  /* 0x00000004c420723c */ /* 0x000fec00000810a0 */
[----:B------:R-:W-:-:S15]  /*177b0*/  HMMA.1688.F32.TF32 R56, R88, R232, R192 ;  /* 0x000000e85838723c */ /* 0x000fde00000810c0 */
[----:B------:R-:W-:-:S02]  /*177c0*/  NOP ;  /* 0x0000000000007918 */ /* 0x000fc40000000000 */
[----:B------:R-:W-:Y:S04]  /*177d0*/  STL.64 [R1+0x1c0], R32 ;  /* 0x0001c02001007387 */ /* 0x000fe80000100a00 */
[----:B------:R1:W-:Y:S04]  /*177e0*/  STL.64 [R1+0x1c8], R34 ;  /* 0x0001c82201007387 */ /* 0x0003e80000100a00 */
[----:B------:R-:W2:Y:S04]  /*177f0*/  LDL.LU R248, [R1+0x1f0] ;  /* 0x0001f00001f87983 */ /* 0x000ea80000300800 */
[----:B------:R-:W2:Y:S04]  /*17800*/  LDL.LU R249, [R1+0x1f4] ;  /* 0x0001f40001f97983 */ /* 0x000ea80000300800 */
[----:B------:R-:W2:Y:S04]  /*17810*/  LDL.LU R250, [R1+0x1f8] ;  /* 0x0001f80001fa7983 */ /* 0x000ea80000300800 */
[----:B------:R-:W2:Y:S04]  /*17820*/  LDL.LU R251, [R1+0x1fc] ;  /* 0x0001fc0001fb7983 */ /* 0x000ea80000300800 */
[----:B------:R-:W3:Y:S04]  /*17830*/  LDL.LU R36, [R1+0x200] ;  /* 0x0002000001247983 */ /* 0x000ee80000300800 */
[----:B------:R-:W3:Y:S04]  /*17840*/  LDL.LU R37, [R1+0x204] ;  /* 0x0002040001257983 */ /* 0x000ee80000300800 */
[----:B------:R-:W3:Y:S01]  /*17850*/  LDL.LU R38, [R1+0x208] ;  /* 0x0002080001267983 */ /* 0x000ee20000300800 */
[C---:B------:R-:W-:Y:S03]  /*17860*/  HMMA.1688.F32.TF32 R48, R88.reuse, R4, R48 ;  /* 0x000000045830723c */ /* 0x040fe60000081030 */
[----:B------:R-:W3:Y:S04]  /*17870*/  LDL.LU R39, [R1+0x20c] ;  /* 0x00020c0001277983 */ /* 0x000ee80000300800 */
[----:B------:R-:W4:Y:S01]  /*17880*/  LDL.LU R124, [R1+0x210] ;  /* 0x00021000017c7983 */ /* 0x000f220000300800 */
[C---:B------:R-:W-:Y:S03]  /*17890*/  HMMA.1688.F32.TF32 R60, R88.reuse, R228, R60 ;  /* 0x000000e4583c723c */ /* 0x040fe6000008103c */
[----:B------:R-:W4:Y:S03]  /*178a0*/  LDL.LU R125, [R1+0x214] ;  /* 0x00021400017d7983 */ /* 0x000f260000300800 */
[C---:B------:R-:W-:Y:S01]  /*178b0*/  HMMA.1688.F32.TF32 R64, R88.reuse, R224, R64 ;  /* 0x000000e05840723c */ /* 0x040fe20000081040 */
[----:B------:R-:W4:Y:S04]  /*178c0*/  LDL.LU R126, [R1+0x218] ;  /* 0x00021800017e7983 */ /* 0x000f280000300800 */
[----:B------:R-:W4:Y:S01]  /*178d0*/  LDL.LU R127, [R1+0x21c] ;  /* 0x00021c00017f7983 */ /* 0x000f220000300800 */
[C---:B------:R-:W-:Y:S06]  /*178e0*/  HMMA.1688.F32.TF32 R76, R88.reuse, R212, R76 ;  /* 0x000000d4584c723c */ /* 0x040fec000008104c */
[----:B------:R-:W-:Y:S01]  /*178f0*/  HMMA.1688.F32.TF32 R88, R88, R200, R120 ;  /* 0x000000c85858723c */ /* 0x000fe20000081078 */
[----:B------:R-:W2:Y:S04]  /*17900*/  LDL.LU R120, [R1+0x240] ;  /* 0x0002400001787983 */ /* 0x000ea80000300800 */
[----:B------:R-:W2:Y:S01]  /*17910*/  LDL.LU R121, [R1+0x244] ;  /* 0x0002440001797983 */ /* 0x000ea20000300800 */
[----:B-1----:R-:W-:Y:S03]  /*17920*/  HMMA.1688.F32.TF32 R32, R196, R8, R156 ;  /* 0x00000008c420723c */ /* 0x002fe6000008109c */
[----:B------:R-:W2:Y:S04]  /*17930*/  LDL.LU R122, [R1+0x248] ;  /* 0x00024800017a7983 */ /* 0x000ea80000300800 */
[----:B------:R-:W2:Y:S04]  /*17940*/  LDL.LU R123, [R1+0x24c] ;  /* 0x00024c00017b7983 */ /* 0x000ea80000300800 */
[----:B------:R-:W4:Y:S04]  /*17950*/  LDL.LU R128, [R1+0x1e0] ;  /* 0x0001e00001807983 */ /* 0x000f280000300800 */
[----:B------:R-:W4:Y:S04]  /*17960*/  LDL.LU R129, [R1+0x1e4] ;  /* 0x0001e40001817983 */ /* 0x000f280000300800 */
[----:B------:R-:W4:Y:S04]  /*17970*/  LDL.LU R130, [R1+0x1e8] ;  /* 0x0001e80001827983 */ /* 0x000f280000300800 */
[----:B------:R-:W4:Y:S04]  /*17980*/  LDL.LU R131, [R1+0x1ec] ;  /* 0x0001ec0001837983 */ /* 0x000f280000300800 */
[----:B------:R-:W2:Y:S04]  /*17990*/  LDL.LU R96, [R1+0x1d0] ;  /* 0x0001d00001607983 */ /* 0x000ea80000300800 */
[----:B------:R-:W2:Y:S04]  /*179a0*/  LDL.LU R97, [R1+0x1d4] ;  /* 0x0001d40001617983 */ /* 0x000ea80000300800 */
[----:B------:R-:W2:Y:S04]  /*179b0*/  LDL.LU R98, [R1+0x1d8] ;  /* 0x0001d80001627983 */ /* 0x000ea80000300800 */
[----:B------:R-:W2:Y:S04]  /*179c0*/  LDL.LU R99, [R1+0x1dc] ;  /* 0x0001dc0001637983 */ /* 0x000ea80000300800 */
[----:B------:R1:W-:Y:S01]  /*179d0*/  STL.64 [R1+0x1b0], R32 ;  /* 0x0001b02001007387 */ /* 0x0003e20000100a00 */
[----:B------:R-:W-:-:S03]  /*179e0*/  IMAD.MOV.U32 R25, RZ, RZ, R35 ;  /* 0x000000ffff197224 */ /* 0x000fc600078e0023 */
[----:B------:R1:W-:Y:S04]  /*179f0*/  STL [R1+0x1b8], R34 ;  /* 0x0001b82201007387 */ /* 0x0003e80000100800 */
[----:B-1----:R-:W2:Y:S04]  /*17a00*/  LDL.LU R32, [R1+0x1a0] ;  /* 0x0001a00001207983 */ /* 0x002ea80000300800 */
        /* <DEDUP_REMOVED lines=11> */
[-C--:B------:R-:W-:Y:S06]  /*17ac0*/  HMMA.1688.F32.TF32 R112, R152, R4.reuse, R144 ;  /* 0x000000049870723c */ /* 0x080fec0000081090 */
[C---:B------:R-:W-:Y:S06]  /*17ad0*/  HMMA.1688.F32.TF32 R144, R236.reuse, R4, R244 ;  /* 0x00000004ec90723c */ /* 0x040fec00000810f4 */
[----:B------:R-:W-:Y:S01]  /*17ae0*/  HMMA.1688.F32.TF32 R148, R236, R8, R188 ;  /* 0x00000008ec94723c */ /* 0x000fe200000810bc */
[----:B------:R-:W2:Y:S04]  /*17af0*/  LDL.LU R188, [R1+0x170] ;  /* 0x0001700001bc7983 */ /* 0x000ea80000300800 */
[----:B------:R-:W2:Y:S04]  /*17b00*/  LDL.LU R189, [R1+0x174] ;  /* 0x0001740001bd7983 */ /* 0x000ea80000300800 */
[----:B------:R-:W2:Y:S04]  /*17b10*/  LDL.LU R190, [R1+0x178] ;  /* 0x0001780001be7983 */ /* 0x000ea80000300800 */
[----:B------:R-:W2:Y:S01]  /*17b20*/  LDL.LU R191, [R1+0x17c] ;  /* 0x00017c0001bf7983 */ /* 0x000ea20000300800 */
[C---:B---3--:R-:W-:Y:S06]  /*17b30*/  HMMA.1688.F32.TF32 R244, R152.reuse, R224, R36 ;  /* 0x000000e098f4723c */ /* 0x048fec0000081024 */
[----:B----4-:R-:W-:-:S15]  /*17b40*/  HMMA.1688.F32.TF32 R36, R152, R216, R128 ;  /* 0x000000d89824723c */ /* 0x010fde0000081080 */
[----:B------:R-:W-:-:S09]  /*17b50*/  NOP ;  /* 0x0000000000007918 */ /* 0x000fd20000000000 */
[----:B------:R-:W-:Y:S02]  /*17b60*/  IMAD.MOV.U32 R9, RZ, RZ, R36 ;  /* 0x000000ffff097224 */ /* 0x000fe400078e0024 */
[----:B------:R-:W-:Y:S02]  /*17b70*/  IMAD.MOV.U32 R8, RZ, RZ, R37 ;  /* 0x000000ffff087224 */ /* 0x000fe400078e0025 */
[----:B------:R-:W-:Y:S02]  /*17b80*/  IMAD.MOV.U32 R5, RZ, RZ, R38 ;  /* 0x000000ffff057224 */ /* 0x000fe400078e0026 */
[----:B------:R-:W-:Y:S02]  /*17b90*/  IMAD.MOV.U32 R4, RZ, RZ, R39 ;  /* 0x000000ffff047224 */ /* 0x000fe400078e0027 */
[C---:B--2---:R-:W-:Y:S06]  /*17ba0*/  HMMA.1688.F32.TF32 R36, R152.reuse, R212, R96 ;  /* 0x000000d49824723c */ /* 0x044fec0000081060 */
[----:B------:R-:W-:-:S15]  /*17bb0*/  HMMA.1688.F32.TF32 R32, R152, R208, R32 ;  /* 0x000000d09820723c */ /* 0x000fde0000081020 */
[----:B------:R-:W-:-:S03]  /*17bc0*/  NOP ;  /* 0x0000000000007918 */ /* 0x000fc60000000000 */
[----:B------:R-:W-:Y:S02]  /*17bd0*/  IMAD.MOV.U32 R97, RZ, RZ, R36 ;  /* 0x000000ffff617224 */ /* 0x000fe400078e0024 */
[----:B------:R-:W-:Y:S02]  /*17be0*/  IMAD.MOV.U32 R98, RZ, RZ, R37 ;  /* 0x000000ffff627224 */ /* 0x000fe400078e0025 */
[----:B------:R-:W-:Y:S02]  /*17bf0*/  IMAD.MOV.U32 R36, RZ, RZ, R164 ;  /* 0x000000ffff247224 */ /* 0x000fe400078e00a4 */
[----:B------:R-:W-:Y:S01]  /*17c00*/  IMAD.MOV.U32 R99, RZ, RZ, R38 ;  /* 0x000000ffff637224 */ /* 0x000fe200078e0026 */
[----:B------:R-:W2:Y:S01]  /*17c10*/  LDL.LU R164, [R1+0xc2c] ;  /* 0x000c2c0001a47983 */ /* 0x000ea20000300800 */
[----:B------:R-:W-:Y:S02]  /*17c20*/  IMAD.MOV.U32 R103, RZ, RZ, R32 ;  /* 0x000000ffff677224 */ /* 0x000fe400078e0020 */
[----:B------:R-:W-:-:S02]  /*17c30*/  IMAD.MOV.U32 R28, RZ, RZ, R33 ;  /* 0x000000ffff1c7224 */ /* 0x000fc400078e0021 */
[----:B------:R-:W-:Y:S02]  /*17c40*/  IMAD.MOV.U32 R29, RZ, RZ, R34 ;  /* 0x000000ffff1d7224 */ /* 0x000fe400078e0022 */
[----:B------:R-:W-:Y:S02]  /*17c50*/  IMAD.MOV.U32 R96, RZ, RZ, R35 ;  /* 0x000000ffff607224 */ /* 0x000fe400078e0023 */
[----:B------:R-:W-:Y:S01]  /*17c60*/  HMMA.1688.F32.TF32 R32, R152, R204, R192 ;  /* 0x000000cc9820723c */ /* 0x000fe200000810c0 */
[----:B------:R-:W-:Y:S02]  /*17c70*/  IMAD.MOV.U32 R37, RZ, RZ, R165 ;  /* 0x000000ffff257224 */ /* 0x000fe400078e00a5 */
[----:B------:R-:W-:Y:S01]  /*17c80*/  IMAD.MOV.U32 R242, RZ, RZ, R39 ;  /* 0x000000fffff27224 */ /* 0x000fe200078e0027 */
[----:B------:R-:W3:Y:S01]  /*17c90*/  LDL.LU R165, [R1+0xc28] ;  /* 0x000c280001a57983 */ /* 0x000ee20000300800 */
[----:B------:R-:W-:Y:S02]  /*17ca0*/  IMAD.MOV.U32 R38, RZ, RZ, R166 ;  /* 0x000000ffff267224 */ /* 0x000fe400078e00a6 */
[----:B------:R-:W-:Y:S01]  /*17cb0*/  IMAD.MOV.U32 R39, RZ, RZ, R167 ;  /* 0x000000ffff277224 */ /* 0x000fe200078e00a7 */
[----:B------:R-:W4:Y:S04]  /*17cc0*/  LDL.LU R166, [R1+0xc24] ;  /* 0x000c240001a67983 */ /* 0x000f280000300800 */
[----:B------:R-:W4:-:S12]  /*17cd0*/  LDL.LU R167, [R1+0xc20] ;  /* 0x000c200001a77983 */ /* 0x000f180000300800 */
[----:B------:R-:W-:Y:S02]  /*17ce0*/  IMAD.MOV.U32 R3, RZ, RZ, R32 ;  /* 0x000000ffff037224 */ /* 0x000fe400078e0020 */
[----:B------:R-:W-:Y:S02]  /*17cf0*/  IMAD.MOV.U32 R100, RZ, RZ, R33 ;  /* 0x000000ffff647224 */ /* 0x000fe400078e0021 */
[----:B------:R-:W-:Y:S02]  /*17d00*/  IMAD.MOV.U32 R101, RZ, RZ, R34 ;  /* 0x000000ffff657224 */ /* 0x000fe400078e0022 */
[----:B------:R-:W-:Y:S02]  /*17d10*/  IMAD.MOV.U32 R102, RZ, RZ, R35 ;  /* 0x000000ffff667224 */ /* 0x000fe400078e0023 */
[C---:B------:R-:W-:Y:S01]  /*17d20*/  HMMA.1688.F32.TF32 R32, R152.reuse, R200, R184 ;  /* 0x000000c89820723c */ /* 0x040fe200000810b8 */
[----:B------:R-:W4:Y:S04]  /*17d30*/  LDL.LU R184, [R1+0x160] ;  /* 0x0001600001b87983 */ /* 0x000f280000300800 */
[----:B------:R-:W4:Y:S04]  /*17d40*/  LDL.LU R185, [R1+0x164] ;  /* 0x0001640001b97983 */ /* 0x000f280000300800 */
[----:B------:R-:W4:Y:S04]  /*17d50*/  LDL.LU R186, [R1+0x168] ;  /* 0x0001680001ba7983 */ /* 0x000f280000300800 */
[----:B------:R-:W4:Y:S01]  /*17d60*/  LDL.LU R187, [R1+0x16c] ;  /* 0x00016c0001bb7983 */ /* 0x000f220000300800 */
[C---:B------:R-:W-:Y:S06]  /*17d70*/  HMMA.1688.F32.TF32 R120, R152.reuse, R232, R120 ;  /* 0x000000e89878723c */ /* 0x040fec0000081078 */
[C---:B------:R-:W-:Y:S06]  /*17d80*/  HMMA.1688.F32.TF32 R124, R152.reuse, R228, R124 ;  /* 0x000000e4987c723c */ /* 0x040fec000008107c */
[----:B------:R-:W-:Y:S06]  /*17d90*/  HMMA.1688.F32.TF32 R248, R152, R220, R248 ;  /* 0x000000dc98f8723c */ /* 0x000fec00000810f8 */
[----:B------:R-:W-:Y:S01]  /*17da0*/  HMMA.1688.F32.TF32 R152, R236, R232, R188 ;  /* 0x000000e8ec98723c */ /* 0x000fe200000810bc */
[----:B------:R-:W4:Y:S04]  /*17db0*/  LDL.LU R188, [R1+0x130] ;  /* 0x0001300001bc7983 */ /* 0x000f280000300800 */
[----:B------:R-:W4:Y:S04]  /*17dc0*/  LDL.LU R189, [R1+0x134] ;  /* 0x0001340001bd7983 */ /* 0x000f280000300800 */
[----:B------:R-:W4:Y:S04]  /*17dd0*/  LDL.LU R190, [R1+0x138] ;  /* 0x0001380001be7983 */ /* 0x000f280000300800 */
[----:B------:R-:W4:Y:S01]  /*17de0*/  LDL.LU R191, [R1+0x13c] ;  /* 0x00013c0001bf7983 */ /* 0x000f220000300800 */
[----:B------:R-:W-:-:S02]  /*17df0*/  IMAD.MOV.U32 R135, RZ, RZ, R180 ;  /* 0x000000ffff877224 */ /* 0x000fc400078e00b4 */
[----:B------:R-:W-:Y:S02]  /*17e00*/  IMAD.MOV.U32 R128, RZ, RZ, R181 ;  /* 0x000000ffff807224 */ /* 0x000fe400078e00b5 */
[----:B------:R-:W-:Y:S02]  /*17e10*/  IMAD.MOV.U32 R129, RZ, RZ, R182 ;  /* 0x000000ffff817224 */ /* 0x000fe400078e00b6 */
[----:B------:R-:W-:Y:S02]  /*17e20*/  IMAD.MOV.U32 R130, RZ, RZ, R183 ;  /* 0x000000ffff827224 */ /* 0x000fe400078e00b7 */
[----:B------:R-:W-:Y:S02]  /*17e30*/  IMAD.MOV.U32 R107, RZ, RZ, R32 ;  /* 0x000000ffff6b7224 */ /* 0x000fe400078e0020 */
[----:B------:R-:W-:Y:S02]  /*17e40*/  IMAD.MOV.U32 R131, RZ, RZ, R176 ;  /* 0x000000ffff837224 */ /* 0x000fe400078e00b0 */
        /* <DEDUP_REMOVED lines=11> */
[----:B--2---:R-:W-:Y:S02]  /*17f00*/  IMAD.MOV.U32 R43, RZ, RZ, R164 ;  /* 0x000000ffff2b7224 */ /* 0x004fe400078e00a4 */
[----:B------:R-:W2:Y:S01]  /*17f10*/  LDL.LU R164, [R1+0x120] ;  /* 0x0001200001a47983 */ /* 0x000ea20000300800 */
[----:B---3--:R-:W-:-:S03]  /*17f20*/  IMAD.MOV.U32 R42, RZ, RZ, R165 ;  /* 0x000000ffff2a7224 */ /* 0x008fc600078e00a5 */
[----:B------:R-:W2:Y:S01]  /*17f30*/  LDL.LU R165, [R1+0x124] ;  /* 0x0001240001a57983 */ /* 0x000ea20000300800 */
[----:B----4-:R-:W-:-:S03]  /*17f40*/  IMAD.MOV.U32 R41, RZ, RZ, R166 ;  /* 0x000000ffff297224 */ /* 0x010fc600078e00a6 */
[----:B------:R-:W2:Y:S01]  /*17f50*/  LDL.LU R166, [R1+0x128] ;  /* 0x0001280001a67983 */ /* 0x000ea20000300800 */
[----:B------:R-:W-:-:S03]  /*17f60*/  IMAD.MOV.U32 R40, RZ, RZ, R167 ;  /* 0x000000ffff287224 */ /* 0x000fc600078e00a7 */
        /* <DEDUP_REMOVED lines=8> */
[----:B------:R-:W3:Y:S04]  /*17ff0*/  LDL.LU R180, [R1+0xc1c] ;  /* 0x000c1c0001b47983 */ /* 0x000ee80000300800 */
[----:B------:R-:W3:Y:S04]  /*18000*/  LDL.LU R181, [R1+0xc18] ;  /* 0x000c180001b57983 */ /* 0x000ee80000300800 */
[----:B------:R-:W3:Y:S04]  /*18010*/  LDL.LU R182, [R1+0xc14] ;  /* 0x000c140001b67983 */ /* 0x000ee80000300800 */
[----:B------:R-:W3:Y:S04]  /*18020*/  LDL.LU R183, [R1+0xc10] ;  /* 0x000c100001b77983 */ /* 0x000ee80000300800 */
[----:B------:R-:W3:Y:S04]  /*18030*/  LDL.LU R176, [R1+0xc0c] ;  /* 0x000c0c0001b07983 */ /* 0x000ee80000300800 */
[----:B------:R-:W3:Y:S04]  /*18040*/  LDL.LU R177, [R1+0xc08] ;  /* 0x000c080001b17983 */ /* 0x000ee80000300800 */
[----:B------:R-:W3:Y:S04]  /*18050*/  LDL.LU R178, [R1+0xc04] ;  /* 0x000c040001b27983 */ /* 0x000ee80000300800 */
[----:B------:R-:W3:Y:S01]  /*18060*/  LDL.LU R172, [R1+0xc00] ;  /* 0x000c000001ac7983 */ /* 0x000ee20000300800 */
[----:B------:R-:W-:Y:S03]  /*18070*/  HMMA.1688.F32.TF32 R156, R236, R228, R184 ;  /* 0x000000e4ec9c723c */ /* 0x000fe600000810b8 */
[----:B------:R-:W3:Y:S04]  /*18080*/  LDL.LU R173, [R1+0xbfc] ;  /* 0x000bfc0001ad7983 */ /* 0x000ee80000300800 */
[----:B------:R-:W3:Y:S01]  /*18090*/  LDL.LU R174, [R1+0xbf8] ;  /* 0x000bf80001ae7983 */ /* 0x000ee20000300800 */
[----:B------:R-:W-:-:S03]  /*180a0*/  IMAD.MOV.U32 R184, RZ, RZ, R170 ;  /* 0x000000ffffb87224 */ /* 0x000fc600078e00aa */
[----:B------:R-:W3:Y:S01]  /*180b0*/  LDL.LU R175, [R1+0xbf4] ;  /* 0x000bf40001af7983 */ /* 0x000ee20000300800 */
[----:B------:R-:W-:-:S03]  /*180c0*/  IMAD.MOV.U32 R185, RZ, RZ, R171 ;  /* 0x000000ffffb97224 */ /* 0x000fc600078e00ab */
[----:B------:R-:W3:Y:S01]  /*180d0*/  LDL.LU R168, [R1+0xbf0] ;  /* 0x000bf00001a87983 */ /* 0x000ee20000300800 */
[----:B------:R-:W-:-:S03]  /*180e0*/  IMAD.MOV.U32 R186, RZ, RZ, R179 ;  /* 0x000000ffffba7224 */ /* 0x000fc600078e00b3 */
[----:B------:R-:W3:Y:S04]  /*180f0*/  LDL.LU R169, [R1+0xbec] ;  /* 0x000bec0001a97983 */ /* 0x000ee80000300800 */
[----:B------:R-:W3:Y:S04]  /*18100*/  LDL.LU R170, [R1+0xbe8] ;  /* 0x000be80001aa7983 */ /* 0x000ee80000300800 */
[----:B------:R-:W3:Y:S04]  /*18110*/  LDL.LU R171, [R1+0xbe4] ;  /* 0x000be40001ab7983 */ /* 0x000ee80000300800 */
[----:B------:R-:W3:Y:S04]  /*18120*/  LDL.LU R179, [R1+0xbe0] ;  /* 0x000be00001b37983 */ /* 0x000ee80000300800 */
[----:B------:R-:W3:Y:S01]  /*18130*/  LDL.LU R187, [R1+0x7c] ;  /* 0x00007c0001bb7983 */ /* 0x000ee20000300800 */
[C---:B------:R-:W-:Y:S06]  /*18140*/  HMMA.1688.F32.TF32 R40, R196.reuse, R232, R40 ;  /* 0x000000e8c428723c */ /* 0x040fec0000081028 */
[C---:B------:R-:W-:Y:S06]  /*18150*/  HMMA.1688.F32.TF32 R36, R196.reuse, R224, R36 ;  /* 0x000000e0c424723c */ /* 0x040fec0000081024 */
[----:B------:R-:W-:Y:S06]  /*18160*/  HMMA.1688.F32.TF32 R128, R196, R220, R128 ;  /* 0x000000dcc480723c */ /* 0x000fec0000081080 */
[----:B------:R-:W-:Y:S06]  /*18170*/  HMMA.1688.F32.TF32 R160, R236, R224, R188 ;  /* 0x000000e0eca0723c */ /* 0x000fec00000810bc */
[----:B------:R-:W-:Y:S01]  /*18180*/  HMMA.1688.F32.TF32 R32, R196, R216, R32 ;  /* 0x000000d8c420723c */ /* 0x000fe20000081020 */
[----:B------:R-:W-:-:S02]  /*18190*/  IMAD.MOV.U32 R188, RZ, RZ, R241 ;  /* 0x000000ffffbc7224 */ /* 0x000fc400078e00f1 */
[----:B------:R-:W-:Y:S02]  /*181a0*/  IMAD.MOV.U32 R189, RZ, RZ, R240 ;  /* 0x000000ffffbd7224 */ /* 0x000fe400078e00f0 */
[----:B------:R-:W-:Y:S02]  /*181b0*/  IMAD.MOV.U32 R190, RZ, RZ, R2 ;  /* 0x000000ffffbe7224 */ /* 0x000fe400078e0002 */
[----:B------:R-:W-:Y:S01]  /*181c0*/  IMAD.MOV.U32 R191, RZ, RZ, R0 ;  /* 0x000000ffffbf7224 */ /* 0x000fe200078e0000 */
[----:B------:R-:W-:Y:S01]  /*181d0*/  HMMA.1688.F32.TF32 R192, R196, R212, R192 ;  /* 0x000000d4c4c0723c */ /* 0x000fe200000810c0 */
[----:B------:R-:W-:-:S05]  /*181e0*/  IMAD.MOV.U32 R232, RZ, RZ, R42 ;  /* 0x000000ffffe87224 */ /* 0x000fca00078e002a */
[----:B------:R-:W-:Y:S01]  /*181f0*/  HMMA.1688.F32.TF32 R188, R196, R204, R188 ;  /* 0x000000ccc4bc723c */ /* 0x000fe200000810bc */
[----:B------:R-:W-:Y:S02]  /*18200*/  IMAD.MOV.U32 R24, RZ, RZ, R43 ;  /* 0x000000ffff187224 */ /* 0x000fe400078e002b */
[----:B------:R-:W-:Y:S02]  /*18210*/  IMAD.MOV.U32 R233, RZ, RZ, R41 ;  /* 0x000000ffffe97224 */ /* 0x000fe400078e0029 */
[----:B------:R-:W-:Y:S02]  /*18220*/  IMAD.MOV.U32 R225, RZ, RZ, R130 ;  /* 0x000000ffffe17224 */ /* 0x000fe400078e0082 */
[----:B------:R-:W-:-:S11]  /*18230*/  IMAD.MOV.U32 R224, RZ, RZ, R131 ;  /* 0x000000ffffe07224 */ /* 0x000fd600078e0083 */
[----:B------:R-:W-:Y:S02]  /*18240*/  IMAD.MOV.U32 R0, RZ, RZ, R192 ;  /* 0x000000ffff007224 */ /* 0x000fe400078e00c0 */
[----:B------:R-:W-:Y:S01]  /*18250*/  IMAD.MOV.U32 R2, RZ, RZ, R193 ;  /* 0x000000ffff027224 */ /* 0x000fe200078e00c1 */
[----:B--2---:R-:W-:Y:S06]  /*18260*/  HMMA.1688.F32.TF32 R164, R236, R220, R164 ;  /* 0x000000dceca4723c */ /* 0x004fec00000810a4 */
[----:B----4-:R-:W-:Y:S06]  /*18270*/  HMMA.1688.F32.TF32 R132, R196, R228, R132 ;  /* 0x000000e4c484723c */ /* 0x010fec0000081084 */
[----:B---3--:R-:W-:Y:S01]  /*18280*/  HMMA.1688.F32.TF32 R180, R236, R204, R180 ;  /* 0x000000ccecb4723c */ /* 0x008fe200000810b4 */
[----:B------:R-:W-:-:S02]  /*18290*/  IMAD.MOV.U32 R229, RZ, RZ, R128 ;  /* 0x000000ffffe57224 */ /* 0x000fc400078e0080 */
[----:B------:R-:W-:Y:S02]  /*182a0*/  IMAD.MOV.U32 R228, RZ, RZ, R129 ;  /* 0x000000ffffe47224 */ /* 0x000fe400078e0081 */
[----:B------:R-:W-:Y:S02]  /*182b0*/  IMAD.MOV.U32 R221, RZ, RZ, R34 ;  /* 0x000000ffffdd7224 */ /* 0x000fe400078e0022 */
[----:B------:R-:W-:Y:S01]  /*182c0*/  IMAD.MOV.U32 R220, RZ, RZ, R35 ;  /* 0x000000ffffdc7224 */ /* 0x000fe200078e0023 */
[C---:B------:R-:W-:Y:S06]  /*182d0*/  HMMA.1688.F32.TF32 R172, R236.reuse, R212, R172 ;  /* 0x000000d4ecac723c */ /* 0x040fec00000810ac */
[----:B------:R-:W-:Y:S06]  /*182e0*/  HMMA.1688.F32.TF32 R168, R236, R216, R168 ;  /* 0x000000d8eca8723c */ /* 0x000fec00000810a8 */
[-C--:B------:R-:W-:Y:S06]  /*182f0*/  HMMA.1688.F32.TF32 R184, R196, R208.reuse, R184 ;  /* 0x000000d0c4b8723c */ /* 0x080fec00000810b8 */
[C---:B------:R-:W-:Y:S06]  /*18300*/  HMMA.1688.F32.TF32 R176, R236.reuse, R208, R176 ;  /* 0x000000d0ecb0723c */ /* 0x040fec00000810b0 */
[----:B------:R-:W-:Y:S01]  /*18310*/  HMMA.1688.F32.TF32 R236, R236, R200, R136 ;  /* 0x000000c8ecec723c */ /* 0x000fe20000081088 */
[----:B------:R-:W2:Y:S04]  /*18320*/  LDL.LU.64 R138, [R1+0xbd8] ;  /* 0x000bd800018a7983 */ /* 0x000ea80000300a00 */
[----:B------:R-:W2:Y:S04]  /*18330*/  LDL.LU.64 R136, [R1+0xbd0] ;  /* 0x000bd00001887983 */ /* 0x000ea80000300a00 */
[----:B------:R1:W-:Y:S04]  /*18340*/  STL [R1+0x160], R40 ;  /* 0x0001602801007387 */ /* 0x0003e80000100800 */
[----:B------:R-:W3:Y:S04]  /*18350*/  LDL.LU.64 R42, [R1+0xbc8] ;  /* 0x000bc800012a7983 */ /* 0x000ee80000300a00 */
[----:B-1----:R-:W3:Y:S04]  /*18360*/  LDL.LU.64 R40, [R1+0xbc0] ;  /* 0x000bc00001287983 */ /* 0x002ee80000300a00 */
[----:B------:R-:W-:Y:S04]  /*18370*/  STL.64 [R1+0x150], R132 ;  /* 0x0001508401007387 */ /* 0x000fe80000100a00 */
[----:B------:R1:W-:Y:S01]  /*18380*/  STL.64 [R1+0x158], R134 ;  /* 0x0001588601007387 */ /* 0x0003e20000100a00 */
[----:B------:R-:W-:-:S03]  /*18390*/  IMAD.MOV.U32 R217, RZ, RZ, R194 ;  /* 0x000000ffffd97224 */ /* 0x000fc600078e00c2 */
[----:B-1----:R-:W4:Y:S04]  /*183a0*/  LDL.LU.64 R134, [R1+0xbb8] ;  /* 0x000bb80001867983 */ /* 0x002f280000300a00 */
[----:B------:R-:W4:Y:S04]  /*183b0*/  LDL.LU.64 R132, [R1+0xbb0] ;  /* 0x000bb00001847983 */ /* 0x000f280000300a00 */
[----:B------:R-:W-:Y:S04]  /*183c0*/  STL.64 [R1+0x130], R36 ;  /* 0x0001302401007387 */ /* 0x000fe80000100a00 */
[----:B------:R1:W-:Y:S01]  /*183d0*/  STL.64 [R1+0x138], R38 ;  /* 0x0001382601007387 */ /* 0x0003e20000100a00 */
[----:B------:R-:W-:-:S02]  /*183e0*/  IMAD.MOV.U32 R216, RZ, RZ, R195 ;  /* 0x000000ffffd87224 */ /* 0x000fc400078e00c3 */
[----:B------:R-:W-:Y:S01]  /*183f0*/  IMAD.MOV.U32 R213, RZ, RZ, R186 ;  /* 0x000000ffffd57224 */ /* 0x000fe200078e00ba */
[----:B-1----:R-:W2:Y:S04]  /*18400*/  LDL.LU.64 R38, [R1+0xba8] ;  /* 0x000ba80001267983 */ /* 0x002ea80000300a00 */
[----:B------:R-:W2:Y:S04]  /*18410*/  LDL.LU.64 R36, [R1+0xba0] ;  /* 0x000ba00001247983 */ /* 0x000ea80000300a00 */
[----:B------:R-:W4:Y:S04]  /*18420*/  LDL.LU.64 R130, [R1+0xb98] ;  /* 0x000b980001827983 */ /* 0x000f280000300a00 */
[----:B------:R-:W4:Y:S04]  /*18430*/  LDL.LU.64 R128, [R1+0xb90] ;  /* 0x000b900001807983 */ /* 0x000f280000300a00 */
[----:B------:R1:W-:Y:S01]  /*18440*/  STL.64 [R1+0x110], R32 ;  /* 0x0001102001007387 */ /* 0x0003e20000100a00 */
[----:B------:R-:W-:-:S03]  /*18450*/  IMAD.MOV.U32 R212, RZ, RZ, R187 ;  /* 0x000000ffffd47224 */ /* 0x000fc600078e00bb */
[----:B------:R-:W3:Y:S01]  /*18460*/  LDL.LU.64 R34, [R1+0xb88] ;  /* 0x000b880001227983 */ /* 0x000ee20000300a00 */
[----:B------:R-:W-:Y:S02]  /*18470*/  IMAD.MOV.U32 R241, RZ, RZ, R184 ;  /* 0x000000fffff17224 */ /* 0x000fe400078e00b8 */
[----:B------:R-:W-:Y:S01]  /*18480*/  IMAD.MOV.U32 R240, RZ, RZ, R185 ;  /* 0x000000fffff07224 */ /* 0x000fe200078e00b9 */
[----:B-1----:R-:W3:Y:S01]  /*18490*/  LDL.LU.64 R32, [R1+0xb80] ;  /* 0x000b800001207983 */ /* 0x002ee20000300a00 */
[----:B------:R-:W-:-:S03]  /*184a0*/  IMAD.MOV.U32 R205, RZ, RZ, R190 ;  /* 0x000000ffffcd7224 */ /* 0x000fc600078e00be */
[----:B------:R-:W4:Y:S01]  /*184b0*/  LDL.LU.64 R194, [R1+0xb78] ;  /* 0x000b780001c27983 */ /* 0x000f220000300a00 */
[----:B------:R-:W-:-:S03]  /*184c0*/  IMAD.MOV.U32 R204, RZ, RZ, R191 ;  /* 0x000000ffffcc7224 */ /* 0x000fc600078e00bf */
[----:B------:R-:W4:Y:S01]  /*184d0*/  LDL.LU.64 R192, [R1+0xb70] ;  /* 0x000b700001c07983 */ /* 0x000f220000300a00 */
[----:B------:R-:W-:-:S03]  /*184e0*/  IMAD.MOV.U32 R209, RZ, RZ, R188 ;  /* 0x000000ffffd17224 */ /* 0x000fc600078e00bc */
[----:B------:R-:W2:Y:S01]  /*184f0*/  LDL.LU.64 R186, [R1+0xb68] ;  /* 0x000b680001ba7983 */ /* 0x000ea20000300a00 */
[----:B------:R-:W-:-:S03]  /*18500*/  IMAD.MOV.U32 R208, RZ, RZ, R189 ;  /* 0x000000ffffd07224 */ /* 0x000fc600078e00bd */
[----:B------:R-:W2:Y:S04]  /*18510*/  LDL.LU.64 R184, [R1+0xb60] ;  /* 0x000b600001b87983 */ /* 0x000ea80000300a00 */
[----:B------:R-:W3:Y:S04]  /*18520*/  LDL.LU.64 R190, [R1+0xb58] ;  /* 0x000b580001be7983 */ /* 0x000ee80000300a00 */
[----:B------:R-:W3:Y:S01]  /*18530*/  LDL.LU.64 R188, [R1+0xb50] ;  /* 0x000b500001bc7983 */ /* 0x000ee20000300a00 */
[----:B------:R-:W-:Y:S06]  /*18540*/  HMMA.1688.F32.TF32 R48, R68, R6, R48 ;  /* 0x000000064430723c */ /* 0x000fec0000081030 */
[----:B---3--:R-:W-:Y:S01]  /*18550*/  HMMA.1688.F32.TF32 R188, R196, R200, R188 ;  /* 0x000000c8c4bc723c */ /* 0x008fe200000810bc */
[----:B------:R-:W3:Y:S04]  /*18560*/  LDL R200, [R1+0x830] ;  /* 0x0008300001c87983 */ /* 0x000ee80000100800 */
[----:B------:R-:W3:Y:S01]  /*18570*/  LDL R201, [R1+0x824] ;  /* 0x0008240001c97983 */ /* 0x000ee20000100800 */
[C---:B--2---:R-:W-:Y:S06]  /*18580*/  HMMA.1688.F32.TF32 R196, R68.reuse, R30, R184 ;  /* 0x0000001e44c4723c */ /* 0x044fec00000810b8 */
[C---:B------:R-:W-:Y:S06]  /*18590*/  HMMA.1688.F32.TF32 R184, R68.reuse, R26, R32 ;  /* 0x0000001a44b8723c */ /* 0x040fec0000081020 */
[C---:B------:R-:W-:Y:S06]  /*185a0*/  HMMA.1688.F32.TF32 R32, R68.reuse, R22, R36 ;  /* 0x000000164420723c */ /* 0x040fec0000081024 */
[C---:B------:R-:W-:Y:S05]  /*185b0*/  HMMA.1688.F32.TF32 R36, R68.reuse, R18, R40 ;  /* 0x000000124424723c */ /* 0x040fea0000081028 */
[----:B------:R-:W-:Y:S04]  /*185c0*/  STL.64 [R1+0x1d0], R196 ;  /* 0x0001d0c401007387 */ /* 0x000fe80000100a00 */
[----:B------:R1:W-:Y:S04]  /*185d0*/  STL.64 [R1+0x1d8], R198 ;  /* 0x0001d8c601007387 */ /* 0x0003e80000100a00 */
[----:B------:R-:W-:Y:S04]  /*185e0*/  STL.64 [R1+0x1a0], R184 ;  /* 0x0001a0b801007387 */ /* 0x000fe80000100a00 */
[----:B------:R-:W-:Y:S04]  /*185f0*/  STL.64 [R1+0x1a8], R186 ;  /* 0x0001a8ba01007387 */ /* 0x000fe80000100a00 */
[----:B------:R-:W-:Y:S04]  /*18600*/  STL.64 [R1+0x190], R32 ;  /* 0x0001902001007387 */ /* 0x000fe80000100a00 */
[----:B------:R-:W-:Y:S04]  /*18610*/  STL.64 [R1+0x198], R34 ;  /* 0x0001982201007387 */ /* 0x000fe80000100a00 */
[----:B------:R-:W-:Y:S04]  /*18620*/  STL.64 [R1+0x180], R36 ;  /* 0x0001802401007387 */ /* 0x000fe80000100a00 */
[----:B------:R2:W-:Y:S01]  /*18630*/  STL.64 [R1+0x188], R38 ;  /* 0x0001882601007387 */ /* 0x0005e20000100a00 */
[----:B------:R-:W-:Y:S01]  /*18640*/  HMMA.1688.F32.TF32 R40, R68, R10, R52 ;  /* 0x0000000a4428723c */ /* 0x000fe20000081034 */
[----:B-1----:R-:W-:-:S02]  /*18650*/  LOP3.LUT R199, R252, 0x20, RZ, 0x3c, !PT ;  /* 0x00000020fcc77812 */ /* 0x002fc400078e3cff */
[----:B------:R-:W-:Y:S04]  /*18660*/  LDS R32, [R252+UR7+0x11880] ;  /* 0x01188007fc207984 */ /* 0x000fe80008000800 */
[----:B------:R-:W-:Y:S01]  /*18670*/  LDS R34, [R252+UR7+0x11c80] ;  /* 0x011c8007fc227984 */ /* 0x000fe20008000800 */
[----:B--2---:R-:W-:Y:S03]  /*18680*/  HMMA.1688.F32.TF32 R36, R68, R14, R92 ;  /* 0x0000000e4424723c */ /* 0x004fe6000008105c */
[----:B------:R-:W-:Y:S04]  /*18690*/  STL [R1+0x864], R252 ;  /* 0x000864fc01007387 */ /* 0x000fe80000100800 */
[----:B------:R-:W-:Y:S04]  /*186a0*/  LDS R33, [R199+UR7+0x11880] ;  /* 0x01188007c7217984 */ /* 0x000fe80008000800 */
[----:B------:R-:W4:-:S12]  /*186b0*/  LDS R35, [R199+UR7+0x11c80] ;  /* 0x011c8007c7237984 */ /* 0x000f180008000800 */
[----:B------:R-:W-:Y:S04]  /*186c0*/  STL.64 [R1+0x170], R36 ;  /* 0x0001702401007387 */ /* 0x000fe80000100a00 */
[----:B------:R1:W-:Y:S04]  /*186d0*/  STL.64 [R1+0x178], R38 ;  /* 0x0001782601007387 */ /* 0x0003e80000100a00 */
[----:B------:R-:W-:Y:S04]  /*186e0*/  STL.64 [R1+0x140], R48 ;  /* 0x0001403001007387 */ /* 0x000fe80000100a00 */
[----:B------:R2:W-:Y:S01]  /*186f0*/  STL.64 [R1+0x148], R50 ;  /* 0x0001483201007387 */ /* 0x0005e20000100a00 */
[C---:B-1----:R-:W-:Y:S03]  /*18700*/  HMMA.1688.F32.TF32 R36, R68.reuse, R234, R56 ;  /* 0x000000ea4424723c */ /* 0x042fe60000081038 */
[----:B------:R-:W-:Y:S04]  /*18710*/  STL.64 [R1+0xd0], R40 ;  /* 0x0000d02801007387 */ /* 0x000fe80000100a00 */
[----:B------:R1:W-:Y:S01]  /*18720*/  STL.64 [R1+0xd8], R42 ;  /* 0x0000d82a01007387 */ /* 0x0003e20000100a00 */
[C---:B--2---:R-:W-:Y:S06]  /*18730*/  HMMA.1688.F32.TF32 R48, R68.reuse, R230, R60 ;  /* 0x000000e64430723c */ /* 0x044fec000008103c */
[C---:B-1----:R-:W-:Y:S09]  /*18740*/  HMMA.1688.F32.TF32 R40, R68.reuse, R226, R64 ;  /* 0x000000e24428723c */ /* 0x042ff20000081040 */
[----:B------:R-:W-:Y:S04]  /*18750*/  STL.64 [R1+0xc0], R36 ;  /* 0x0000c02401007387 */ /* 0x000fe80000100a00 */
[----:B------:R-:W-:Y:S04]  /*18760*/  STL.64 [R1+0xc8], R38 ;  /* 0x0000c82601007387 */ /* 0x000fe80000100a00 */
[----:B------:R-:W-:Y:S04]  /*18770*/  STL.64 [R1+0xb0], R48 ;  /* 0x0000b03001007387 */ /* 0x000fe80000100a00 */
[----:B------:R-:W-:Y:S04]  /*18780*/  STL.64 [R1+0xb8], R50 ;  /* 0x0000b83201007387 */ /* 0x000fe80000100a00 */
[----:B------:R-:W-:Y:S04]  /*18790*/  STL.64 [R1+0xa0], R40 ;  /* 0x0000a02801007387 */ /* 0x000fe80000100a00 */
[----:B------:R1:W-:Y:S02]  /*187a0*/  STL.64 [R1+0xa8], R42 ;  /* 0x0000a82a01007387 */ /* 0x0003e40000100a00 */
[C---:B-1----:R-:W-:Y:S06]  /*187b0*/  HMMA.1688.F32.TF32 R40, R68.reuse, R222, R44 ;  /* 0x000000de4428723c */ /* 0x042fec000008102c */
[C---:B------:R-:W-:Y:S06]  /*187c0*/  HMMA.1688.F32.TF32 R48, R68.reuse, R218, R72 ;  /* 0x000000da4430723c */ /* 0x040fec0000081048 */
[C---:B------:R-:W-:Y:S11]  /*187d0*/  HMMA.1688.F32.TF32 R44, R68.reuse, R214, R76 ;  /* 0x000000d6442c723c */ /* 0x040ff6000008104c */
[----:B------:R-:W-:Y:S04]  /*187e0*/  STL.64 [R1+0x90], R40 ;  /* 0x0000902801007387 */ /* 0x000fe80000100a00 */
[----:B------:R1:W-:Y:S01]  /*187f0*/  STL.64 [R1+0x98], R42 ;  /* 0x0000982a01007387 */ /* 0x0003e20000100a00 */
[C---:B------:R-:W-:Y:S06]  /*18800*/  HMMA.1688.F32.TF32 R196, R68.reuse, R206, R84 ;  /* 0x000000ce44c4723c */ /* 0x040fec0000081054 */
[C---:B-1----:R-:W-:Y:S01]  /*18810*/  HMMA.1688.F32.TF32 R40, R68.reuse, R210, R80 ;  /* 0x000000d24428723c */ /* 0x042fe20000081050 */
[----:B------:R-:W-:Y:S05]  /*18820*/  STL.64 [R1+0x80], R48 ;  /* 0x0000803001007387 */ /* 0x000fea0000100a00 */
[----:B------:R-:W-:Y:S01]  /*18830*/  HMMA.1688.F32.TF32 R184, R68, R202, R88 ;  /* 0x000000ca44b8723c */ /* 0x000fe20000081058 */
[----:B------:R1:W-:Y:S04]  /*18840*/  STL.64 [R1+0x88], R50 ;  /* 0x0000883201007387 */ /* 0x0003e80000100a00 */
[----:B------:R-:W2:Y:S01]  /*18850*/  LDL.LU R92, [R1+0x10] ;  /* 0x00001000015c7983 */ /* 0x000ea20000300800 */
[C---:B----4-:R-:W-:Y:S03]  /*18860*/  HMMA.1688.F32.TF32 R52, R32.reuse, R30, R192 ;  /* 0x0000001e2034723c */ /* 0x050fe600000810c0 */
[----:B------:R-:W-:Y:S03]  /*18870*/  STL.64 [R1+0x70], R44 ;  /* 0x0000702c01007387 */ /* 0x000fe60000100a00 */
[C---:B-1----:R-:W-:Y:S01]  /*18880*/  HMMA.1688.F32.TF32 R48, R32.reuse, R26, R128 ;  /* 0x0000001a2030723c */ /* 0x042fe20000081080 */
[----:B------:R1:W-:Y:S04]  /*18890*/  STL.64 [R1+0x78], R46 ;  /* 0x0000782e01007387 */ /* 0x0003e80000100a00 */
[----:B------:R-:W-:Y:S01]  /*188a0*/  STL.64 [R1+0x60], R40 ;  /* 0x0000602801007387 */ /* 0x000fe20000100a00 */
[C---:B-1----:R-:W-:Y:S03]  /*188b0*/  HMMA.1688.F32.TF32 R44, R32.reuse, R22, R132 ;  /* 0x00000016202c723c */ /* 0x042fe60000081084 */
[----:B------:R-:W-:Y:S04]  /*188c0*/  STL.64 [R1+0x68], R42 ;  /* 0x0000682a01007387 */ /* 0x000fe80000100a00 */
[----:B------:R-:W2:Y:S04]  /*188d0*/  LDL.LU R93, [R1+0x14] ;  /* 0x00001400015d7983 */ /* 0x000ea80000300800 */
[----:B------:R-:W2:Y:S04]  /*188e0*/  LDL.LU R94, [R1+0x18] ;  /* 0x00001800015e7983 */ /* 0x000ea80000300800 */
[----:B------:R-:W2:Y:S04]  /*188f0*/  LDL.LU R95, [R1+0x1c] ;  /* 0x00001c00015f7983 */ /* 0x000ea80000300800 */
        /* <DEDUP_REMOVED lines=9> */
[----:B------:R1:W-:Y:S04]  /*18990*/  STL.64 [R1+0x2d8], R54 ;  /* 0x0002d83601007387 */ /* 0x0003e80000100a00 */
[----:B------:R-:W-:Y:S01]  /*189a0*/  STL.64 [R1+0x2c0], R48 ;  /* 0x0002c03001007387 */ /* 0x000fe20000100a00 */
[C---:B------:R-:W-:Y:S03]  /*189b0*/  HMMA.1688.F32.TF32 R192, R32.reuse, R10, R148 ;  /* 0x0000000a20c0723c */ /* 0x040fe60000081094 */
[----:B------:R4:W-:Y:S03]  /*189c0*/  STL.64 [R1+0x2c8], R50 ;  /* 0x0002c83201007387 */ /* 0x0009e60000100a00 */
[C---:B-1----:R-:W-:Y:S01]  /*189d0*/  HMMA.1688.F32.TF32 R52, R32.reuse, R18, R136 ;  /* 0x000000122034723c */ /* 0x042fe20000081088 */
[----:B------:R-:W-:Y:S04]  /*189e0*/  STL.64 [R1+0x2b0], R44 ;  /* 0x0002b02c01007387 */ /* 0x000fe80000100a00 */
[----:B------:R1:W-:Y:S01]  /*189f0*/  STL.64 [R1+0x2b8], R46 ;  /* 0x0002b82e01007387 */ /* 0x0003e20000100a00 */
[----:B----4-:R-:W-:Y:S01]  /*18a00*/  HMMA.1688.F32.TF32 R48, R32, R14, R140 ;  /* 0x0000000e2030723c */ /* 0x010fe2000008108c */
[----:B------:R-:W-:-:S02]  /*18a10*/  IMAD.MOV.U32 R80, RZ, RZ, R107 ;  /* 0x000000ffff507224 */ /* 0x000fc400078e006b */
[----:B---3--:R-:W-:Y:S01]  /*18a20*/  LDS R36, [R200+UR7+0x11800] ;  /* 0x01180007c8247984 */ /* 0x008fe20008000800 */
[----:B------:R-:W-:Y:S02]  /*18a30*/  IMAD.MOV.U32 R81, RZ, RZ, R20 ;  /* 0x000000ffff517224 */ /* 0x000fe400078e0014 */
[----:B------:R-:W-:Y:S01]  /*18a40*/  IMAD.MOV.U32 R82, RZ, RZ, R21 ;  /* 0x000000ffff527224 */ /* 0x000fe200078e0015 */
[----:B------:R-:W-:Y:S01]  /*18a50*/  LDS R38, [R200+UR7+0x11c00] ;  /* 0x011c0007c8267984 */ /* 0x000fe20008000800 */
[----:B-1----:R-:W-:Y:S01]  /*18a60*/  HMMA.1688.F32.TF32 R44, R32, R6, R144 ;  /* 0x00000006202c723c */ /* 0x002fe20000081090 */
[----:B------:R-:W-:Y:S02]  /*18a70*/  IMAD.MOV.U32 R83, RZ, RZ, R243 ;  /* 0x000000ffff537224 */ /* 0x000fe400078e00f3 */
[----:B------:R-:W-:Y:S06]  /*18a80*/  LDS R37, [R201+UR7+0x11800] ;  /* 0x01180007c9257984 */ /* 0x000fec0008000800 */
[----:B------:R-:W-:Y:S04]  /*18a90*/  STL.64 [R1+0x2a0], R52 ;  /* 0x0002a03401007387 */ /* 0x000fe80000100a00 */
[----:B------:R-:W-:Y:S04]  /*18aa0*/  STL.64 [R1+0x2a8], R54 ;  /* 0x0002a83601007387 */ /* 0x000fe80000100a00 */
[----:B------:R-:W-:Y:S04]  /*18ab0*/  STL.64 [R1+0x290], R48 ;  /* 0x0002903001007387 */ /* 0x000fe80000100a00 */
[----:B------:R-:W-:Y:S04]  /*18ac0*/  STL.64 [R1+0x298], R50 ;  /* 0x0002983201007387 */ /* 0x000fe80000100a00 */
[----:B------:R-:W-:Y:S04]  /*18ad0*/  STL [R1+0x894], R192 ;  /* 0x000894c001007387 */ /* 0x000fe80000100800 */
[----:B------:R-:W-:Y:S04]  /*18ae0*/  STL.64 [R1+0x280], R44 ;  /* 0x0002802c01007387 */ /* 0x000fe80000100a00 */
[----:B------:R1:W-:Y:S01]  /*18af0*/  STL.64 [R1+0x288], R46 ;  /* 0x0002882e01007387 */ /* 0x0003e20000100a00 */
[----:B------:R-:W-:-:S02]  /*18b00*/  IMAD.MOV.U32 R64, RZ, RZ, R3 ;  /* 0x000000ffff407224 */ /* 0x000fc400078e0003 */
[----:B------:R-:W-:Y:S01]  /*18b10*/  IMAD.MOV.U32 R65, RZ, RZ, R100 ;  /* 0x000000ffff417224 */ /* 0x000fe200078e0064 */
[----:B------:R-:W2:Y:S01]  /*18b20*/  LDS R39, [R201+UR7+0x11c00] ;  /* 0x011c0007c9277984 */ /* 0x000ea20008000800 */
[----:B------:R-:W-:Y:S02]  /*18b30*/  IMAD.MOV.U32 R66, RZ, RZ, R101 ;  /* 0x000000ffff427224 */ /* 0x000fe400078e0065 */
[----:B------:R-:W-:Y:S01]  /*18b40*/  IMAD.MOV.U32 R67, RZ, RZ, R102 ;  /* 0x000000ffff437224 */ /* 0x000fe200078e0066 */
[----:B------:R-:W-:Y:S01]  /*18b50*/  LDS R40, [R200+UR7+0x11880] ;  /* 0x01188007c8287984 */ /* 0x000fe20008000800 */
[C---:B-1----:R-:W-:Y:S03]  /*18b60*/  HMMA.1688.F32.TF32 R44, R32.reuse, R234, R152 ;  /* 0x000000ea202c723c */ /* 0x042fe60000081098 */
[----:B------:R-:W-:Y:S04]  /*18b70*/  STL [R1+0x890], R193 ;  /* 0x000890c101007387 */ /* 0x000fe80000100800 */
[----:B------:R-:W-:Y:S01]  /*18b80*/  STL [R1+0x88c], R194 ;  /* 0x00088cc201007387 */ /* 0x000fe20000100800 */
[C---:B------:R-:W-:Y:S03]  /*18b90*/  HMMA.1688.F32.TF32 R52, R32.reuse, R230, R156 ;  /* 0x000000e62034723c */ /* 0x040fe6000008109c */
[----:B------:R-:W-:Y:S03]  /*18ba0*/  STL [R1+0x888], R195 ;  /* 0x000888c301007387 */ /* 0x000fe60000100800 */
[----:B------:R-:W-:Y:S01]  /*18bb0*/  HMMA.1688.F32.TF32 R48, R32, R226, R160 ;  /* 0x000000e22030723c */ /* 0x000fe200000810a0 */
[----:B------:R-:W-:Y:S01]  /*18bc0*/  IMAD.MOV.U32 R60, RZ, RZ, R103 ;  /* 0x000000ffff3c7224 */ /* 0x000fe200078e0067 */
[----:B------:R-:W-:Y:S01]  /*18bd0*/  LDS R42, [R200+UR7+0x11c80] ;  /* 0x011c8007c82a7984 */ /* 0x000fe20008000800 */
[----:B------:R-:W-:-:S02]  /*18be0*/  IMAD.MOV.U32 R61, RZ, RZ, R28 ;  /* 0x000000ffff3d7224 */ /* 0x000fc400078e001c */
[----:B------:R-:W-:Y:S01]  /*18bf0*/  IMAD.MOV.U32 R62, RZ, RZ, R29 ;  /* 0x000000ffff3e7224 */ /* 0x000fe200078e001d */
[----:B------:R-:W-:Y:S01]  /*18c00*/  LDS R41, [R201+UR7+0x11880] ;  /* 0x01188007c9297984 */ /* 0x000fe20008000800 */
[----:B------:R-:W-:Y:S02]  /*18c10*/  IMAD.MOV.U32 R63, RZ, RZ, R96 ;  /* 0x000000ffff3f7224 */ /* 0x000fe400078e0060 */
[----:B------:R-:W-:Y:S01]  /*18c20*/  IMAD.MOV.U32 R56, RZ, RZ, R97 ;  /* 0x000000ffff387224 */ /* 0x000fe200078e0061 */
[----:B------:R-:W1:Y:S04]  /*18c30*/  LDS R43, [R201+UR7+0x11c80] ;  /* 0x011c8007c92b7984 */ /* 0x000e680008000800 */
[----:B------:R-:W-:Y:S04]  /*18c40*/  STL.64 [R1+0x270], R44 ;  /* 0x0002702c01007387 */ /* 0x000fe80000100a00 */
[----:B------:R3:W-:Y:S02]  /*18c50*/  STL.64 [R1+0x278], R46 ;  /* 0x0002782e01007387 */ /* 0x0007e40000100a00 */
[C---:B---3--:R-:W-:Y:S06]  /*18c60*/  HMMA.1688.F32.TF32 R44, R32.reuse, R222, R164 ;  /* 0x000000de202c723c */ /* 0x048fec00000810a4 */
[C---:B------:R-:W-:Y:S01]  /*18c70*/  HMMA.1688.F32.TF32 R164, R32.reuse, R218, R168 ;  /* 0x000000da20a4723c */ /* 0x040fe200000810a8 */
[----:B------:R-:W-:Y:S04]  /*18c80*/  STL.64 [R1+0x260], R52 ;  /* 0x0002603401007387 */ /* 0x000fe80000100a00 */
[----:B------:R-:W-:Y:S04]  /*18c90*/  STL.64 [R1+0x268], R54 ;  /* 0x0002683601007387 */ /* 0x000fe80000100a00 */
[----:B------:R-:W-:Y:S04]  /*18ca0*/  STL.64 [R1+0x250], R48 ;  /* 0x0002503001007387 */ /* 0x000fe80000100a00 */
[----:B------:R-:W-:Y:S10]  /*18cb0*/  STL.64 [R1+0x258], R50 ;  /* 0x0002583201007387 */ /* 0x000ff40000100a00 */
[----:B------:R-:W-:Y:S04]  /*18cc0*/  STL [R1+0x8a4], R164 ;  /* 0x0008a4a401007387 */ /* 0x000fe80000100800 */
[----:B------:R-:W-:Y:S04]  /*18cd0*/  STL.64 [R1+0x240], R44 ;  /* 0x0002402c01007387 */ /* 0x000fe80000100a00 */
[----:B------:R3:W-:Y:S02]  /*18ce0*/  STL.64 [R1+0x248], R46 ;  /* 0x0002482e01007387 */ /* 0x0007e40000100a00 */
[C---:B---3--:R-:W-:Y:S02]  /*18cf0*/  HMMA.1688.F32.TF32 R44, R32.reuse, R214, R172 ;  /* 0x000000d6202c723c */ /* 0x048fe400000810ac */
[----:B------:R-:W-:Y:S04]  /*18d00*/  STL [R1+0x8a0], R165 ;  /* 0x0008a0a501007387 */ /* 0x000fe80000100800 */
[----:B------:R-:W-:Y:S01]  /*18d10*/  STL [R1+0x89c], R166 ;  /* 0x00089ca601007387 */ /* 0x000fe20000100800 */
[C---:B------:R-:W-:Y:S03]  /*18d20*/  HMMA.1688.F32.TF32 R52, R32.reuse, R210, R176 ;  /* 0x000000d22034723c */ /* 0x040fe600000810b0 */
[----:B------:R-:W-:Y:S03]  /*18d30*/  STL [R1+0x898], R167 ;  /* 0x000898a701007387 */ /* 0x000fe60000100800 */
[C---:B------:R-:W-:Y:S10]  /*18d40*/  HMMA.1688.F32.TF32 R48, R32.reuse, R206, R180 ;  /* 0x000000ce2030723c */ /* 0x040ff400000810b4 */
[----:B------:R-:W-:Y:S04]  /*18d50*/  STL.64 [R1+0x210], R44 ;  /* 0x0002102c01007387 */ /* 0x000fe80000100a00 */
[----:B------:R3:W-:Y:S02]  /*18d60*/  STL.64 [R1+0x218], R46 ;  /* 0x0002182e01007387 */ /* 0x0007e40000100a00 */
[----:B---3--:R-:W-:Y:S02]  /*18d70*/  HMMA.1688.F32.TF32 R44, R32, R202, R236 ;  /* 0x000000ca202c723c */ /* 0x008fe400000810ec */
[----:B------:R-:W-:Y:S04]  /*18d80*/  STL.64 [R1+0x200], R52 ;  /* 0x0002003401007387 */ /* 0x000fe80000100a00 */
[----:B------:R-:W-:Y:S04]  /*18d90*/  STL.64 [R1+0x208], R54 ;  /* 0x0002083601007387 */ /* 0x000fe80000100a00 */
[----:B------:R-:W-:Y:S04]  /*18da0*/  STL.64 [R1+0x1f0], R48 ;  /* 0x0001f03001007387 */ /* 0x000fe80000100a00 */
[----:B------:R-:W-:Y:S09]  /*18db0*/  STL.64 [R1+0x1f8], R50 ;  /* 0x0001f83201007387 */ /* 0x000ff20000100a00 */
[----:B------:R-:W-:Y:S04]  /*18dc0*/  STL.64 [R1+0x1e0], R44 ;  /* 0x0001e02c01007387 */ /* 0x000fe80000100a00 */
[----:B------:R3:W-:Y:S04]  /*18dd0*/  STL.64 [R1+0x1e8], R46 ;  /* 0x0001e82e01007387 */ /* 0x0007e80000100a00 */
        /* <DEDUP_REMOVED lines=16> */
[----:B------:R-:W4:Y:S01]  /*18ee0*/  LDL.LU R99, [R1+0xb10] ;  /* 0x000b100001637983 */ /* 0x000f220000300800 */
[----:B--2---:R-:W-:Y:S01]  /*18ef0*/  HMMA.1688.F32.TF32 R32, R36, R30, R92 ;  /* 0x0000001e2420723c */ /* 0x004fe2000008105c */
[----:B------:R-:W-:-:S02]  /*18f00*/  IMAD.MOV.U32 R59, RZ, RZ, R242 ;  /* 0x000000ffff3b7224 */ /* 0x000fc400078e00f2 */
[----:B------:R-:W2:Y:S03]  /*18f10*/  LDL.LU R242, [R1+0xb0c] ;  /* 0x000b0c0001f27983 */ /* 0x000ea60000300800 */
[C---:B------:R-:W-:Y:S06]  /*18f20*/  HMMA.1688.F32.TF32 R108, R36.reuse, R14, R108 ;  /* 0x0000000e246c723c */ /* 0x040fec000008106c */
[C---:B------:R-:W-:Y:S06]  /*18f30*/  HMMA.1688.F32.TF32 R112, R36.reuse, R6, R112 ;  /* 0x000000062470723c */ /* 0x040fec0000081070 */
[C---:B------:R-:W-:Y:S05]  /*18f40*/  HMMA.1688.F32.TF32 R116, R36.reuse, R10, R116 ;  /* 0x0000000a2474723c */ /* 0x040fea0000081074 */
[----:B------:R-:W-:Y:S04]  /*18f50*/  STL [R1+0x8b4], R32 ;  /* 0x0008b42001007387 */ /* 0x000fe80000100800 */
[----:B------:R1:W-:Y:S04]  /*18f60*/  STL [R1+0x8b0], R33 ;  /* 0x0008b02101007387 */ /* 0x0003e80000100800 */
[----:B------:R-:W-:Y:S01]  /*18f70*/  STL [R1+0x8ac], R34 ;  /* 0x0008ac2201007387 */ /* 0x000fe20000100800 */
[C---:B------:R-:W-:Y:S03]  /*18f80*/  HMMA.1688.F32.TF32 R120, R36.reuse, R234, R120 ;  /* 0x000000ea2478723c */ /* 0x040fe60000081078 */
[----:B------:R1:W-:Y:S04]  /*18f90*/  STL [R1+0x8a8], R35 ;  /* 0x0008a82301007387 */ /* 0x0003e80000100800 */
[----:B------:R-:W2:Y:S01]  /*18fa0*/  LDL.LU R75, [R1+0x31c] ;  /* 0x00031c00014b7983 */ /* 0x000ea20000300800 */
[C---:B------:R-:W-:Y:S06]  /*18fb0*/  HMMA.1688.F32.TF32 R124, R36.reuse, R230, R124 ;  /* 0x000000e6247c723c */ /* 0x040fec000008107c */
[C---:B---3--:R-:W-:Y:S06]  /*18fc0*/  HMMA.1688.F32.TF32 R44, R36.reuse, R226, R244 ;  /* 0x000000e2242c723c */ /* 0x048fec00000810f4 */
[----:B------:R-:W-:Y:S01]  /*18fd0*/  HMMA.1688.F32.TF32 R48, R36, R222, R248 ;  /* 0x000000de2430723c */ /* 0x000fe200000810f8 */
[----:B------:R-:W-:-:S02]  /*18fe0*/  IMAD.MOV.U32 R92, RZ, RZ, R9 ;  /* 0x000000ffff5c7224 */ /* 0x000fc400078e0009 */
[----:B------:R-:W-:Y:S02]  /*18ff0*/  IMAD.MOV.U32 R93, RZ, RZ, R8 ;  /* 0x000000ffff5d7224 */ /* 0x000fe400078e0008 */
[----:B------:R-:W-:Y:S02]  /*19000*/  IMAD.MOV.U32 R94, RZ, RZ, R5 ;  /* 0x000000ffff5e7224 */ /* 0x000fe400078e0005 */
[----:B------:R-:W-:-:S07]  /*19010*/  IMAD.MOV.U32 R95, RZ, RZ, R4 ;  /* 0x000000ffff5f7224 */ /* 0x000fce00078e0004 */
[C---:B------:R-:W-:Y:S06]  /*19020*/  HMMA.1688.F32.TF32 R52, R36.reuse, R218, R92 ;  /* 0x000000da2434723c */ /* 0x040fec000008105c */
[C---:B----4-:R-:W-:Y:S06]  /*19030*/  HMMA.1688.F32.TF32 R104, R36.reuse, R18, R104 ;  /* 0x000000122468723c */ /* 0x050fec0000081068 */
[C---:B------:R-:W-:Y:S06]  /*19040*/  HMMA.1688.F32.TF32 R100, R36.reuse, R22, R100 ;  /* 0x000000162464723c */ /* 0x040fec0000081064 */
[----:B------:R-:W-:-:S15]  /*19050*/  HMMA.1688.F32.TF32 R96, R36, R26, R96 ;  /* 0x0000001a2460723c */ /* 0x000fde0000081060 */
[----:B------:R-:W-:-:S08]  /*19060*/  NOP ;  /* 0x0000000000007918 */ /* 0x000fd00000000000 */
        /* <DEDUP_REMOVED lines=40> */
[----:B------:R-:W3:Y:S04]  /*192f0*/  LDL.LU R76, [R1+0x2f0] ;  /* 0x0002f000014c7983 */ /* 0x000ee80000300800 */
[----:B------:R-:W3:Y:S04]  /*19300*/  LDL.LU R77, [R1+0x2f4] ;  /* 0x0002f400014d7983 */ /* 0x000ee80000300800 */
[----:B------:R-:W3:Y:S04]  /*19310*/  LDL.LU R78, [R1+0x2f8] ;  /* 0x0002f800014e7983 */ /* 0x000ee80000300800 */
[----:B------:R-:W3:Y:S04]  /*19320*/  LDL.LU R79, [R1+0x2fc] ;  /* 0x0002fc00014f7983 */ /* 0x000ee80000300800 */
[----:B------:R-:W4:Y:S01]  /*19330*/  LDL.LU R92, [R1+0x230] ;  /* 0x00023000015c7983 */ /* 0x000f220000300800 */
[C---:B------:R-:W-:Y:S06]  /*19340*/  HMMA.1688.F32.TF32 R56, R36.reuse, R214, R56 ;  /* 0x000000d62438723c */ /* 0x040fec0000081038 */
[C---:B------:R-:W-:Y:S06]  /*19350*/  HMMA.1688.F32.TF32 R60, R36.reuse, R210, R60 ;  /* 0x000000d2243c723c */ /* 0x040fec000008103c */
[----:B------:R-:W-:Y:S01]  /*19360*/  HMMA.1688.F32.TF32 R64, R36, R206, R64 ;  /* 0x000000ce2440723c */ /* 0x000fe20000081040 */
[----:B--2---:R-:W-:-:S02]  /*19370*/  IMAD.MOV.U32 R93, RZ, RZ, R242 ;  /* 0x000000ffff5d7224 */ /* 0x004fc400078e00f2 */
[----:B------:R-:W-:Y:S01]  /*19380*/  IMAD.MOV.U32 R94, RZ, RZ, R29 ;  /* 0x000000ffff5e7224 */ /* 0x000fe200078e001d */
[----:B------:R-:W2:Y:S02]  /*19390*/  LDL.LU R242, [R1+0xb08] ;  /* 0x000b080001f27983 */ /* 0x000ea40000300800 */
[----:B------:R-:W-:Y:S01]  /*193a0*/  HMMA.1688.F32.TF32 R36, R36, R202, R80 ;  /* 0x000000ca2424723c */ /* 0x000fe20000081050 */
[----:B------:R-:W-:Y:S01]  /*193b0*/  IMAD.MOV.U32 R95, RZ, RZ, R28 ;  /* 0x000000ffff5f7224 */ /* 0x000fe200078e001c */
        /* <DEDUP_REMOVED lines=8> */
[----:B------:R-:W2:Y:S04]  /*19440*/  LDL R4, [R1+0x850] ;  /* 0x0008500001047983 */ /* 0x000ea80000100800 */
        /* <DEDUP_REMOVED lines=8> */
[----:B-1----:R-:W2:Y:S04]  /*194d0*/  LDL R33, [R1+0x728] ;  /* 0x0007280001217983 */ /* 0x002ea80000100800 */
[----:B------:R-:W-:Y:S04]  /*194e0*/  STL [R1+0x9a4], R36 ;  /* 0x0009a42401007387 */ /* 0x000fe80000100800 */
[----:B------:R-:W-:Y:S04]  /*194f0*/  STL [R1+0x9a0], R37 ;  /* 0x0009a02501007387 */ /* 0x000fe80000100800 */
[----:B------:R-:W-:Y:S04]  /*19500*/  STL [R1+0x99c], R38 ;  /* 0x00099c2601007387 */ /* 0x000fe80000100800 */
[----:B------:R-:W-:Y:S01]  /*19510*/  STL [R1+0x998], R39 ;  /* 0x0009982701007387 */ /* 0x000fe20000100800 */
[C---:B---3--:R-:W-:Y:S06]  /*19520*/  HMMA.1688.F32.TF32 R28, R40.reuse, R30, R76 ;  /* 0x0000001e281c723c */ /* 0x048fec000008104c */
[----:B----4-:R-:W-:Y:S07]  /*19530*/  HMMA.1688.F32.TF32 R156, R40, R26, R92 ;  /* 0x0000001a289c723c */ /* 0x010fee000008105c */
[----:B------:R-:W-:-:S02]  /*19540*/  IMAD.MOV.U32 R92, RZ, RZ, R3 ;  /* 0x000000ffff5c7224 */ /* 0x000fc400078e0003 */
[----:B------:R-:W-:-:S08]  /*19550*/  IMAD.MOV.U32 R93, RZ, RZ, R243 ;  /* 0x000000ffff5d7224 */ /* 0x000fd000078e00f3 */
[----:B------:R-:W-:Y:S04]  /*19560*/  STL [R1+0x9b4], R28 ;  /* 0x0009b41c01007387 */ /* 0x000fe80000100800 */
[----:B------:R-:W-:Y:S04]  /*19570*/  STL [R1+0x9b0], R29 ;  /* 0x0009b01d01007387 */ /* 0x000fe80000100800 */
[----:B------:R-:W-:Y:S04]  /*19580*/  STL [R1+0x9ac], R30 ;  /* 0x0009ac1e01007387 */ /* 0x000fe80000100800 */
[----:B------:R1:W-:Y:S04]  /*19590*/  STL [R1+0x9a8], R31 ;  /* 0x0009a81f01007387 */ /* 0x0003e80000100800 */
[----:B------:R-:W3:Y:S04]  /*195a0*/  LDL R5, [R1+0x7a0] ;  /* 0x0007a00001057983 */ /* 0x000ee80000100800 */
[----:B------:R-:W4:Y:S04]  /*195b0*/  LDL.LU R3, [R1+0xb04] ;  /* 0x000b040001037983 */ /* 0x000f280000300800 */
[----:B------:R-:W3:Y:S04]  /*195c0*/  LDL.LU R243, [R1+0xb00] ;  /* 0x000b000001f37983 */ /* 0x000ee80000300800 */
[----:B------:R-:W-:Y:S04]  /*195d0*/  STL [R1+0x9c4], R156 ;  /* 0x0009c49c01007387 */ /* 0x000fe80000100800 */
[----:B------:R-:W-:Y:S04]  /*195e0*/  STL [R1+0x9c0], R157 ;  /* 0x0009c09d01007387 */ /* 0x000fe80000100800 */
[----:B------:R-:W-:Y:S04]  /*195f0*/  STL [R1+0x9bc], R158 ;  /* 0x0009bc9e01007387 */ /* 0x000fe80000100800 */
[----:B------:R-:W-:Y:S04]  /*19600*/  STL [R1+0x9b8], R159 ;  /* 0x0009b89f01007387 */ /* 0x000fe80000100800 */
[----:B------:R-:W3:Y:S04]  /*19610*/  LDL R35, [R1+0x80c] ;  /* 0x00080c0001237983 */ /* 0x000ee80000100800 */
[----:B------:R-:W3:Y:S04]  /*19620*/  LDL R34, [R1+0x790] ;  /* 0x0007900001227983 */ /* 0x000ee80000100800 */
[----:B-1----:R-:W3:Y:S04]  /*19630*/  LDL R31, [R1+0x7f4] ;  /* 0x0007f400011f7983 */ /* 0x002ee80000100800 */
[----:B------:R-:W3:Y:S04]  /*19640*/  LDL R30, [R1+0x780] ;  /* 0x00078000011e7983 */ /* 0x000ee80000100800 */
[----:B------:R-:W3:Y:S01]  /*19650*/  LDL R29, [R1+0x7ec] ;  /* 0x0007ec00011d7983 */ /* 0x000ee20000100800 */
[----:B------:R-:W1:Y:S01]  /*19660*/  S2R R200, SR_TID.X ;  /* 0x0000000000c87919 */ /* 0x000e620000002100 */
[----:B------:R-:W-:Y:S01]  /*19670*/  IMAD.MOV.U32 R94, RZ, RZ, R21 ;  /* 0x000000ffff5e7224 */ /* 0x000fe200078e0015 */
[----:B--2---:R-:W-:Y:S01]  /*19680*/  ISETP.GT.AND P1, PT, R242, RZ, PT ;  /* 0x000000fff200720c */ /* 0x004fe20003f24270 */
[----:B------:R-:W-:Y:S01]  /*19690*/  IMAD.MOV.U32 R95, RZ, RZ, R20 ;  /* 0x000000ffff5f7224 */ /* 0x000fe200078e0014 */
[----:B------:R-:W2:Y:S01]  /*196a0*/  LDL R28, [R1+0x770] ;  /* 0x00077000011c7983 */ /* 0x000ea20000100800 */
[----:B------:R-:W-:Y:S01]  /*196b0*/  ISETP.GE.AND P0, PT, R75, R4, PT ;  /* 0x000000044b00720c */ /* 0x000fe20003f06270 */
[----:B------:R-:W-:Y:S01]  /*196c0*/  UIADD3 UR5, UR5, 0x1, URZ ;  /* 0x0000000105057890 */ /* 0x000fe2000fffe03f */
[----:B------:R-:W-:Y:S01]  /*196d0*/  SEL R4, RZ, 0x4, !P1 ;  /* 0x00000004ff047807 */ /* 0x000fe20004800000 */
[----:B------:R-:W2:Y:S02]  /*196e0*/  LDL R27, [R1+0x7b8] ;  /* 0x0007b800011b7983 */ /* 0x000ea40000100800 */
[----:B------:R-:W-:Y:S01]  /*196f0*/  HMMA.1688.F32.TF32 R20, R40, R22, R92 ;  /* 0x000000162814723c */ /* 0x000fe2000008105c */
[----:B------:R-:W-:Y:S01]  /*19700*/  SEL R4, R4, RZ, !P0 ;  /* 0x000000ff04047207 */ /* 0x000fe20004000000 */
[----:B------:R-:W-:Y:S01]  /*19710*/  UISETP.GT.AND UP0, UPT, UR5, 0x1, UPT ;  /* 0x000000010500788c */ /* 0x000fe2000bf04270 */
[----:B------:R-:W-:Y:S01]  /*19720*/  ISETP.GT.AND P1, PT, R242, 0x4, PT ;  /* 0x00000004f200780c */ /* 0x000fe20003f24270 */
[----:B------:R-:W2:Y:S01]  /*19730*/  LDL R26, [R1+0x760] ;  /* 0x00076000011a7983 */ /* 0x000ea20000100800 */
[----:B------:R-:W-:Y:S01]  /*19740*/  ISETP.NE.U32.AND P2, PT, R4, RZ, PT ;  /* 0x000000ff0400720c */ /* 0x000fe20003f45070 */
[----:B------:R-:W-:Y:S01]  /*19750*/  USEL UR5, UR5, URZ, !UP0 ;  /* 0x0000003f05057287 */ /* 0x000fe2000c000000 */
[----:B------:R-:W-:-:S03]  /*19760*/  SEL R4, RZ, 0x4, !P1 ;  /* 0x00000004ff047807 */ /* 0x000fc60004800000 */
[----:B------:R-:W-:Y:S01]  /*19770*/  ULEA UR7, UR5, UR4, 0xd ;  /* 0x0000000405077291 */ /* 0x000fe2000f8e683f */
[----:B------:R-:W-:Y:S02]  /*19780*/  SEL R4, R4, RZ, !P0 ;  /* 0x000000ff04047207 */ /* 0x000fe40004000000 */
[----:B-1----:R-:W-:Y:S02]  /*19790*/  LOP3.LUT R201, R200, 0x3f, RZ, 0xc0, !PT ;  /* 0x0000003fc8c97812 */ /* 0x002fe400078ec0ff */
[----:B------:R-:W-:-:S03]  /*197a0*/  ISETP.NE.U32.AND P1, PT, R4, RZ, PT ;  /* 0x000000ff0400720c */ /* 0x000fc60003f25070 */
[----:B------:R-:W-:-:S04]  /*197b0*/  IMAD.SHL.U32 R32, R201, 0x4, RZ ;  /* 0x00000004c9207824 */ /* 0x000fc800078e00ff */
[----:B------:R-:W-:Y:S01]  /*197c0*/  VIADD R4, R32, UR7 ;  /* 0x0000000720047c36 */ /* 0x000fe20008000000 */
[----:B------:R-:W-:Y:S04]  /*197d0*/  STL [R1+0x9d4], R20 ;  /* 0x0009d41401007387 */ /* 0x000fe80000100800 */
[----:B------:R-:W-:Y:S04]  /*197e0*/  STL [R1+0x9d0], R21 ;  /* 0x0009d01501007387 */ /* 0x000fe80000100800 */
[----:B------:R1:W-:Y:S04]  /*197f0*/  STL [R1+0x9cc], R22 ;  /* 0x0009cc1601007387 */ /* 0x0003e80000100800 */
[----:B------:R1:W-:Y:S01]  /*19800*/  STL [R1+0x9c8], R23 ;  /* 0x0009c81701007387 */ /* 0x0003e20000100800 */
[----:B------:R-:W-:-:S03]  /*19810*/  IMAD.MOV.U32 R94, RZ, RZ, R17 ;  /* 0x000000ffff5e7224 */ /* 0x000fc600078e0011 */
[----:B-1----:R-:W2:Y:S04]  /*19820*/  LDL R22, [R1+0x750] ;  /* 0x0007500001167983 */ /* 0x002ea80000100800 */
[----:B------:R-:W2:Y:S04]  /*19830*/  LDL R23, [R1+0x7b4] ;  /* 0x0007b40001177983 */ /* 0x000ea80000100800 */
[----:B------:R-:W2:Y:S04]  /*19840*/  LDL.LU R92, [R1+0x2e0] ;  /* 0x0002e000015c7983 */ /* 0x000ea80000300800 */
[----:B------:R-:W2:Y:S04]  /*19850*/  LDL.LU R93, [R1+0x2e4] ;  /* 0x0002e400015d7983 */ /* 0x000ea80000300800 */
[----:B------:R-:W2:Y:S01]  /*19860*/  LDL R17, [R1+0x7b0] ;  /* 0x0007b00001117983 */ /* 0x000ea20000100800 */
[----:B------:R-:W-:-:S03]  /*19870*/  IMAD.MOV.U32 R95, RZ, RZ, R16 ;  /* 0x000000ffff5f7224 */ /* 0x000fc600078e0010 */
[----:B------:R-:W2:Y:S04]  /*19880*/  LDL R16, [R1+0x740] ;  /* 0x0007400001107983 */ /* 0x000ea80000100800 */
[----:B------:R-:W2:Y:S04]  /*19890*/  LDL R21, [R1+0x818] ;  /* 0x0008180001157983 */ /* 0x000ea80000100800 */
[----:B------:R-:W2:Y:S01]  /*198a0*/  LDL R20, [R1+0x79c] ;  /* 0x00079c0001147983 */ /* 0x000ea20000100800 */
[----:B----4-:R-:W-:Y:S02]  /*198b0*/  IMAD.MOV.U32 R8, RZ, RZ, R3 ;  /* 0x000000ffff087224 */ /* 0x010fe400078e0003 */
[----:B---3--:R-:W-:Y:S01]  /*198c0*/  IMAD.MOV.U32 R9, RZ, RZ, R243 ;  /* 0x000000ffff097224 */ /* 0x008fe200078e00f3 */
[----:B------:R-:W-:Y:S06]  /*198d0*/  BAR.SYNC.DEFER_BLOCKING 0x0 ;  /* 0x0000000000007b1d */ /* 0x000fec0000010000 */
[----:B------:R-:W-:Y:S01]  /*198e0*/  @!PT LDS RZ, [RZ] ;  /* 0x00000000fffff984 */ /* 0x000fe20000000800 */
[----:B------:R-:W-:Y:S01]  /*198f0*/  @!PT LDS RZ, [RZ] ;  /* 0x00000000fffff984 */ /* 0x000fe20000000800 */
[----:B------:R-:W-:Y:S01]  /*19900*/  @!PT LDS RZ, [RZ] ;  /* 0x00000000fffff984 */ /* 0x000fe20000000800 */
[----:B------:R1:W-:Y:S02]  /*19910*/  LDGSTS.E [R4+0x10000], desc[UR22][R8.64], P2 ;  /* 0x1000000008047fae */ /* 0x0003e40009121856 */
[----:B-1----:R-:W-:-:S05]  /*19920*/  LEA R8, P2, R33, R3, 0x2 ;  /* 0x0000000321087211 */ /* 0x002fca00078410ff */
[----:B------:R-:W-:-:S05]  /*19930*/  IMAD.X R9, R243, 0x1, R5, P2 ;  /* 0x00000001f3097824 */ /* 0x000fca00010e0605 */
[----:B------:R1:W-:Y:S01]  /*19940*/  LDGSTS.E [R4+0x10400], desc[UR22][R8.64], P1 ;  /* 0x1040000008047fae */ /* 0x0003e20008921856 */
[----:B------:R-:W-:-:S04]  /*19950*/  ISETP.GT.AND P1, PT, R242, 0x8, PT ;  /* 0x00000008f200780c */ /* 0x000fc80003f24270 */
[----:B------:R-:W-:-:S04]  /*19960*/  SEL R5, RZ, 0x4, !P1 ;  /* 0x00000004ff057807 */ /* 0x000fc80004800000 */
[----:B------:R-:W-:Y:S02]  /*19970*/  SEL R5, R5, RZ, !P0 ;  /* 0x000000ff05057207 */ /* 0x000fe40004000000 */
[----:B------:R-:W-:Y:S02]  /*19980*/  ISETP.GT.AND P1, PT, R242, 0xc, PT ;  /* 0x0000000cf200780c */ /* 0x000fe40003f24270 */
[----:B------:R-:W-:Y:S02]  /*19990*/  ISETP.NE.U32.AND P2, PT, R5, RZ, PT ;  /* 0x000000ff0500720c */ /* 0x000fe40003f45070 */
[----:B------:R-:W-:Y:S02]  /*199a0*/  SEL R5, RZ, 0x4, !P1 ;  /* 0x00000004ff057807 */ /* 0x000fe40004800000 */
[----:B-1----:R-:W-:Y:S02]  /*199b0*/  LEA R8, P3, R35, R3, 0x2 ;  /* 0x0000000323087211 */ /* 0x002fe400078610ff */
[----:B------:R-:W-:-:S03]  /*199c0*/  SEL R5, R5, RZ, !P0 ;  /* 0x000000ff05057207 */ /* 0x000fc60004000000 */
[----:B------:R-:W-:Y:S01]  /*199d0*/  IMAD.X R9, R243, 0x1, R34, P3 ;  /* 0x00000001f3097824 */ /* 0x000fe200018e0622 */
[----:B------:R-:W-:-:S04]  /*199e0*/  ISETP.NE.U32.AND P1, PT, R5, RZ, PT ;  /* 0x000000ff0500720c */ /* 0x000fc80003f25070 */
[----:B------:R1:W-:Y:S02]  /*199f0*/  LDGSTS.E [R4+0x10800], desc[UR22][R8.64], P2 ;  /* 0x1080000008047fae */ /* 0x0003e40009121856 */
[----:B-1----:R-:W-:-:S05]  /*19a00*/  LEA R8, P2, R31, R3, 0x2 ;  /* 0x000000031f087211 */ /* 0x002fca00078410ff */
[----:B------:R-:W-:-:S05]  /*19a10*/  IMAD.X R9, R243, 0x1, R30, P2 ;  /* 0x00000001f3097824 */ /* 0x000fca00010e061e */
[----:B------:R1:W-:Y:S02]  /*19a20*/  LDGSTS.E [R4+0x10c00], desc[UR22][R8.64], P1 ;  /* 0x10c0000008047fae */ /* 0x0003e40008921856 */
[----:B-1----:R-:W-:Y:S02]  /*19a30*/  LEA R8, P3, R29, R3, 0x2 ;  /* 0x000000031d087211 */ /* 0x002fe400078610ff */
[----:B------:R-:W3:Y:S01]  /*19a40*/  LDL R29, [R1+0x7ac] ;  /* 0x0007ac00011d7983 */ /* 0x000ee20000100800 */
[----:B------:R-:W-:-:S04]  /*19a50*/  ISETP.GT.AND P1, PT, R242, 0x10, PT ;  /* 0x00000010f200780c */ /* 0x000fc80003f24270 */
[----:B------:R-:W-:-:S04]  /*19a60*/  SEL R5, RZ, 0x4, !P1 ;  /* 0x00000004ff057807 */ /* 0x000fc80004800000 */
[----:B------:R-:W-:Y:S02]  /*19a70*/  SEL R5, R5, RZ, !P0 ;  /* 0x000000ff05057207 */ /* 0x000fe40004000000 */
[----:B------:R-:W-:Y:S02]  /*19a80*/  ISETP.GT.AND P1, PT, R242, 0x14, PT ;  /* 0x00000014f200780c */ /* 0x000fe40003f24270 */
[----:B------:R-:W-:Y:S02]  /*19a90*/  ISETP.NE.U32.AND P2, PT, R5, RZ, PT ;  /* 0x000000ff0500720c */ /* 0x000fe40003f45070 */
[----:B------:R-:W-:Y:S01]  /*19aa0*/  SEL R5, RZ, 0x4, !P1 ;  /* 0x00000004ff057807 */ /* 0x000fe20004800000 */
[----:B--2---:R-:W-:-:S03]  /*19ab0*/  IMAD.X R9, R243, 0x1, R28, P3 ;  /* 0x00000001f3097824 */ /* 0x004fc600018e061c */
[----:B------:R-:W-:-:S04]  /*19ac0*/  SEL R5, R5, RZ, !P0 ;  /* 0x000000ff05057207 */ /* 0x000fc80004000000 */
[----:B------:R-:W-:-:S03]  /*19ad0*/  ISETP.NE.U32.AND P1, PT, R5, RZ, PT ;  /* 0x000000ff0500720c */ /* 0x000fc60003f25070 */
[----:B------:R1:W-:Y:S02]  /*19ae0*/  LDGSTS.E [R4+0x11000], desc[UR22][R8.64], P2 ;  /* 0x1100000008047fae */ /* 0x0003e40009121856 */
[----:B-1----:R-:W-:Y:S02]  /*19af0*/  LEA R8, P2, R27, R3, 0x2 ;  /* 0x000000031b087211 */ /* 0x002fe400078410ff */
[----:B------:R-:W2:Y:S03]  /*19b00*/  LDL R27, [R1+0x808] ;  /* 0x00080800011b7983 */ /* 0x000ea60000100800 */
[----:B------:R-:W-:Y:S02]  /*19b10*/  IMAD.X R9, R243, 0x1, R26, P2 ;  /* 0x00000001f3097824 */ /* 0x000fe400010e061a */
[----:B------:R-:W4:Y:S04]  /*19b20*/  LDL R26, [R1+0x78c] ;  /* 0x00078c00011a7983 */ /* 0x000f280000100800 */
[----:B------:R1:W-:Y:S01]  /*19b30*/  LDGSTS.E [R4+0x11400], desc[UR22][R8.64], P1 ;  /* 0x1140000008047fae */ /* 0x0003e20008921856 */
[----:B------:R-:W-:-:S04]  /*19b40*/  ISETP.GT.AND P1, PT, R242, 0x18, PT ;  /* 0x00000018f200780c */ /* 0x000fc80003f24270 */
[----:B------:R-:W-:-:S04]  /*19b50*/  SEL R5, RZ, 0x4, !P1 ;  /* 0x00000004ff057807 */ /* 0x000fc80004800000 */
[----:B------:R-:W-:Y:S02]  /*19b60*/  SEL R5, R5, RZ, !P0 ;  /* 0x000000ff05057207 */ /* 0x000fe40004000000 */
[----:B------:R-:W-:Y:S02]  /*19b70*/  ISETP.GT.AND P1, PT, R242, 0x1c, PT ;  /* 0x0000001cf200780c */ /* 0x000fe40003f24270 */
[----:B------:R-:W-:Y:S02]  /*19b80*/  ISETP.NE.U32.AND P2, PT, R5, RZ, PT ;  /* 0x000000ff0500720c */ /* 0x000fe40003f45070 */
[----:B------:R-:W-:Y:S02]  /*19b90*/  SEL R5, RZ, 0x4, !P1 ;  /* 0x00000004ff057807 */ /* 0x000fe40004800000 */
[-C--:B-1----:R-:W-:Y:S02]  /*19ba0*/  LEA R8, P3, R23, R3.reuse, 0x2 ;  /* 0x0000000317087211 */ /* 0x082fe400078610ff */
[----:B------:R-:W-:Y:S01]  /*19bb0*/  SEL R5, R5, RZ, !P0 ;  /* 0x000000ff05057207 */ /* 0x000fe20004000000 */
[----:B------:R-:W4:Y:S02]  /*19bc0*/  LDL R23, [R1+0x7fc] ;  /* 0x0007fc0001177983 */ /* 0x000f240000100800 */
[----:B------:R-:W-:Y:S01]  /*19bd0*/  IMAD.X R9, R243, 0x1, R22, P3 ;  /* 0x00000001f3097824 */ /* 0x000fe200018e0616 */
[----:B------:R-:W-:Y:S01]  /*19be0*/  ISETP.NE.U32.AND P1, PT, R5, RZ, PT ;  /* 0x000000ff0500720c */ /* 0x000fe20003f25070 */
[----:B------:R-:W4:Y:S04]  /*19bf0*/  LDL R22, [R1+0x77c] ;  /* 0x00077c0001167983 */ /* 0x000f280000100800 */
[----:B------:R1:W-:Y:S02]  /*19c00*/  LDGSTS.E [R4+0x11800], desc[UR22][R8.64], P2 ;  /* 0x1180000008047fae */ /* 0x0003e40009121856 */
[----:B-1----:R-:W-:-:S05]  /*19c10*/  LEA R8, P2, R17, R3, 0x2 ;  /* 0x0000000311087211 */ /* 0x002fca00078410ff */
[----:B------:R-:W-:Y:S02]  /*19c20*/  IMAD.X R9, R243, 0x1, R16, P2 ;  /* 0x00000001f3097824 */ /* 0x000fe400010e0610 */
[----:B------:R-:W-:Y:S03]  /*19c30*/  HMMA.1688.F32.TF32 R16, R40, R18, R92 ;  /* 0x000000122810723c */ /* 0x000fe6000008105c */
[----:B------:R1:W-:Y:S01]  /*19c40*/  LDGSTS.E [R4+0x11c00], desc[UR22][R8.64], P1 ;  /* 0x11c0000008047fae */ /* 0x0003e20008921856 */
[----:B------:R-:W-:Y:S02]  /*19c50*/  ISETP.GT.AND P1, PT, R242, 0x1, PT ;  /* 0x00000001f200780c */ /* 0x000fe40003f24270 */
[----:B------:R-:W-:Y:S02]  /*19c60*/  LOP3.LUT R200, R200, 0x3f, RZ, 0xc0, !PT ;  /* 0x0000003fc8c87812 */ /* 0x000fe400078ec0ff */
[----:B-1----:R-:W-:-:S02]  /*19c70*/  SEL R4, RZ, 0x4, !P1 ;  /* 0x00000004ff047807 */ /* 0x002fc40004800000 */
[----:B------:R-:W-:Y:S02]  /*19c80*/  ISETP.GT.AND P1, PT, R242, 0x5, PT ;  /* 0x00000005f200780c */ /* 0x000fe40003f24270 */
[----:B------:R-:W-:Y:S01]  /*19c90*/  SEL R4, R4, RZ, !P0 ;  /* 0x000000ff04047207 */ /* 0x000fe20004000000 */
[----:B------:R-:W-:-:S03]  /*19ca0*/  IMAD.SHL.U32 R200, R200, 0x4, RZ ;  /* 0x00000004c8c87824 */ /* 0x000fc600078e00ff */
[----:B------:R-:W-:Y:S02]  /*19cb0*/  ISETP.NE.U32.AND P2, PT, R4, RZ, PT ;  /* 0x000000ff0400720c */ /* 0x000fe40003f45070 */
[----:B------:R-:W-:Y:S02]  /*19cc0*/  SEL R4, RZ, 0x4, !P1 ;  /* 0x00000004ff047807 */ /* 0x000fe40004800000 */
[----:B------:R-:W-:Y:S02]  /*19cd0*/  LOP3.LUT R28, R200, 0x20, RZ, 0x3c, !PT ;  /* 0x00000020c81c7812 */ /* 0x000fe400078e3cff */
[----:B------:R-:W-:Y:S02]  /*19ce0*/  SEL R4, R4, RZ, !P0 ;  /* 0x000000ff04047207 */ /* 0x000fe40004000000 */
[----:B------:R-:W-:Y:S02]  /*19cf0*/  IADD3 R8, P3, R33, R3, RZ ;  /* 0x0000000321087210 */ /* 0x000fe40007f7e0ff */
[----:B------:R-:W-:Y:S01]  /*19d00*/  ISETP.NE.U32.AND P1, PT, R4, RZ, PT ;  /* 0x000000ff0400720c */ /* 0x000fe20003f25070 */
[----:B------:R-:W-:Y:S01]  /*19d10*/  VIADD R4, R28, UR7 ;  /* 0x000000071c047c36 */ /* 0x000fe20008000000 */
[----:B------:R-:W-:Y:S04]  /*19d20*/  STL [R1+0x9e4], R16 ;  /* 0x0009e41001007387 */ /* 0x000fe80000100800 */
[----:B------:R1:W-:Y:S04]  /*19d30*/  STL [R1+0x9e0], R17 ;  /* 0x0009e01101007387 */ /* 0x0003e80000100800 */
[----:B------:R1:W-:Y:S04]  /*19d40*/  STL [R1+0x9dc], R18 ;  /* 0x0009dc1201007387 */ /* 0x0003e80000100800 */
[----:B------:R1:W-:Y:S04]  /*19d50*/  STL [R1+0x9d8], R19 ;  /* 0x0009d81301007387 */ /* 0x0003e80000100800 */
[----:B-1----:R-:W4:Y:S04]  /*19d60*/  LDL R17, [R1+0x7d0] ;  /* 0x0007d00001117983 */ /* 0x002f280000100800 */
[----:B------:R-:W4:Y:S04]  /*19d70*/  LDL R18, [R1+0x75c] ;  /* 0x00075c0001127983 */ /* 0x000f280000100800 */
[----:B------:R-:W4:Y:S04]  /*19d80*/  LDL R19, [R1+0x7dc] ;  /* 0x0007dc0001137983 */ /* 0x000f280000100800 */
[----:B------:R-:W4:Y:S01]  /*19d90*/  LDL R16, [R1+0x74c] ;  /* 0x00074c0001107983 */ /* 0x000f220000100800 */
[----:B------:R-:W-:-:S02]  /*19da0*/  IMAD.MOV.U32 R78, RZ, RZ, R13 ;  /* 0x000000ffff4e7224 */ /* 0x000fc400078e000d */
[----:B------:R-:W-:Y:S02]  /*19db0*/  IMAD.MOV.U32 R79, RZ, RZ, R12 ;  /* 0x000000ffff4f7224 */ /* 0x000fe400078e000c */
[----:B---3--:R-:W-:-:S05]  /*19dc0*/  IMAD.X R9, R243, 0x1, R29, P3 ;  /* 0x00000001f3097824 */ /* 0x008fca00018e061d */
[----:B------:R1:W-:Y:S02]  /*19dd0*/  LDGSTS.E [R4+0x10100], desc[UR22][R8.64], P2 ;  /* 0x1010000008047fae */ /* 0x0003e40009121856 */
[----:B-1----:R-:W-:Y:S02]  /*19de0*/  LEA R8, P2, R21, R3, 0x2 ;  /* 0x0000000315087211 */ /* 0x002fe400078410ff */
[----:B------:R-:W3:Y:S03]  /*19df0*/  LDL R21, [R1+0x7e8] ;  /* 0x0007e80001157983 */ /* 0x000ee60000100800 */
[----:B------:R-:W-:Y:S02]  /*19e00*/  IMAD.X R9, R243, 0x1, R20, P2 ;  /* 0x00000001f3097824 */ /* 0x000fe400010e0614 */
[----:B------:R-:W3:Y:S04]  /*19e10*/  LDL R20, [R1+0x76c] ;  /* 0x00076c0001147983 */ /* 0x000ee80000100800 */
[----:B------:R-:W3:Y:S04]  /*19e20*/  LDL.LU R76, [R1+0x300] ;  /* 0x00030000014c7983 */ /* 0x000ee80000300800 */
[----:B------:R-:W3:Y:S04]  /*19e30*/  LDL.LU R77, [R1+0x304] ;  /* 0x00030400014d7983 */ /* 0x000ee80000300800 */
[----:B------:R-:W3:Y:S04]  /*19e40*/  LDL R13, [R1+0x7c4] ;  /* 0x0007c400010d7983 */ /* 0x000ee80000100800 */
[----:B------:R-:W3:Y:S04]  /*19e50*/  LDL R12, [R1+0x73c] ;  /* 0x00073c00010c7983 */ /* 0x000ee80000100800 */
[----:B------:R-:W3:Y:S04]  /*19e60*/  LDL.LU R92, [R1+0x1c0] ;  /* 0x0001c000015c7983 */ /* 0x000ee80000300800 */
[----:B------:R-:W3:Y:S04]  /*19e70*/  LDL.LU R93, [R1+0x1c4] ;  /* 0x0001c400015d7983 */ /* 0x000ee80000300800 */
[----:B------:R-:W3:Y:S04]  /*19e80*/  LDL.LU R94, [R1+0x1c8] ;  /* 0x0001c800015e7983 */ /* 0x000ee80000300800 */
[----:B------:R-:W3:Y:S04]  /*19e90*/  LDL.LU R95, [R1+0x1cc] ;  /* 0x0001cc00015f7983 */ /* 0x000ee80000300800 */
[----:B------:R2:W-:Y:S01]  /*19ea0*/  LDGSTS.E [R4+0x10500], desc[UR22][R8.64], P1 ;  /* 0x1050000008047fae */ /* 0x0005e20008921856 */
[----:B------:R-:W-:-:S04]  /*19eb0*/  ISETP.GT.AND P1, PT, R242, 0x9, PT ;  /* 0x00000009f200780c */ /* 0x000fc80003f24270 */
[----:B------:R-:W-:-:S04]  /*19ec0*/  SEL R5, RZ, 0x4, !P1 ;  /* 0x00000004ff057807 */ /* 0x000fc80004800000 */
[----:B------:R-:W-:Y:S02]  /*19ed0*/  SEL R5, R5, RZ, !P0 ;  /* 0x000000ff05057207 */ /* 0x000fe40004000000 */
[----:B------:R-:W-:Y:S02]  /*19ee0*/  ISETP.GT.AND P1, PT, R242, 0xd, PT ;  /* 0x0000000df200780c */ /* 0x000fe40003f24270 */
[----:B------:R-:W-:Y:S02]  /*19ef0*/  ISETP.NE.U32.AND P2, PT, R5, RZ, PT ;  /* 0x000000ff0500720c */ /* 0x000fe40003f45070 */
[----:B------:R-:W-:Y:S02]  /*19f00*/  SEL R5, RZ, 0x4, !P1 ;  /* 0x00000004ff057807 */ /* 0x000fe40004800000 */
[----:B--2---:R-:W-:Y:S02]  /*19f10*/  LEA R8, P3, R27, R3, 0x2 ;  /* 0x000000031b087211 */ /* 0x004fe400078610ff */
[----:B------:R-:W-:-:S03]  /*19f20*/  SEL R5, R5, RZ, !P0 ;  /* 0x000000ff05057207 */ /* 0x000fc60004000000 */
[----:B----4-:R-:W-:Y:S01]  /*19f30*/  IMAD.X R9, R243, 0x1, R26, P3 ;  /* 0x00000001f3097824 */ /* 0x010fe200018e061a */
[----:B------:R-:W-:-:S04]  /*19f40*/  ISETP.NE.U32.AND P1, PT, R5, RZ, PT ;  /* 0x000000ff0500720c */ /* 0x000fc80003f25070 */
        /* <DEDUP_REMOVED lines=9> */
[----:B------:R-:W-:-:S04]  /*19fe0*/  SEL R5, RZ, 0x4, !P1 ;  /* 0x00000004ff057807 */ /* 0x000fc80004800000 */
[----:B------:R-:W-:-:S04]  /*19ff0*/  SEL R5, R5, RZ, !P0 ;  /* 0x000000ff05057207 */ /* 0x000fc80004000000 */
[----:B------:R-:W-:Y:S02]  /*1a000*/  ISETP.NE.U32.AND P1, PT, R5, RZ, PT ;  /* 0x000000ff0500720c */ /* 0x000fe40003f25070 */
[----:B---3--:R-:W-:-:S05]  /*1a010*/  LEA R8, P3, R21, R3, 0x2 ;  /* 0x0000000315087211 */ /* 0x008fca00078610ff */
[----:B------:R-:W-:-:S05]  /*1a020*/  IMAD.X R9, R243, 0x1, R20, P3 ;  /* 0x00000001f3097824 */ /* 0x000fca00018e0614 */
[----:B------:R1:W-:Y:S02]  /*1a030*/  LDGSTS.E [R4+0x11100], desc[UR22][R8.64], P2 ;  /* 0x1110000008047fae */ /* 0x0003e40009121856 */
[----:B-1----:R-:W-:Y:S02]  /*1a040*/  LEA R8, P2, R19, R3, 0x2 ;  /* 0x0000000313087211 */ /* 0x002fe400078410ff */
[----:B------:R-:W2:Y:S03]  /*1a050*/  LDL R19, [R1+0x820] ;  /* 0x0008200001137983 */ /* 0x000ea60000100800 */
[----:B------:R-:W-:Y:S02]  /*1a060*/  IMAD.X R9, R243, 0x1, R18, P2 ;  /* 0x00000001f3097824 */ /* 0x000fe400010e0612 */
[----:B------:R-:W3:Y:S04]  /*1a070*/  LDL R18, [R1+0x7a8] ;  /* 0x0007a80001127983 */ /* 0x000ee80000100800 */
        /* <DEDUP_REMOVED lines=13> */
[----:B------:R-:W-:Y:S02]  /*1a150*/  IMAD.X R9, R243, 0x1, R12, P2 ;  /* 0x00000001f3097824 */ /* 0x000fe400010e060c */
[----:B------:R-:W-:Y:S01]  /*1a160*/  HMMA.1688.F32.TF32 R12, R40, R14, R76 ;  /* 0x0000000e280c723c */ /* 0x000fe2000008104c */
[----:B------:R-:W4:Y:S04]  /*1a170*/  LDL.LU R76, [R1+0x1b0] ;  /* 0x0001b000014c7983 */ /* 0x000f280000300800 */
[----:B------:R1:W-:Y:S01]  /*1a180*/  LDGSTS.E [R4+0x11d00], desc[UR22][R8.64], P1 ;  /* 0x11d0000008047fae */ /* 0x0003e20008921856 */
[C---:B------:R-:W-:Y:S02]  /*1a190*/  ISETP.GT.AND P1, PT, R242.reuse, 0x2, PT ;  /* 0x00000002f200780c */ /* 0x040fe40003f24270 */
[----:B------:R-:W-:Y:S01]  /*1a1a0*/  ISETP.GT.AND P2, PT, R242, 0xa, PT ;  /* 0x0000000af200780c */ /* 0x000fe20003f44270 */
[----:B------:R-:W4:Y:S04]  /*1a1b0*/  LDL.LU R77, [R1+0x1b4] ;  /* 0x0001b400014d7983 */ /* 0x000f280000300800 */
[----:B------:R-:W4:Y:S01]  /*1a1c0*/  LDL.LU R78, [R1+0x1b8] ;  /* 0x0001b800014e7983 */ /* 0x000f220000300800 */
[----:B-1----:R-:W-:-:S03]  /*1a1d0*/  SEL R4, RZ, 0x4, !P1 ;  /* 0x00000004ff047807 */ /* 0x002fc60004800000 */
[----:B------:R-:W4:Y:S01]  /*1a1e0*/  LDL R17, [R1+0x814] ;  /* 0x0008140001117983 */ /* 0x000f220000100800 */
[----:B------:R-:W-:Y:S02]  /*1a1f0*/  ISETP.GT.AND P1, PT, R242, 0x6, PT ;  /* 0x00000006f200780c */ /* 0x000fe40003f24270 */
[----:B------:R-:W-:Y:S01]  /*1a200*/  SEL R4, R4, RZ, !P0 ;  /* 0x000000ff04047207 */ /* 0x000fe20004000000 */
[----:B------:R-:W4:Y:S01]  /*1a210*/  LDL R16, [R1+0x798] ;  /* 0x0007980001107983 */ /* 0x000f220000100800 */
[----:B------:R-:W-:Y:S02]  /*1a220*/  SEL R5, RZ, 0x4, !P1 ;  /* 0x00000004ff057807 */ /* 0x000fe40004800000 */
[----:B------:R-:W-:Y:S02]  /*1a230*/  SEL R8, RZ, 0x4, !P2 ;  /* 0x00000004ff087807 */ /* 0x000fe40005000000 */
[----:B------:R-:W-:Y:S02]  /*1a240*/  ISETP.NE.U32.AND P2, PT, R4, RZ, PT ;  /* 0x000000ff0400720c */ /* 0x000fe40003f45070 */
[----:B------:R-:W-:-:S02]  /*1a250*/  SEL R5, R5, RZ, !P0 ;  /* 0x000000ff05057207 */ /* 0x000fc40004000000 */
[----:B------:R-:W-:Y:S02]  /*1a260*/  SEL R4, R8, RZ, !P0 ;  /* 0x000000ff08047207 */ /* 0x000fe40004000000 */
[----:B------:R-:W-:Y:S02]  /*1a270*/  ISETP.NE.U32.AND P1, PT, R5, RZ, PT ;  /* 0x000000ff0500720c */ /* 0x000fe40003f25070 */
[----:B------:R-:W-:Y:S02]  /*1a280*/  ISETP.NE.U32.AND P3, PT, R4, RZ, PT ;  /* 0x000000ff0400720c */ /* 0x000fe40003f65070 */
[----:B------:R-:W-:Y:S01]  /*1a290*/  HMMA.1688.F32.TF32 R4, R40, R6, R92 ;  /* 0x000000062804723c */ /* 0x000fe2000008105c */
[----:B------:R-:W-:Y:S04]  /*1a2a0*/  STL [R1+0x9f4], R12 ;  /* 0x0009f40c01007387 */ /* 0x000fe80000100800 */
[----:B------:R-:W-:Y:S04]  /*1a2b0*/  STL [R1+0x9f0], R13 ;  /* 0x0009f00d01007387 */ /* 0x000fe80000100800 */
[----:B------:R1:W-:Y:S04]  /*1a2c0*/  STL [R1+0x9ec], R14 ;  /* 0x0009ec0e01007387 */ /* 0x0003e80000100800 */
[----:B------:R-:W-:Y:S04]  /*1a2d0*/  STL [R1+0x9e8], R15 ;  /* 0x0009e80f01007387 */ /* 0x000fe80000100800 */
[----:B-1----:R-:W4:Y:S06]  /*1a2e0*/  LDL R14, [R1+0x804] ;  /* 0x00080400010e7983 */ /* 0x002f2c0000100800 */
[----:B------:R1:W-:Y:S04]  /*1a2f0*/  STL [R1+0xa04], R4 ;  /* 0x000a040401007387 */ /* 0x0003e80000100800 */
[----:B------:R-:W-:Y:S04]  /*1a300*/  STL [R1+0xa00], R5 ;  /* 0x000a000501007387 */ /* 0x000fe80000100800 */
[----:B------:R1:W-:Y:S04]  /*1a310*/  STL [R1+0x9fc], R6 ;  /* 0x0009fc0601007387 */ /* 0x0003e80000100800 */
[----:B------:R4:W-:Y:S04]  /*1a320*/  STL [R1+0x9f8], R7 ;  /* 0x0009f80701007387 */ /* 0x0009e80000100800 */
[----:B-1----:R-:W4:Y:S01]  /*1a330*/  LDL R4, [R1+0x788] ;  /* 0x0007880001047983 */ /* 0x002f220000100800 */
[----:B------:R-:W-:Y:S01]  /*1a340*/  IMAD.SHL.U32 R201, R201, 0x4, RZ ;  /* 0x00000004c9c97824 */ /* 0x000fe200078e00ff */
[C---:B------:R-:W-:Y:S01]  /*1a350*/  ISETP.GT.AND P4, PT, R242.reuse, 0xe, PT ;  /* 0x0000000ef200780c */ /* 0x040fe20003f84270 */
[----:B------:R-:W-:Y:S01]  /*1a360*/  IMAD.MOV.U32 R79, RZ, RZ, R25 ;  /* 0x000000ffff4f7224 */ /* 0x000fe200078e0019 */
[----:B------:R-:W4:Y:S02]  /*1a370*/  LDL R13, [R1+0x7f8] ;  /* 0x0007f800010d7983 */ /* 0x000f240000100800 */
[----:B------:R-:W-:Y:S01]  /*1a380*/  SEL R25, RZ, 0x4, !P4 ;  /* 0x00000004ff197807 */ /* 0x000fe20006000000 */
[----:B------:R-:W-:Y:S01]  /*1a390*/  IMAD.MOV.U32 R95, RZ, RZ, R24 ;  /* 0x000000ffff5f7224 */ /* 0x000fe200078e0018 */
[----:B------:R-:W-:Y:S01]  /*1a3a0*/  ISETP.GT.AND P4, PT, R242, 0x12, PT ;  /* 0x00000012f200780c */ /* 0x000fe20003f84270 */
[----:B------:R-:W4:Y:S01]  /*1a3b0*/  LDL R6, [R1+0x778] ;  /* 0x0007780001067983 */ /* 0x000f220000100800 */
[----:B------:R-:W-:-:S03]  /*1a3c0*/  SEL R25, R25, RZ, !P0 ;  /* 0x000000ff19197207 */ /* 0x000fc60004000000 */
[----:B------:R-:W4:Y:S01]  /*1a3d0*/  LDL.LU R92, [R1+0x160] ;  /* 0x00016000015c7983 */ /* 0x000f220000300800 */
[----:B------:R-:W-:-:S03]  /*1a3e0*/  ISETP.GT.AND P6, PT, R242, 0x1a, PT ;  /* 0x0000001af200780c */ /* 0x000fc60003fc4270 */
[----:B------:R-:W4:Y:S01]  /*1a3f0*/  LDL R12, [R1+0x7e4] ;  /* 0x0007e400010c7983 */ /* 0x000f220000100800 */
[----:B------:R-:W-:Y:S02]  /*1a400*/  SEL R69, RZ, 0x4, !P6 ;  /* 0x00000004ff457807 */ /* 0x000fe40007000000 */
[----:B--2---:R-:W-:-:S05]  /*1a410*/  LEA R8, P5, R19, R3, 0x2 ;  /* 0x0000000313087211 */ /* 0x004fca00078a10ff */
[----:B---3--:R-:W-:Y:S01]  /*1a420*/  IMAD.X R9, R243, 0x1, R18, P5 ;  /* 0x00000001f3097824 */ /* 0x008fe200028e0612 */
[----:B------:R-:W-:Y:S02]  /*1a430*/  LOP3.LUT R18, R201, 0x40, RZ, 0x3c, !PT ;  /* 0x00000040c9127812 */ /* 0x000fe400078e3cff */
[----:B------:R-:W-:-:S03]  /*1a440*/  ISETP.NE.U32.AND P5, PT, R25, RZ, PT ;  /* 0x000000ff1900720c */ /* 0x000fc60003fa5070 */
[----:B------:R-:W-:Y:S01]  /*1a450*/  VIADD R24, R18, UR7 ;  /* 0x0000000712187c36 */ /* 0x000fe20008000000 */
[----:B------:R-:W-:-:S04]  /*1a460*/  SEL R25, RZ, 0x4, !P4 ;  /* 0x00000004ff197807 */ /* 0x000fc80006000000 */
[----:B------:R1:W-:Y:S02]  /*1a470*/  LDGSTS.E [R24+0x10200], desc[UR22][R8.64], P2 ;  /* 0x1020000008187fae */ /* 0x0003e40009121856 */
[----:B-1----:R-:W-:Y:S02]  /*1a480*/  SEL R8, R25, RZ, !P0 ;  /* 0x000000ff19087207 */ /* 0x002fe40004000000 */
[----:B------:R-:W-:-:S04]  /*1a490*/  ISETP.GT.AND P4, PT, R242, 0x16, PT ;  /* 0x00000016f200780c */ /* 0x000fc80003f84270 */
[----:B------:R-:W-:Y:S02]  /*1a4a0*/  SEL R25, RZ, 0x4, !P4 ;  /* 0x00000004ff197807 */ /* 0x000fe40006000000 */
[----:B----4-:R-:W-:-:S05]  /*1a4b0*/  LEA R26, P2, R17, R3, 0x2 ;  /* 0x00000003111a7211 */ /* 0x010fca00078410ff */
[----:B------:R-:W-:Y:S01]  /*1a4c0*/  IMAD.X R27, R243, 0x1, R16, P2 ;  /* 0x00000001f31b7824 */ /* 0x000fe200010e0610 */
[----:B------:R-:W-:Y:S02]  /*1a4d0*/  ISETP.NE.U32.AND P2, PT, R8, RZ, PT ;  /* 0x000000ff0800720c */ /* 0x000fe40003f45070 */
[----:B------:R-:W-:Y:S02]  /*1a4e0*/  HMMA.1688.F32.TF32 R8, R40, R10, R76 ;  /* 0x0000000a2808723c */ /* 0x000fe4000008104c */
[----:B------:R1:W-:Y:S02]  /*1a4f0*/  LDGSTS.E [R24+0x10600], desc[UR22][R26.64], P1 ;  /* 0x106000001a187fae */ /* 0x0003e40008921856 */
[----:B-1----:R-:W-:-:S15]  /*1a500*/  SEL R27, R25, RZ, !P0 ;  /* 0x000000ff191b7207 */ /* 0x002fde0004000000 */
[----:B------:R-:W-:-:S04]  /*1a510*/  NOP ;  /* 0x0000000000007918 */ /* 0x000fc80000000000 */
[----:B------:R-:W-:Y:S04]  /*1a520*/  STL [R1+0xa14], R8 ;  /* 0x000a140801007387 */ /* 0x000fe80000100800 */
[----:B------:R1:W-:Y:S04]  /*1a530*/  STL [R1+0xa10], R9 ;  /* 0x000a100901007387 */ /* 0x0003e80000100800 */
[----:B------:R-:W-:Y:S01]  /*1a540*/  STL [R1+0xa0c], R10 ;  /* 0x000a0c0a01007387 */ /* 0x000fe20000100800 */
[----:B------:R-:W-:-:S03]  /*1a550*/  LEA R68, P1, R14, R3, 0x2 ;  /* 0x000000030e447211 */ /* 0x000fc600078210ff */
[----:B------:R2:W-:Y:S04]  /*1a560*/  STL [R1+0xa08], R11 ;  /* 0x000a080b01007387 */ /* 0x0005e80000100800 */
[----:B------:R-:W3:Y:S01]  /*1a570*/  LDL R5, [R1+0x7d8] ;  /* 0x0007d80001057983 */ /* 0x000ee20000100800 */
[----:B------:R-:W-:-:S03]  /*1a580*/  SEL R25, R69, RZ, !P0 ;  /* 0x000000ff45197207 */ /* 0x000fc60004000000 */
[----:B------:R-:W4:Y:S01]  /*1a590*/  LDL R7, [R1+0x768] ;  /* 0x0007680001077983 */ /* 0x000f220000100800 */
[----:B------:R-:W-:-:S03]  /*1a5a0*/  IMAD.X R69, R243, 0x1, R4, P1 ;  /* 0x00000001f3457824 */ /* 0x000fc600008e0604 */
[----:B------:R-:W2:Y:S04]  /*1a5b0*/  LDL R4, [R1+0x758] ;  /* 0x0007580001047983 */ /* 0x000ea80000100800 */
[----:B------:R-:W2:Y:S04]  /*1a5c0*/  LDL.LU R80, [R1+0x150] ;  /* 0x0001500001507983 */ /* 0x000ea80000300800 */
[----:B------:R-:W2:Y:S04]  /*1a5d0*/  LDL.LU R81, [R1+0x154] ;  /* 0x0001540001517983 */ /* 0x000ea80000300800 */
[----:B------:R-:W2:Y:S04]  /*1a5e0*/  LDL.LU R82, [R1+0x158] ;  /* 0x0001580001527983 */ /* 0x000ea80000300800 */
[----:B------:R-:W2:Y:S01]  /*1a5f0*/  LDL.LU R83, [R1+0x15c] ;  /* 0x00015c0001537983 */ /* 0x000ea20000300800 */
[----:B------:R-:W-:Y:S01]  /*1a600*/  IMAD.MOV.U32 R93, RZ, RZ, R233 ;  /* 0x000000ffff5d7224 */ /* 0x000fe200078e00e9 */
[----:B------:R-:W-:Y:S01]  /*1a610*/  LEA R26, P6, R13, R3, 0x2 ;  /* 0x000000030d1a7211 */ /* 0x000fe200078c10ff */
[----:B------:R-:W-:Y:S01]  /*1a620*/  IMAD.MOV.U32 R94, RZ, RZ, R232 ;  /* 0x000000ffff5e7224 */ /* 0x000fe200078e00e8 */
[----:B------:R-:W2:Y:S04]  /*1a630*/  LDL.LU R76, [R1+0x130] ;  /* 0x00013000014c7983 */ /* 0x000ea80000300800 */
[----:B------:R-:W2:Y:S04]  /*1a640*/  LDL.LU R77, [R1+0x134] ;  /* 0x00013400014d7983 */ /* 0x000ea80000300800 */
[----:B------:R-:W2:Y:S01]  /*1a650*/  LDL.LU R78, [R1+0x138] ;  /* 0x00013800014e7983 */ /* 0x000ea20000300800 */
[----:B------:R-:W-:-:S03]  /*1a660*/  ISETP.NE.U32.AND P1, PT, R27, RZ, PT ;  /* 0x000000ff1b00720c */ /* 0x000fc60003f25070 */
[----:B------:R-:W2:Y:S01]  /*1a670*/  LDL.LU R79, [R1+0x13c] ;  /* 0x00013c00014f7983 */ /* 0x000ea20000300800 */
[----:B------:R-:W-:Y:S01]  /*1a680*/  IMAD.X R27, R243, 0x1, R6, P6 ;  /* 0x00000001f31b7824 */ /* 0x000fe200030e0606 */
[----:B------:R-:W-:Y:S02]  /*1a690*/  HMMA.1688.F32.TF32 R232, R40, R234, R92 ;  /* 0x000000ea28e8723c */ /* 0x000fe4000008105c */
[----:B------:R-:W2:Y:S01]  /*1a6a0*/  LDL R6, [R1+0x7cc] ;  /* 0x0007cc0001067983 */ /* 0x000ea20000100800 */
[----:B------:R-:W-:-:S03]  /*1a6b0*/  ISETP.GT.AND P6, PT, R242, 0x1e, PT ;  /* 0x0000001ef200780c */ /* 0x000fc60003fc4270 */
[----:B------:R1:W-:Y:S01]  /*1a6c0*/  LDGSTS.E [R24+0x10a00], desc[UR22][R68.64], P3 ;  /* 0x10a0000044187fae */ /* 0x0003e20009921856 */
[----:B------:R-:W-:-:S03]  /*1a6d0*/  ISETP.GT.AND P3, PT, R242, 0x3, PT ;  /* 0x00000003f200780c */ /* 0x000fc60003f64270 */
[----:B------:R1:W-:Y:S01]  /*1a6e0*/  LDGSTS.E [R24+0x10e00], desc[UR22][R26.64], P5 ;  /* 0x10e000001a187fae */ /* 0x0003e2000a921856 */
[----:B------:R-:W-:Y:S02]  /*1a6f0*/  ISETP.NE.U32.AND P4, PT, R25, RZ, PT ;  /* 0x000000ff1900720c */ /* 0x000fe40003f85070 */
[----:B------:R-:W-:Y:S02]  /*1a700*/  SEL R25, RZ, 0x4, !P3 ;  /* 0x00000004ff197807 */ /* 0x000fe40005800000 */
[----:B-1----:R-:W-:Y:S02]  /*1a710*/  LEA R68, P5, R12, R3, 0x2 ;  /* 0x000000030c447211 */ /* 0x002fe400078a10ff */
[----:B------:R-:W-:-:S06]  /*1a720*/  SEL R27, RZ, 0x4, !P6 ;  /* 0x00000004ff1b7807 */ /* 0x000fcc0007000000 */
[----:B------:R-:W-:Y:S04]  /*1a730*/  STL [R1+0xa24], R232 ;  /* 0x000a24e801007387 */ /* 0x000fe80000100800 */
[----:B------:R-:W-:Y:S01]  /*1a740*/  STL [R1+0xa20], R233 ;  /* 0x000a20e901007387 */ /* 0x000fe20000100800 */
[----:B------:R-:W-:-:S03]  /*1a750*/  SEL R27, R27, RZ, !P0 ;  /* 0x000000ff1b1b7207 */ /* 0x000fc60004000000 */
[----:B------:R-:W-:Y:S04]  /*1a760*/  STL [R1+0xa1c], R234 ;  /* 0x000a1cea01007387 */ /* 0x000fe80000100800 */
[----:B------:R-:W-:Y:S01]  /*1a770*/  STL [R1+0xa18], R235 ;  /* 0x000a18eb01007387 */ /* 0x000fe20000100800 */
[----:B---3--:R-:W-:-:S03]  /*1a780*/  LEA R26, P3, R5, R3, 0x2 ;  /* 0x00000003051a7211 */ /* 0x008fc600078610ff */
[----:B------:R-:W3:Y:S01]  /*1a790*/  LDL R5, [R1+0x748] ;  /* 0x0007480001057983 */ /* 0x000ee20000100800 */
[----:B----4-:R-:W-:-:S03]  /*1a7a0*/  IMAD.X R69, R243, 0x1, R7, P5 ;  /* 0x00000001f3457824 */ /* 0x010fc600028e0607 */
[----:B------:R-:W4:Y:S01]  /*1a7b0*/  LDL R7, [R1+0x7c0] ;  /* 0x0007c00001077983 */ /* 0x000f220000100800 */
[----:B------:R-:W-:Y:S01]  /*1a7c0*/  ISETP.NE.U32.AND P5, PT, R27, RZ, PT ;  /* 0x000000ff1b00720c */ /* 0x000fe20003fa5070 */
[----:B------:R-:W-:Y:S02]  /*1a7d0*/  IMAD.MOV.U32 R92, RZ, RZ, R229 ;  /* 0x000000ffff5c7224 */ /* 0x000fe400078e00e5 */
[----:B------:R-:W-:Y:S01]  /*1a7e0*/  IMAD.MOV.U32 R93, RZ, RZ, R228 ;  /* 0x000000ffff5d7224 */ /* 0x000fe200078e00e4 */
[----:B------:R-:W-:Y:S01]  /*1a7f0*/  ISETP.GT.AND P6, PT, R242, 0x7, PT ;  /* 0x00000007f200780c */ /* 0x000fe20003fc4270 */
[----:B------:R-:W-:Y:S01]  /*1a800*/  IMAD.MOV.U32 R94, RZ, RZ, R225 ;  /* 0x000000ffff5e7224 */ /* 0x000fe200078e00e1 */
[----:B------:R-:W-:Y:S01]  /*1a810*/  SEL R25, R25, RZ, !P0 ;  /* 0x000000ff19197207 */ /* 0x000fe20004000000 */
[----:B--2---:R-:W-:Y:S01]  /*1a820*/  IMAD.X R27, R243, 0x1, R4, P3 ;  /* 0x00000001f31b7824 */ /* 0x004fe200018e0604 */
[----:B------:R-:W-:Y:S04]  /*1a830*/  LDGSTS.E [R24+0x11200], desc[UR22][R68.64], P2 ;  /* 0x1120000044187fae */ /* 0x000fe80009121856 */
[----:B------:R-:W2:Y:S01]  /*1a840*/  LDL R4, [R1+0x738] ;  /* 0x0007380001047983 */ /* 0x000ea20000100800 */
[----:B------:R-:W-:Y:S01]  /*1a850*/  HMMA.1688.F32.TF32 R228, R40, R230, R80 ;  /* 0x000000e628e4723c */ /* 0x000fe20000081050 */
[----:B------:R-:W-:Y:S01]  /*1a860*/  SEL R70, RZ, 0x4, !P6 ;  /* 0x00000004ff467807 */ /* 0x000fe20007000000 */
[----:B------:R-:W-:Y:S01]  /*1a870*/  IMAD.MOV.U32 R95, RZ, RZ, R224 ;  /* 0x000000ffff5f7224 */ /* 0x000fe200078e00e0 */
[----:B------:R-:W-:Y:S01]  /*1a880*/  ISETP.NE.U32.AND P3, PT, R25, RZ, PT ;  /* 0x000000ff1900720c */ /* 0x000fe20003f65070 */
[----:B------:R1:W-:Y:S01]  /*1a890*/  LDGSTS.E [R24+0x11600], desc[UR22][R26.64], P1 ;  /* 0x116000001a187fae */ /* 0x0003e20008921856 */
[----:B------:R-:W-:-:S02]  /*1a8a0*/  SEL R25, R70, RZ, !P0 ;  /* 0x000000ff46197207 */ /* 0x000fc40004000000 */
[----:B------:R-:W-:Y:S02]  /*1a8b0*/  ISETP.GT.AND P6, PT, R242, 0xb, PT ;  /* 0x0000000bf200780c */ /* 0x000fe40003fc4270 */
[----:B------:R-:W-:Y:S02]  /*1a8c0*/  ISETP.NE.U32.AND P2, PT, R25, RZ, PT ;  /* 0x000000ff1900720c */ /* 0x000fe40003f45070 */
[----:B------:R-:W-:Y:S01]  /*1a8d0*/  SEL R25, RZ, 0x4, !P6 ;  /* 0x00000004ff197807 */ /* 0x000fe20007000000 */
[----:B------:R-:W-:Y:S01]  /*1a8e0*/  HMMA.1688.F32.TF32 R224, R40, R226, R76 ;  /* 0x000000e228e0723c */ /* 0x000fe2000008104c */
[----:B-1----:R-:W-:-:S10]  /*1a8f0*/  LEA R26, P6, R6, R3, 0x2 ;  /* 0x00000003061a7211 */ /* 0x002fd400078c10ff */
[----:B------:R-:W-:Y:S04]  /*1a900*/  STL [R1+0xa34], R228 ;  /* 0x000a34e401007387 */ /* 0x000fe80000100800 */
[----:B------:R-:W-:Y:S04]  /*1a910*/  STL [R1+0xa30], R229 ;  /* 0x000a30e501007387 */ /* 0x000fe80000100800 */
[----:B------:R-:W-:Y:S04]  /*1a920*/  STL [R1+0xa2c], R230 ;  /* 0x000a2ce601007387 */ /* 0x000fe80000100800 */
[----:B------:R-:W-:Y:S04]  /*1a930*/  STL [R1+0xa28], R231 ;  /* 0x000a28e701007387 */ /* 0x000fe80000100800 */
[----:B------:R-:W2:Y:S04]  /*1a940*/  LDL R6, [R1+0x81c] ;  /* 0x00081c0001067983 */ /* 0x000ea80000100800 */
[----:B------:R-:W2:Y:S04]  /*1a950*/  LDL.LU R76, [R1+0x110] ;  /* 0x00011000014c7983 */ /* 0x000ea80000300800 */
[----:B------:R-:W2:Y:S04]  /*1a960*/  LDL.LU R77, [R1+0x114] ;  /* 0x00011400014d7983 */ /* 0x000ea80000300800 */
[----:B------:R-:W-:Y:S04]  /*1a970*/  STL [R1+0xa44], R224 ;  /* 0x000a44e001007387 */ /* 0x000fe80000100800 */
[----:B------:R-:W-:Y:S04]  /*1a980*/  STL [R1+0xa40], R225 ;  /* 0x000a40e101007387 */ /* 0x000fe80000100800 */
[----:B------:R-:W-:Y:S04]  /*1a990*/  STL [R1+0xa3c], R226 ;  /* 0x000a3ce201007387 */ /* 0x000fe80000100800 */
[----:B------:R-:W-:Y:S04]  /*1a9a0*/  STL [R1+0xa38], R227 ;  /* 0x000a38e301007387 */ /* 0x000fe80000100800 */
[----:B------:R-:W2:Y:S04]  /*1a9b0*/  LDL R9, [R1+0x7a4] ;  /* 0x0007a40001097983 */ /* 0x000ea80000100800 */
[----:B------:R-:W2:Y:S01]  /*1a9c0*/  LDL R8, [R1+0x810] ;  /* 0x0008100001087983 */ /* 0x000ea20000100800 */
[----:B------:R-:W-:-:S02]  /*1a9d0*/  IMAD.MOV.U32 R78, RZ, RZ, R221 ;  /* 0x000000ffff4e7224 */ /* 0x000fc400078e00dd */
[----:B------:R-:W-:Y:S02]  /*1a9e0*/  IMAD.MOV.U32 R79, RZ, RZ, R220 ;  /* 0x000000ffff4f7224 */ /* 0x000fe400078e00dc */
[----:B------:R-:W-:Y:S07]  /*1a9f0*/  HMMA.1688.F32.TF32 R220, R40, R222, R92 ;  /* 0x000000de28dc723c */ /* 0x000fee000008105c */
[----:B------:R-:W-:Y:S02]  /*1aa00*/  IMAD.MOV.U32 R92, RZ, RZ, R0 ;  /* 0x000000ffff5c7224 */ /* 0x000fe400078e0000 */
[----:B------:R-:W-:-:S02]  /*1aa10*/  IMAD.MOV.U32 R93, RZ, RZ, R2 ;  /* 0x000000ffff5d7224 */ /* 0x000fc400078e0002 */
[----:B---3--:R-:W-:Y:S02]  /*1aa20*/  IMAD.X R27, R243, 0x1, R5, P6 ;  /* 0x00000001f31b7824 */ /* 0x008fe400030e0605 */
[----:B------:R-:W3:Y:S01]  /*1aa30*/  LDL R5, [R1+0x794] ;  /* 0x0007940001057983 */ /* 0x000ee20000100800 */
[----:B----4-:R-:W-:-:S03]  /*1aa40*/  LEA R68, P1, R7, R3, 0x2 ;  /* 0x0000000307447211 */ /* 0x010fc600078210ff */
[----:B------:R-:W4:Y:S04]  /*1aa50*/  LDL.LU R0, [R1+0xafc] ;  /* 0x000afc0001007983 */ /* 0x000f280000300800 */
[----:B------:R-:W4:Y:S01]  /*1aa60*/  LDL.LU R2, [R1+0xaf8] ;  /* 0x000af80001027983 */ /* 0x000f220000300800 */
[----:B------:R-:W-:Y:S02]  /*1aa70*/  IMAD.MOV.U32 R94, RZ, RZ, R217 ;  /* 0x000000ffff5e7224 */ /* 0x000fe400078e00d9 */
[----:B------:R-:W-:Y:S01]  /*1aa80*/  IMAD.MOV.U32 R95, RZ, RZ, R216 ;  /* 0x000000ffff5f7224 */ /* 0x000fe200078e00d8 */
[----:B------:R-:W-:Y:S01]  /*1aa90*/  SEL R25, R25, RZ, !P0 ;  /* 0x000000ff19197207 */ /* 0x000fe20004000000 */
[----:B------:R-:W-:Y:S01]  /*1aaa0*/  LDGSTS.E [R24+0x11a00], desc[UR22][R26.64], P4 ;  /* 0x11a000001a187fae */ /* 0x000fe2000a121856 */
[----:B--2---:R-:W-:-:S03]  /*1aab0*/  IMAD.X R69, R243, 0x1, R4, P1 ;  /* 0x00000001f3457824 */ /* 0x004fc600008e0604 */
[----:B------:R-:W2:Y:S01]  /*1aac0*/  LDL R4, [R1+0x800] ;  /* 0x0008000001047983 */ /* 0x000ea20000100800 */
[----:B------:R-:W-:Y:S02]  /*1aad0*/  ISETP.GT.AND P6, PT, R242, 0xf, PT ;  /* 0x0000000ff200780c */ /* 0x000fe40003fc4270 */
[----:B------:R-:W-:Y:S01]  /*1aae0*/  ISETP.NE.U32.AND P1, PT, R25, RZ, PT ;  /* 0x000000ff1900720c */ /* 0x000fe20003f25070 */
[----:B------:R1:W-:Y:S01]  /*1aaf0*/  LDGSTS.E [R24+0x11e00], desc[UR22][R68.64], P5 ;  /* 0x11e0000044187fae */ /* 0x0003e2000a921856 */
[----:B------:R-:W-:-:S03]  /*1ab00*/  SEL R25, RZ, 0x4, !P6 ;  /* 0x00000004ff197807 */ /* 0x000fc60007000000 */
[----:B------:R-:W-:Y:S01]  /*1ab10*/  STL [R1+0xa54], R220 ;  /* 0x000a54dc01007387 */ /* 0x000fe20000100800 */
[----:B------:R-:W-:-:S03]  /*1ab20*/  LOP3.LUT R7, R32, 0x60, RZ, 0x3c, !PT ;  /* 0x0000006020077812 */ /* 0x000fc600078e3cff */
[----:B------:R-:W-:Y:S04]  /*1ab30*/  STL [R1+0xa50], R221 ;  /* 0x000a50dd01007387 */ /* 0x000fe80000100800 */
[----:B------:R-:W-:Y:S04]  /*1ab40*/  STL [R1+0xa4c], R222 ;  /* 0x000a4cde01007387 */ /* 0x000fe80000100800 */
[----:B------:R-:W-:Y:S01]  /*1ab50*/  STL [R1+0xa48], R223 ;  /* 0x000a48df01007387 */ /* 0x000fe20000100800 */
[----:B-1----:R-:W-:Y:S01]  /*1ab60*/  VIADD R24, R7, UR7 ;  /* 0x0000000707187c36 */ /* 0x002fe20008000000 */
[----:B------:R-:W-:Y:S07]  /*1ab70*/  HMMA.1688.F32.TF32 R216, R40, R218, R76 ;  /* 0x000000da28d8723c */ /* 0x000fee000008104c */
[----:B------:R-:W-:-:S02]  /*1ab80*/  IMAD.MOV.U32 R78, RZ, RZ, R213 ;  /* 0x000000ffff4e7224 */ /* 0x000fc400078e00d5 */
[----:B------:R-:W-:Y:S02]  /*1ab90*/  IMAD.MOV.U32 R79, RZ, RZ, R212 ;  /* 0x000000ffff4f7224 */ /* 0x000fe400078e00d4 */
[----:B------:R-:W-:Y:S01]  /*1aba0*/  HMMA.1688.F32.TF32 R212, R40, R214, R92 ;  /* 0x000000d628d4723c */ /* 0x000fe2000008105c */
[-C--:B------:R-:W-:Y:S01]  /*1abb0*/  LEA R26, P6, R6, R3.reuse, 0x2 ;  /* 0x00000003061a7211 */ /* 0x080fe200078c10ff */
[----:B------:R-:W-:Y:S02]  /*1abc0*/  IMAD.MOV.U32 R76, RZ, RZ, R241 ;  /* 0x000000ffff4c7224 */ /* 0x000fe400078e00f1 */
[----:B------:R-:W4:Y:S04]  /*1abd0*/  LDL.LU R241, [R1+0xaf4] ;  /* 0x000af40001f17983 */ /* 0x000f280000300800 */
[----:B------:R-:W4:Y:S01]  /*1abe0*/  LDL R6, [R1+0x784] ;  /* 0x0007840001067983 */ /* 0x000f220000100800 */
[----:B------:R-:W-:Y:S01]  /*1abf0*/  IMAD.X R27, R243, 0x1, R9, P6 ;  /* 0x00000001f31b7824 */ /* 0x000fe200030e0609 */
[----:B------:R-:W-:-:S02]  /*1ac00*/  LEA R68, P6, R8, R3, 0x2 ;  /* 0x0000000308447211 */ /* 0x000fc400078c10ff */
[----:B------:R-:W-:Y:S04]  /*1ac10*/  STL [R1+0xa64], R216 ;  /* 0x000a64d801007387 */ /* 0x000fe80000100800 */
[----:B------:R-:W-:Y:S04]  /*1ac20*/  STL [R1+0xa60], R217 ;  /* 0x000a60d901007387 */ /* 0x000fe80000100800 */
[----:B------:R-:W-:Y:S04]  /*1ac30*/  STL [R1+0xa5c], R218 ;  /* 0x000a5cda01007387 */ /* 0x000fe80000100800 */
[----:B------:R-:W-:Y:S04]  /*1ac40*/  STL [R1+0xa58], R219 ;  /* 0x000a58db01007387 */ /* 0x000fe80000100800 */
[----:B------:R2:W-:Y:S01]  /*1ac50*/  LDGSTS.E [R24+0x10300], desc[UR22][R26.64], P3 ;  /* 0x103000001a187fae */ /* 0x0005e20009921856 */
[----:B---3--:R-:W-:-:S03]  /*1ac60*/  IMAD.X R69, R243, 0x1, R5, P6 ;  /* 0x00000001f3457824 */ /* 0x008fc600030e0605 */
[----:B------:R-:W3:Y:S04]  /*1ac70*/  LDL R5, [R1+0x7f0] ;  /* 0x0007f00001057983 */ /* 0x000ee80000100800 */
[----:B------:R-:W-:Y:S04]  /*1ac80*/  STL [R1+0xa74], R212 ;  /* 0x000a74d401007387 */ /* 0x000fe80000100800 */
[----:B------:R-:W-:Y:S04]  /*1ac90*/  STL [R1+0xa70], R213 ;  /* 0x000a70d501007387 */ /* 0x000fe80000100800 */
[----:B------:R-:W-:Y:S04]  /*1aca0*/  STL [R1+0xa6c], R214 ;  /* 0x000a6cd601007387 */ /* 0x000fe80000100800 */
[----:B------:R-:W-:Y:S01]  /*1acb0*/  LDGSTS.E [R24+0x10700], desc[UR22][R68.64], P2 ;  /* 0x1070000044187fae */ /* 0x000fe20009121856 */
[----:B--2---:R-:W-:-:S03]  /*1acc0*/  LEA R26, P2, R4, R3, 0x2 ;  /* 0x00000003041a7211 */ /* 0x004fc600078410ff */
[----:B------:R-:W-:Y:S04]  /*1acd0*/  STL [R1+0xa68], R215 ;  /* 0x000a68d701007387 */ /* 0x000fe80000100800 */
[----:B------:R-:W2:Y:S01]  /*1ace0*/  LDL R4, [R1+0x774] ;  /* 0x0007740001047983 */ /* 0x000ea20000100800 */
[----:B------:R-:W-:Y:S01]  /*1acf0*/  IMAD.MOV.U32 R77, RZ, RZ, R240 ;  /* 0x000000ffff4d7224 */ /* 0x000fe200078e00f0 */
[----:B------:R-:W-:Y:S02]  /*1ad00*/  SEL R25, R25, RZ, !P0 ;  /* 0x000000ff19197207 */ /* 0x000fe40004000000 */
[----:B------:R-:W-:Y:S01]  /*1ad10*/  ISETP.GT.AND P5, PT, R242, 0x13, PT ;  /* 0x00000013f200780c */ /* 0x000fe20003fa4270 */
[----:B------:R-:W-:Y:S01]  /*1ad20*/  IMAD.MOV.U32 R92, RZ, RZ, R209 ;  /* 0x000000ffff5c7224 */ /* 0x000fe200078e00d1 */
[----:B------:R-:W-:Y:S01]  /*1ad30*/  ISETP.NE.U32.AND P4, PT, R25, RZ, PT ;  /* 0x000000ff1900720c */ /* 0x000fe20003f85070 */
[----:B------:R-:W-:Y:S01]  /*1ad40*/  IMAD.MOV.U32 R93, RZ, RZ, R208 ;  /* 0x000000ffff5d7224 */ /* 0x000fe200078e00d0 */
[----:B------:R-:W-:Y:S01]  /*1ad50*/  SEL R25, RZ, 0x4, !P5 ;  /* 0x00000004ff197807 */ /* 0x000fe20006800000 */
[----:B------:R-:W-:-:S02]  /*1ad60*/  IMAD.MOV.U32 R94, RZ, RZ, R205 ;  /* 0x000000ffff5e7224 */ /* 0x000fc400078e00cd */
[----:B------:R-:W-:Y:S01]  /*1ad70*/  IMAD.MOV.U32 R95, RZ, RZ, R204 ;  /* 0x000000ffff5f7224 */ /* 0x000fe200078e00cc */
[----:B------:R-:W-:Y:S01]  /*1ad80*/  HMMA.1688.F32.TF32 R208, R40, R210, R76 ;  /* 0x000000d228d0723c */ /* 0x000fe2000008104c */
[----:B------:R-:W-:Y:S01]  /*1ad90*/  SEL R25, R25, RZ, !P0 ;  /* 0x000000ff19197207 */ /* 0x000fe20004000000 */
[----:B------:R-:W2:Y:S01]  /*1ada0*/  LDL R12, [R1+0x7e0] ;  /* 0x0007e000010c7983 */ /* 0x000ea20000100800 */
[----:B------:R-:W-:-:S03]  /*1adb0*/  ISETP.GT.AND P5, PT, R242, 0x17, PT ;  /* 0x00000017f200780c */ /* 0x000fc60003fa4270 */
[----:B------:R-:W-:Y:S01]  /*1adc0*/  HMMA.1688.F32.TF32 R204, R40, R206, R92 ;  /* 0x000000ce28cc723c */ /* 0x000fe2000008105c */
[----:B------:R-:W-:Y:S01]  /*1add0*/  ISETP.NE.U32.AND P3, PT, R25, RZ, PT ;  /* 0x000000ff1900720c */ /* 0x000fe20003f65070 */
[----:B------:R-:W2:Y:S01]  /*1ade0*/  LDL R11, [R1+0x7d4] ;  /* 0x0007d400010b7983 */ /* 0x000ea20000100800 */
[----:B------:R-:W-:Y:S02]  /*1adf0*/  SEL R25, RZ, 0x4, !P5 ;  /* 0x00000004ff197807 */ /* 0x000fe40006800000 */
[----:B------:R-:W-:Y:S01]  /*1ae00*/  ISETP.GT.AND P5, PT, R242, 0x1b, PT ;  /* 0x0000001bf200780c */ /* 0x000fe20003fa4270 */
[----:B------:R-:W2:Y:S01]  /*1ae10*/  LDL R10, [R1+0x764] ;  /* 0x00076400010a7983 */ /* 0x000ea20000100800 */
[----:B------:R-:W-:-:S03]  /*1ae20*/  SEL R25, R25, RZ, !P0 ;  /* 0x000000ff19197207 */ /* 0x000fc60004000000 */
[----:B------:R-:W2:Y:S07]  /*1ae30*/  LDL R9, [R1+0x7c8] ;  /* 0x0007c80001097983 */ /* 0x000eae0000100800 */
[----:B------:R-:W-:Y:S04]  /*1ae40*/  STL [R1+0xa84], R208 ;  /* 0x000a84d001007387 */ /* 0x000fe80000100800 */
[----:B------:R-:W-:Y:S04]  /*1ae50*/  STL [R1+0xa80], R209 ;  /* 0x000a80d101007387 */ /* 0x000fe80000100800 */
[----:B------:R-:W-:Y:S04]  /*1ae60*/  STL [R1+0xa7c], R210 ;  /* 0x000a7cd201007387 */ /* 0x000fe80000100800 */
[----:B------:R-:W-:Y:S04]  /*1ae70*/  STL [R1+0xa78], R211 ;  /* 0x000a78d301007387 */ /* 0x000fe80000100800 */
[----:B------:R-:W2:Y:S04]  /*1ae80*/  LDL R8, [R1+0x754] ;  /* 0x0007540001087983 */ /* 0x000ea80000100800 */
[----:B------:R-:W2:Y:S01]  /*1ae90*/  LDL R7, [R1+0x7bc] ;  /* 0x0007bc0001077983 */ /* 0x000ea20000100800 */
[----:B----4-:R-:W-:Y:S01]  /*1aea0*/  IMAD.X R27, R243, 0x1, R6, P2 ;  /* 0x00000001f31b7824 */ /* 0x010fe200010e0606 */
[----:B------:R-:W-:-:S02]  /*1aeb0*/  ISETP.NE.U32.AND P2, PT, R25, RZ, PT ;  /* 0x000000ff1900720c */ /* 0x000fc40003f45070 */
[----:B------:R-:W-:Y:S02]  /*1aec0*/  SEL R25, RZ, 0x4, !P5 ;  /* 0x00000004ff197807 */ /* 0x000fe40006800000 */
[----:B------:R1:W-:Y:S02]  /*1aed0*/  LDGSTS.E [R24+0x10b00], desc[UR22][R26.64], P1 ;  /* 0x10b000001a187fae */ /* 0x0003e40008921856 */
[----:B-1----:R-:W-:-:S04]  /*1aee0*/  SEL R27, R25, RZ, !P0 ;  /* 0x000000ff191b7207 */ /* 0x002fc80004000000 */
[----:B------:R-:W-:Y:S02]  /*1aef0*/  ISETP.NE.U32.AND P5, PT, R27, RZ, PT ;  /* 0x000000ff1b00720c */ /* 0x000fe40003fa5070 */
[----:B---3--:R-:W-:Y:S02]  /*1af00*/  LEA R26, P1, R5, R3, 0x2 ;  /* 0x00000003051a7211 */ /* 0x008fe400078210ff */
[----:B------:R-:W3:Y:S03]  /*1af10*/  LDL R5, [R1+0x744] ;  /* 0x0007440001057983 */ /* 0x000ee60000100800 */
[----:B--2---:R-:W-:Y:S02]  /*1af20*/  IMAD.X R27, R243, 0x1, R4, P1 ;  /* 0x00000001f31b7824 */ /* 0x004fe400008e0604 */
[----:B------:R-:W2:Y:S04]  /*1af30*/  LDL R4, [R1+0x730] ;  /* 0x0007300001047983 */ /* 0x000ea80000100800 */
[----:B------:R-:W-:Y:S04]  /*1af40*/  STL [R1+0xa94], R204 ;  /* 0x000a94cc01007387 */ /* 0x000fe80000100800 */
[----:B------:R-:W-:Y:S04]  /*1af50*/  STL [R1+0xa90], R205 ;  /* 0x000a90cd01007387 */ /* 0x000fe80000100800 */
[----:B------:R-:W-:Y:S04]  /*1af60*/  STL [R1+0xa8c], R206 ;  /* 0x000a8cce01007387 */ /* 0x000fe80000100800 */
[----:B------:R-:W-:Y:S04]  /*1af70*/  STL [R1+0xa88], R207 ;  /* 0x000a88cf01007387 */ /* 0x000fe80000100800 */
[----:B------:R-:W4:Y:S04]  /*1af80*/  LDL.LU R78, [R1+0x71c] ;  /* 0x00071c00014e7983 */ /* 0x000f280000300800 */
[----:B------:R-:W4:Y:S04]  /*1af90*/  LDL.LU R70, [R1+0x400] ;  /* 0x0004000001467983 */ /* 0x000f280000300800 */
[----:B------:R-:W4:Y:S01]  /*1afa0*/  LDL.LU R86, [R1+0x700] ;  /* 0x0007000001567983 */ /* 0x000f220000300800 */
[----:B------:R-:W1:Y:S01]  /*1afb0*/  S2R R186, SR_TID.X ;  /* 0x0000000000ba7919 */ /* 0x000e620000002100 */
[----:B------:R-:W-:Y:S01]  /*1afc0*/  HMMA.1688.F32.TF32 R200, R40, R202, R188 ;  /* 0x000000ca28c8723c */ /* 0x000fe200000810bc */
[----:B------:R-:W1:Y:S01]  /*1afd0*/  S2R R252, SR_TID.X ;  /* 0x0000000000fc7919 */ /* 0x000e620000002100 */
[----:B------:R-:W-:Y:S01]  /*1afe0*/  ISETP.GT.AND P6, PT, R242, 0x1f, PT ;  /* 0x0000001ff200780c */ /* 0x000fe20003fc4270 */
[----:B------:R1:W-:Y:S03]  /*1aff0*/  LDGSTS.E [R24+0x10f00], desc[UR22][R26.64], P4 ;  /* 0x10f000001a187fae */ /* 0x0003e6000a121856 */
[----:B------:R-:W-:-:S04]  /*1b000*/  SEL R68, RZ, 0x4, !P6 ;  /* 0x00000004ff447807 */ /* 0x000fc80007000000 */
[----:B------:R-:W-:-:S04]  /*1b010*/  SEL R25, R68, RZ, !P0 ;  /* 0x000000ff44197207 */ /* 0x000fc80004000000 */
[----:B------:R-:W-:Y:S02]  /*1b020*/  ISETP.NE.U32.AND P1, PT, R25, RZ, PT ;  /* 0x000000ff1900720c */ /* 0x000fe40003f25070 */
[----:B-1----:R-:W-:-:S04]  /*1b030*/  LOP3.LUT R6, R186, 0x1f, RZ, 0xc0, !PT ;  /* 0x0000001fba067812 */ /* 0x002fc800078ec0ff */
[----:B------:R-:W-:-:S04]  /*1b040*/  ISETP.GE.AND P6, PT, R6, R242, PT ;  /* 0x000000f20600720c */ /* 0x000fc80003fc6270 */
[----:B------:R-:W-:Y:S02]  /*1b050*/  SEL R25, RZ, 0x4, P6 ;  /* 0x00000004ff197807 */ /* 0x000fe40003000000 */
[-C--:B------:R-:W-:Y:S01]  /*1b060*/  LEA R68, P6, R12, R3.reuse, 0x2 ;  /* 0x000000030c447211 */ /* 0x080fe200078c10ff */
[----:B------:R-:W-:Y:S01]  /*1b070*/  STL [R1+0xaa4], R200 ;  /* 0x000aa4c801007387 */ /* 0x000fe20000100800 */
[----:B------:R-:W-:Y:S02]  /*1b080*/  SEL R25, R25, RZ, !P0 ;  /* 0x000000ff19197207 */ /* 0x000fe40004000000 */
[-C--:B------:R-:W-:Y:S01]  /*1b090*/  LEA R26, P0, R11, R3.reuse, 0x2 ;  /* 0x000000030b1a7211 */ /* 0x080fe200078010ff */
[----:B------:R-:W-:Y:S01]  /*1b0a0*/  STL [R1+0xaa0], R201 ;  /* 0x000aa0c901007387 */ /* 0x000fe20000100800 */
[----:B------:R-:W-:Y:S01]  /*1b0b0*/  IMAD.X R69, R243, 0x1, R10, P6 ;  /* 0x00000001f3457824 */ /* 0x000fe200030e060a */
[----:B------:R-:W-:Y:S02]  /*1b0c0*/  LEA R40, P6, R9, R3, 0x2 ;  /* 0x0000000309287211 */ /* 0x000fe400078c10ff */
[----:B------:R-:W-:Y:S04]  /*1b0d0*/  STL [R1+0xa9c], R202 ;  /* 0x000a9cca01007387 */ /* 0x000fe80000100800 */
[----:B------:R-:W-:Y:S01]  /*1b0e0*/  STL [R1+0xa98], R203 ;  /* 0x000a98cb01007387 */ /* 0x000fe20000100800 */
[----:B------:R-:W-:-:S03]  /*1b0f0*/  IMAD.X R27, R243, 0x1, R8, P0 ;  /* 0x00000001f31b7824 */ /* 0x000fc600000e0608 */
[----:B------:R-:W4:Y:S01]  /*1b100*/  LDL.LU R74, [R1+0x6fc] ;  /* 0x0006fc00014a7983 */ /* 0x000f220000300800 */
[----:B------:R-:W-:-:S03]  /*1b110*/  LEA R42, P0, R7, R3, 0x2 ;  /* 0x00000003072a7211 */ /* 0x000fc600078010ff */
[----:B------:R1:W-:Y:S04]  /*1b120*/  STL [R1+0xaa8], R3 ;  /* 0x000aa80301007387 */ /* 0x0003e80000100800 */
[----:B------:R-:W4:Y:S01]  /*1b130*/  LDL.LU R94, [R1+0x6e0] ;  /* 0x0006e000015e7983 */ /* 0x000f220000300800 */
[----:B------:R-:W-:-:S03]  /*1b140*/  LOP3.LUT R240, R252, 0x1f, RZ, 0xc0, !PT ;  /* 0x0000001ffcf07812 */ /* 0x000fc600078ec0ff */
[----:B------:R-:W4:Y:S04]  /*1b150*/  LDL.LU R81, [R1+0x6dc] ;  /* 0x0006dc0001517983 */ /* 0x000f280000300800 */
[----:B------:R-:W-:Y:S04]  /*1b160*/  LDGSTS.E [R24+0x11300], desc[UR22][R68.64], P3 ;  /* 0x1130000044187fae */ /* 0x000fe80009921856 */
[----:B------:R-:W-:Y:S01]  /*1b170*/  LDGSTS.E [R24+0x11700], desc[UR22][R26.64], P2 ;  /* 0x117000001a187fae */ /* 0x000fe20009121856 */
[----:B------:R-:W-:Y:S01]  /*1b180*/  ULEA UR7, UR5, UR4, 0xf ;  /* 0x0000000405077291 */ /* 0x000fe2000f8e783f */
[----:B---3--:R-:W-:Y:S01]  /*1b190*/  IMAD.X R41, R243, 0x1, R5, P6 ;  /* 0x00000001f3297824 */ /* 0x008fe200030e0605 */
[----:B------:R-:W-:-:S04]  /*1b1a0*/  SHF.R.S32.HI R5, RZ, 0x5, R252 ;  /* 0x00000005ff057819 */ /* 0x000fc800000114fc */
[----:B------:R3:W-:Y:S01]  /*1b1b0*/  LDGSTS.E [R24+0x11b00], desc[UR22][R40.64], P5 ;  /* 0x11b0000028187fae */ /* 0x0007e2000a921856 */
[----:B------:R-:W-:Y:S01]  /*1b1c0*/  SGXT R5, R5, 0x1 ;  /* 0x000000010505781a */ /* 0x000fe20000000200 */
[----:B--2---:R-:W-:Y:S02]  /*1b1d0*/  IMAD.X R43, R243, 0x1, R4, P0 ;  /* 0x00000001f32b7824 */ /* 0x004fe400000e0604 */
[----:B------:R-:W-:-:S03]  /*1b1e0*/  IMAD.SHL.U32 R4, R240, 0x4, RZ ;  /* 0x00000004f0047824 */ /* 0x000fc600078e00ff */
[----:B------:R2:W-:Y:S02]  /*1b1f0*/  LDGSTS.E [R24+0x11f00], desc[UR22][R42.64], P1 ;  /* 0x11f000002a187fae */ /* 0x0005e40008921856 */
[----:B------:R-:W-:Y:S02]  /*1b200*/  LOP3.LUT R4, R4, 0x90, R5, 0x78, !PT ;  /* 0x0000009004047812 */ /* 0x000fe400078e7805 */
[----:B------:R-:W-:Y:S01]  /*1b210*/  ISETP.NE.U32.AND P4, PT, R25, RZ, PT ;  /* 0x000000ff1900720c */ /* 0x000fe20003f85070 */
[----:B------:R-:W0:Y:S04]  /*1b220*/  LDGDEPBAR ;  /* 0x00000000000079af */ /* 0x000e280000000000 */
[----:B----4-:R-:W-:Y:S04]  /*1b230*/  STL [R1+0xaac], R78 ;  /* 0x000aac4e01007387 */ /* 0x010fe80000100800 */
[----:B------:R-:W-:Y:S04]  /*1b240*/  STL [R1+0xab0], R243 ;  /* 0x000ab0f301007387 */ /* 0x000fe80000100800 */
[----:B------:R-:W4:Y:S01]  /*1b250*/  LDL.LU R134, [R1+0x6c0] ;  /* 0x0006c00001867983 */ /* 0x000f220000300800 */
[----:B---3--:R-:W-:-:S03]  /*1b260*/  IADD3 R40, P0, R0, R86, RZ ;  /* 0x0000005600287210 */ /* 0x008fc60007f1e0ff */
[----:B------:R-:W3:Y:S04]  /*1b270*/  LDL.LU R89, [R1+0x6bc] ;  /* 0x0006bc0001597983 */ /* 0x000ee80000300800 */
[----:B------:R2:W-:Y:S04]  /*1b280*/  STL [R1+0xab4], R86 ;  /* 0x000ab45601007387 */ /* 0x0005e80000100800 */
[----:B------:R-:W-:Y:S04]  /*1b290*/  STL [R1+0xab8], R70 ;  /* 0x000ab84601007387 */ /* 0x000fe80000100800 */
[----:B-1----:R-:W3:Y:S04]  /*1b2a0*/  LDL R3, [R1+0x35c] ;  /* 0x00035c0001037983 */ /* 0x002ee80000100800 */
[----:B--2---:R-:W2:Y:S04]  /*1b2b0*/  LDL.LU R86, [R1+0x37c] ;  /* 0x00037c0001567983 */ /* 0x004ea80000300800 */
[----:B------:R-:W2:Y:S04]  /*1b2c0*/  LDL.LU R201, [R1+0x358] ;  /* 0x0003580001c97983 */ /* 0x000ea80000300800 */
[----:B------:R-:W2:Y:S04]  /*1b2d0*/  LDL.LU R204, [R1+0x39c] ;  /* 0x00039c0001cc7983 */ /* 0x000ea80000300800 */
[----:B------:R-:W2:Y:S04]  /*1b2e0*/  LDL.LU R209, [R1+0x378] ;  /* 0x0003780001d17983 */ /* 0x000ea80000300800 */
[----:B------:R-:W2:Y:S04]  /*1b2f0*/  LDL.LU R211, [R1+0x3bc] ;  /* 0x0003bc0001d37983 */ /* 0x000ea80000300800 */
[----:B------:R-:W2:Y:S04]  /*1b300*/  LDL.LU R216, [R1+0x398] ;  /* 0x0003980001d87983 */ /* 0x000ea80000300800 */
[----:B------:R-:W2:Y:S01]  /*1b310*/  LDL.LU R219, [R1+0x3dc] ;  /* 0x0003dc0001db7983 */ /* 0x000ea20000300800 */
[----:B------:R-:W-:-:S03]  /*1b320*/  VIADD R24, R4, UR7 ;  /* 0x0000000704187c36 */ /* 0x000fc60008000000 */
        /* <DEDUP_REMOVED lines=47> */
[----:B------:R-:W-:Y:S01]  /*1b620*/  IADD3 R26, P2, R0, R78, RZ ;  /* 0x0000004e001a7210 */ /* 0x000fe20007f5e0ff */
[--C-:B------:R-:W-:Y:S01]  /*1b630*/  IMAD.X R41, R74, 0x1, R2.reuse, P0 ;  /* 0x000000014a297824 */ /* 0x100fe200000e0602 */
[----:B------:R-:W-:Y:S01]  /*1b640*/  IADD3 R42, P1, R0, R94, RZ ;  /* 0x0000005e002a7210 */ /* 0x000fe20007f3e0ff */
[----:B------:R-:W2:Y:S02]  /*1b650*/  LDL.LU R128, [R1+0x6d8] ;  /* 0x0006d80001807983 */ /* 0x000ea40000300800 */
[----:B------:R-:W-:-:S02]  /*1b660*/  IMAD.X R27, R70, 0x1, R2, P2 ;  /* 0x00000001461b7824 */ /* 0x000fc400010e0602 */
[----:B------:R-:W2:Y:S04]  /*1b670*/  LDL.LU R91, [R1+0x6b4] ;  /* 0x0006b400015b7983 */ /* 0x000ea80000300800 */
[----:B------:R-:W2:Y:S01]  /*1b680*/  LDL.LU R88, [R1+0x6f8] ;  /* 0x0006f80001587983 */ /* 0x000ea20000300800 */
[----:B------:R-:W-:-:S03]  /*1b690*/  IMAD.X R43, R81, 0x1, R2, P1 ;  /* 0x00000001512b7824 */ /* 0x000fc600008e0602 */
[----:B------:R-:W2:Y:S04]  /*1b6a0*/  LDL.LU R83, [R1+0x6d4] ;  /* 0x0006d40001537983 */ /* 0x000ea80000300800 */
[----:B------:R-:W2:Y:S04]  /*1b6b0*/  LDL.LU R80, [R1+0x718] ;  /* 0x0007180001507983 */ /* 0x000ea80000300800 */
[----:B------:R-:W2:Y:S04]  /*1b6c0*/  LDL.LU R76, [R1+0x6f4] ;  /* 0x0006f400014c7983 */ /* 0x000ea80000300800 */
[----:B------:R4:W-:Y:S04]  /*1b6d0*/  LDGSTS.E [R24], desc[UR22][R26.64], P4 ;  /* 0x000000001a187fae */ /* 0x0009e8000a121856 */
[----:B------:R-:W2:Y:S04]  /*1b6e0*/  LDL.LU R71, [R1+0x714] ;  /* 0x0007140001477983 */ /* 0x000ea80000300800 */
[----:B------:R-:W-:Y:S04]  /*1b6f0*/  LDGSTS.E [R24+0x400], desc[UR22][R40.64], P4 ;  /* 0x0040000028187fae */ /* 0x000fe8000a121856 */
[----:B------:R-:W-:Y:S04]  /*1b700*/  STL [R1+0xabc], R94 ;  /* 0x000abc5e01007387 */ /* 0x000fe80000100800 */
[----:B------:R1:W-:Y:S04]  /*1b710*/  STL [R1+0xac0], R74 ;  /* 0x000ac04a01007387 */ /* 0x0003e80000100800 */
[----:B------:R2:W-:Y:S04]  /*1b720*/  LDGSTS.E [R24+0x800], desc[UR22][R42.64], P4 ;  /* 0x008000002a187fae */ /* 0x0005e8000a121856 */
[----:B-1----:R-:W2:Y:S01]  /*1b730*/  LDL.LU R74, [R1+0x338] ;  /* 0x00033800014a7983 */ /* 0x002ea20000300800 */
[----:B----4-:R-:W-:-:S03]  /*1b740*/  IADD3 R26, P0, R0, R134, RZ ;  /* 0x00000086001a7210 */ /* 0x010fc60007f1e0ff */
[----:B------:R-:W-:Y:S04]  /*1b750*/  STL [R1+0xac4], R134 ;  /* 0x000ac48601007387 */ /* 0x000fe80000100800 */
[----:B------:R-:W-:Y:S01]  /*1b760*/  STL [R1+0xac8], R81 ;  /* 0x000ac85101007387 */ /* 0x000fe20000100800 */
[----:B---3--:R-:W-:-:S05]  /*1b770*/  IMAD.X R27, R89, 0x1, R2, P0 ;  /* 0x00000001591b7824 */ /* 0x008fca00000e0602 */
[----:B------:R1:W-:Y:S01]  /*1b780*/  LDGSTS.E [R24+0xc00], desc[UR22][R26.64], P4 ;  /* 0x00c000001a187fae */ /* 0x0003e2000a121856 */
[----:B------:R-:W-:-:S04]  /*1b790*/  SHF.R.S32.HI R5, RZ, 0x5, R252 ;  /* 0x00000005ff057819 */ /* 0x000fc800000114fc */
[----:B------:R-:W-:Y:S02]  /*1b7a0*/  SGXT R5, R5, 0x1 ;  /* 0x000000010505781a */ /* 0x000fe40000000200 */
[C---:B--2---:R-:W-:Y:S02]  /*1b7b0*/  IADD3 R42, P0, R0.reuse, R150, RZ ;  /* 0x00000096002a7210 */ /* 0x044fe40007f1e0ff */
[----:B------:R-:W-:Y:S01]  /*1b7c0*/  IADD3 R40, P1, R0, R142, RZ ;  /* 0x0000008e00287210 */ /* 0x000fe20007f3e0ff */
[----:B------:R-:W-:Y:S04]  /*1b7d0*/  STL [R1+0xacc], R142 ;  /* 0x000acc8e01007387 */ /* 0x000fe80000100800 */
[----:B------:R-:W-:Y:S01]  /*1b7e0*/  STL [R1+0xad0], R89 ;  /* 0x000ad05901007387 */ /* 0x000fe20000100800 */
[----:B------:R-:W-:-:S03]  /*1b7f0*/  IMAD.X R43, R137, 0x1, R2, P0 ;  /* 0x00000001892b7824 */ /* 0x000fc600000e0602 */
[----:B------:R-:W-:Y:S01]  /*1b800*/  STL [R1+0xad4], R150 ;  /* 0x000ad49601007387 */ /* 0x000fe20000100800 */
[----:B------:R-:W-:-:S03]  /*1b810*/  IMAD.X R41, R129, 0x1, R2, P1 ;  /* 0x0000000181297824 */ /* 0x000fc600008e0602 */
[----:B------:R-:W-:Y:S04]  /*1b820*/  STL [R1+0xad8], R129 ;  /* 0x000ad88101007387 */ /* 0x000fe80000100800 */
[----:B------:R-:W-:Y:S04]  /*1b830*/  STL [R1+0xadc], R162 ;  /* 0x000adca201007387 */ /* 0x000fe80000100800 */
[----:B------:R-:W-:Y:S04]  /*1b840*/  STL [R1+0xae0], R137 ;  /* 0x000ae08901007387 */ /* 0x000fe80000100800 */
[----:B------:R2:W-:Y:S04]  /*1b850*/  LDGSTS.E [R24+0x1000], desc[UR22][R40.64], P4 ;  /* 0x0100000028187fae */ /* 0x0005e8000a121856 */
[----:B------:R3:W-:Y:S01]  /*1b860*/  STL [R1+0xae4], R174 ;  /* 0x000ae4ae01007387 */ /* 0x0007e20000100800 */
[----:B-1----:R-:W-:-:S03]  /*1b870*/  IADD3 R26, P1, R0, R162, RZ ;  /* 0x000000a2001a7210 */ /* 0x002fc60007f3e0ff */
[----:B------:R1:W-:Y:S01]  /*1b880*/  LDGSTS.E [R24+0x1400], desc[UR22][R42.64], P4 ;  /* 0x014000002a187fae */ /* 0x0003e2000a121856 */
[----:B--2---:R-:W-:-:S03]  /*1b890*/  IADD3 R40, P0, R0, R174, RZ ;  /* 0x000000ae00287210 */ /* 0x004fc60007f1e0ff */
[----:B---3--:R-:W2:Y:S01]  /*1b8a0*/  LDL.LU R174, [R1+0x33c] ;  /* 0x00033c0001ae7983 */ /* 0x008ea20000300800 */
[--C-:B------:R-:W-:Y:S02]  /*1b8b0*/  IMAD.X R27, R145, 0x1, R2.reuse, P1 ;  /* 0x00000001911b7824 */ /* 0x100fe400008e0602 */
[--C-:B------:R-:W-:Y:S01]  /*1b8c0*/  IMAD.X R41, R153, 0x1, R2.reuse, P0 ;  /* 0x0000000199297824 */ /* 0x100fe200000e0602 */
[C---:B-1----:R-:W-:Y:S02]  /*1b8d0*/  IADD3 R42, P1, R0.reuse, R182, RZ ;  /* 0x000000b6002a7210 */ /* 0x042fe40007f3e0ff */
[----:B------:R1:W-:Y:S03]  /*1b8e0*/  LDGSTS.E [R24+0x1800], desc[UR22][R26.64], P4 ;  /* 0x018000001a187fae */ /* 0x0003e6000a121856 */
[----:B------:R-:W-:Y:S01]  /*1b8f0*/  IMAD.X R43, R169, 0x1, R2, P1 ;  /* 0x00000001a92b7824 */ /* 0x000fe200008e0602 */
[----:B------:R3:W-:Y:S04]  /*1b900*/  LDGSTS.E [R24+0x1c00], desc[UR22][R40.64], P4 ;  /* 0x01c0000028187fae */ /* 0x0007e8000a121856 */
[----:B------:R4:W-:Y:S01]  /*1b910*/  LDGSTS.E [R24+0x2000], desc[UR22][R42.64], P4 ;  /* 0x020000002a187fae */ /* 0x0009e2000a121856 */
[----:B-1----:R-:W-:-:S02]  /*1b920*/  IADD3 R26, P0, R0, R238, RZ ;  /* 0x000000ee001a7210 */ /* 0x002fc40007f1e0ff */
[----:B---3--:R-:W-:-:S03]  /*1b930*/  IADD3 R40, P1, R0, R250, RZ ;  /* 0x000000fa00287210 */ /* 0x008fc60007f3e0ff */
[--C-:B------:R-:W-:Y:S01]  /*1b940*/  IMAD.X R27, R177, 0x1, R2.reuse, P0 ;  /* 0x00000001b11b7824 */ /* 0x100fe200000e0602 */
[----:B----4-:R-:W-:Y:S01]  /*1b950*/  IADD3 R42, P0, R0, R187, RZ ;  /* 0x000000bb002a7210 */ /* 0x010fe20007f1e0ff */
[----:B------:R-:W-:-:S03]  /*1b960*/  IMAD.X R41, R189, 0x1, R2, P1 ;  /* 0x00000001bd297824 */ /* 0x000fc600008e0602 */
[----:B------:R1:W-:Y:S01]  /*1b970*/  LDGSTS.E [R24+0x2400], desc[UR22][R26.64], P4 ;  /* 0x024000001a187fae */ /* 0x0003e2000a121856 */
[----:B------:R-:W-:-:S03]  /*1b980*/  IMAD.X R43, R245, 0x1, R2, P0 ;  /* 0x00000001f52b7824 */ /* 0x000fc600000e0602 */
[----:B------:R3:W-:Y:S04]  /*1b990*/  LDGSTS.E [R24+0x2800], desc[UR22][R40.64], P4 ;  /* 0x0280000028187fae */ /* 0x0007e8000a121856 */
[----:B------:R4:W-:Y:S01]  /*1b9a0*/  LDGSTS.E [R24+0x2c00], desc[UR22][R42.64], P4 ;  /* 0x02c000002a187fae */ /* 0x0009e2000a121856 */
[C---:B-1----:R-:W-:Y:S02]  /*1b9b0*/  IADD3 R26, P1, R0.reuse, R167, RZ ;  /* 0x000000a7001a7210 */ /* 0x042fe40007f3e0ff */
        /* <DEDUP_REMOVED lines=40> */
[----:B------:R-:W-:Y:S01]  /*1bc40*/  LDGSTS.E [R24+0x6000], desc[UR22][R26.64], P4 ;  /* 0x060000001a187fae */ /* 0x000fe2000a121856 */
[----:B------:R-:W-:-:S03]  /*1bc50*/  IMAD.X R43, R232, 0x1, R2, P1 ;  /* 0x00000001e82b7824 */ /* 0x000fc600008e0602 */
[----:B------:R1:W-:Y:S04]  /*1bc60*/  LDGSTS.E [R24+0x6400], desc[UR22][R40.64], P4 ;  /* 0x0640000028187fae */ /* 0x0003e8000a121856 */
[----:B------:R3:W-:Y:S01]  /*1bc70*/  STL [R1+0xaec], R145 ;  /* 0x000aec9101007387 */ /* 0x0007e20000100800 */
[----:B-1----:R-:W-:Y:S01]  /*1bc80*/  IADD3 R40, P1, R0, R204, RZ ;  /* 0x000000cc00287210 */ /* 0x002fe20007f3e0ff */
[----:B------:R-:W1:Y:S04]  /*1bc90*/  S2R R92, SR_TID.X ;  /* 0x00000000005c7919 */ /* 0x000e680000002100 */
[----:B------:R-:W-:Y:S01]  /*1bca0*/  IMAD.X R41, R216, 0x1, R2, P1 ;  /* 0x00000001d8297824 */ /* 0x000fe200008e0602 */
[----:B------:R-:W-:Y:S01]  /*1bcb0*/  IADD3 R68, P1, R0, R3, RZ ;  /* 0x0000000300447210 */ /* 0x000fe20007f3e0ff */
[----:B------:R-:W-:Y:S01]  /*1bcc0*/  IMAD.SHL.U32 R3, R240, 0x4, RZ ;  /* 0x00000004f0037824 */ /* 0x000fe200078e00ff */
[----:B------:R-:W-:Y:S01]  /*1bcd0*/  IADD3 R26, P0, R0, R211, RZ ;  /* 0x000000d3001a7210 */ /* 0x000fe20007f1e0ff */
[----:B------:R4:W-:Y:S03]  /*1bce0*/  LDGSTS.E [R24+0x6800], desc[UR22][R42.64], P4 ;  /* 0x068000002a187fae */ /* 0x0009e6000a121856 */
[----:B------:R-:W-:Y:S01]  /*1bcf0*/  LOP3.LUT R3, R3, 0x90, R5, 0x78, !PT ;  /* 0x0000009003037812 */ /* 0x000fe200078e7805 */
[----:B------:R2:W-:Y:S03]  /*1bd00*/  STL [R1+0xaf0], R182 ;  /* 0x000af0b601007387 */ /* 0x0005e60000100800 */
[----:B------:R-:W-:Y:S01]  /*1bd10*/  LOP3.LUT R3, R3, 0x20, RZ, 0x3c, !PT ;  /* 0x0000002003037812 */ /* 0x000fe200078e3cff */
        /* <DEDUP_REMOVED lines=58> */
[----:B-1----:R-:W-:-:S03]  /*1c0c0*/  LOP3.LUT R95, R92, 0x1f, RZ, 0xc0, !PT ;  /* 0x0000001f5c5f7812 */ /* 0x002fc600078ec0ff */
[----:B------:R-:W2:Y:S01]  /*1c0d0*/  LDL.LU R130, [R1+0x6d0] ;  /* 0x0006d00001827983 */ /* 0x000ea20000300800 */
[----:B------:R-:W-:Y:S01]  /*1c0e0*/  IMAD.X R27, R224, 0x1, R2, P0 ;  /* 0x00000001e01b7824 */ /* 0x000fe200000e0602 */
[----:B------:R-:W-:Y:S02]  /*1c0f0*/  SHF.R.S32.HI R9, RZ, 0x5, R92 ;  /* 0x00000005ff097819 */ /* 0x000fe4000001145c */
[----:B------:R-:W2:Y:S04]  /*1c100*/  LDL.LU R93, [R1+0x6ac] ;  /* 0x0006ac00015d7983 */ /* 0x000ea80000300800 */
[----:B------:R-:W2:Y:S01]  /*1c110*/  LDL.LU R90, [R1+0x6f0] ;  /* 0x0006f000015a7983 */ /* 0x000ea20000300800 */
[----:B------:R-:W-:-:S03]  /*1c120*/  IMAD.SHL.U32 R8, R95, 0x4, RZ ;  /* 0x000000045f087824 */ /* 0x000fc600078e00ff */
[----:B------:R-:W2:Y:S01]  /*1c130*/  LDL.LU R85, [R1+0x6cc] ;  /* 0x0006cc0001557983 */ /* 0x000ea20000300800 */
[----:B----4-:R-:W-:-:S03]  /*1c140*/  IADD3 R42, P0, R0, R86, RZ ;  /* 0x00000056002a7210 */ /* 0x010fc60007f1e0ff */
[----:B------:R-:W4:Y:S01]  /*1c150*/  LDL.LU R82, [R1+0x710] ;  /* 0x0007100001527983 */ /* 0x000f220000300800 */
[----:B------:R-:W-:-:S03]  /*1c160*/  SGXT R9, R9, 0x1 ;  /* 0x000000010909781a */ /* 0x000fc60000000200 */
[----:B------:R-:W4:Y:S04]  /*1c170*/  LDL.LU R77, [R1+0x6ec] ;  /* 0x0006ec00014d7983 */ /* 0x000f280000300800 */
[----:B------:R-:W4:Y:S04]  /*1c180*/  LDL.LU R72, [R1+0x70c] ;  /* 0x00070c0001487983 */ /* 0x000f280000300800 */
[----:B---3--:R-:W3:Y:S01]  /*1c190*/  LDL.LU R145, [R1+0x32c] ;  /* 0x00032c0001917983 */ /* 0x008ee20000300800 */
[----:B------:R-:W-:-:S03]  /*1c1a0*/  LOP3.LUT R8, R8, 0x90, R9, 0x78, !PT ;  /* 0x0000009008087812 */ /* 0x000fc600078e7809 */
[----:B------:R2:W-:Y:S04]  /*1c1b0*/  LDGSTS.E [R24+0x6c00], desc[UR22][R26.64], P4 ;  /* 0x06c000001a187fae */ /* 0x0005e8000a121856 */
[----:B------:R-:W3:Y:S01]  /*1c1c0*/  LDL.LU R162, [R1+0x34c] ;  /* 0x00034c0001a27983 */ /* 0x000ee20000300800 */
[----:B------:R-:W-:-:S03]  /*1c1d0*/  IMAD.X R43, R209, 0x1, R2, P0 ;  /* 0x00000001d12b7824 */ /* 0x000fc600000e0602 */
[----:B------:R-:W3:Y:S01]  /*1c1e0*/  LDL.LU R89, [R1+0x328] ;  /* 0x0003280001597983 */ /* 0x000ee20000300800 */
[----:B--2---:R-:W-:-:S03]  /*1c1f0*/  IADD3 R26, P2, R0, R174, RZ ;  /* 0x000000ae001a7210 */ /* 0x004fc60007f5e0ff */
[----:B------:R-:W2:Y:S01]  /*1c200*/  LDL.LU R134, [R1+0x36c] ;  /* 0x00036c0001867983 */ /* 0x000ea20000300800 */
[----:B------:R-:W-:-:S03]  /*1c210*/  IMAD.X R69, R201, 0x1, R2, P1 ;  /* 0x00000001c9457824 */ /* 0x000fc600008e0602 */
[----:B------:R-:W3:Y:S01]  /*1c220*/  LDL.LU R243, [R1+0x348] ;  /* 0x0003480001f37983 */ /* 0x000ee20000300800 */
[----:B------:R-:W-:-:S03]  /*1c230*/  IMAD.X R27, R74, 0x1, R2, P2 ;  /* 0x000000014a1b7824 */ /* 0x000fc600010e0602 */
[----:B------:R-:W2:Y:S01]  /*1c240*/  LDL.LU R200, [R1+0x38c] ;  /* 0x00038c0001c87983 */ /* 0x000ea20000300800 */
[----:B------:R-:W-:-:S03]  /*1c250*/  LOP3.LUT R8, R8, 0x40, RZ, 0x3c, !PT ;  /* 0x0000004008087812 */ /* 0x000fc600078e3cff */
[----:B------:R-:W3:Y:S04]  /*1c260*/  LDL.LU R205, [R1+0x368] ;  /* 0x0003680001cd7983 */ /* 0x000ee80000300800 */
[----:B------:R-:W2:Y:S04]  /*1c270*/  LDL.LU R208, [R1+0x3ac] ;  /* 0x0003ac0001d07983 */ /* 0x000ea80000300800 */
[----:B------:R-:W3:Y:S04]  /*1c280*/  LDL.LU R212, [R1+0x388] ;  /* 0x0003880001d47983 */ /* 0x000ee80000300800 */
[----:B------:R-:W-:Y:S04]  /*1c290*/  LDGSTS.E [R24+0x7000], desc[UR22][R40.64], P4 ;  /* 0x0700000028187fae */ /* 0x000fe8000a121856 */
[----:B------:R-:W2:Y:S04]  /*1c2a0*/  LDL.LU R215, [R1+0x3cc] ;  /* 0x0003cc0001d77983 */ /* 0x000ea80000300800 */
[----:B------:R-:W-:Y:S04]  /*1c2b0*/  LDGSTS.E [R24+0x7400], desc[UR22][R42.64], P4 ;  /* 0x074000002a187fae */ /* 0x000fe8000a121856 */
[----:B------:R-:W3:Y:S04]  /*1c2c0*/  LDL.LU R220, [R1+0x3a8] ;  /* 0x0003a80001dc7983 */ /* 0x000ee80000300800 */
[----:B------:R-:W-:Y:S04]  /*1c2d0*/  LDGSTS.E [R24+0x7800], desc[UR22][R68.64], P4 ;  /* 0x0780000044187fae */ /* 0x000fe8000a121856 */
[----:B------:R-:W2:Y:S04]  /*1c2e0*/  LDL.LU R223, [R1+0x3ec] ;  /* 0x0003ec0001df7983 */ /* 0x000ea80000300800 */
[----:B------:R1:W-:Y:S04]  /*1c2f0*/  LDGSTS.E [R24+0x7c00], desc[UR22][R26.64], P4 ;  /* 0x07c000001a187fae */ /* 0x0003e8000a121856 */
[----:B------:R-:W3:Y:S04]  /*1c300*/  LDL.LU R228, [R1+0x3c8] ;  /* 0x0003c80001e47983 */ /* 0x000ee80000300800 */
[----:B------:R-:W2:Y:S01]  /*1c310*/  LDL.LU R231, [R1+0x410] ;  /* 0x0004100001e77983 */ /* 0x000ea20000300800 */
[----:B-1----:R-:W-:-:S03]  /*1c320*/  VIADD R24, R8, UR7 ;  /* 0x0000000708187c36 */ /* 0x002fc60008000000 */
[----:B------:R-:W3:Y:S04]  /*1c330*/  LDL.LU R8, [R1+0x3e8] ;  /* 0x0003e80001087983 */ /* 0x000ee80000300800 */
[----:B------:R-:W2:Y:S04]  /*1c340*/  LDL.LU R11, [R1+0x430] ;  /* 0x00043000010b7983 */ /* 0x000ea80000300800 */
        /* <DEDUP_REMOVED lines=35> */
[----:B------:R-:W3:Y:S04]  /*1c580*/  LDL.LU R160, [R1+0x668] ;  /* 0x0006680001a07983 */ /* 0x000ee80000300800 */
[----:B------:R-:W2:Y:S04]  /*1c590*/  LDL.LU R154, [R1+0x670] ;  /* 0x00067000019a7983 */ /* 0x000ea80000300800 */
        /* <DEDUP_REMOVED lines=8> */
[----:B------:R-:W-:-:S02]  /*1c620*/  IADD3 R40, P0, R0, R80, RZ ;  /* 0x0000005000287210 */ /* 0x000fc40007f1e0ff */
[C---:B------:R-:W-:Y:S01]  /*1c630*/  IADD3 R42, P1, R0.reuse, R88, RZ ;  /* 0x00000058002a7210 */ /* 0x040fe20007f3e0ff */
[----:B------:R-:W3:Y:S02]  /*1c640*/  LDL.LU R132, [R1+0x6c8] ;  /* 0x0006c80001847983 */ /* 0x000ee40000300800 */
[--C-:B------:R-:W-:Y:S01]  /*1c650*/  IMAD.X R41, R71, 0x1, R2.reuse, P0 ;  /* 0x0000000147297824 */ /* 0x100fe200000e0602 */
[----:B------:R-:W-:Y:S01]  /*1c660*/  IADD3 R26, P0, R0, R128, RZ ;  /* 0x00000080001a7210 */ /* 0x000fe20007f1e0ff */
[--C-:B------:R-:W-:Y:S01]  /*1c670*/  IMAD.X R43, R76, 0x1, R2.reuse, P1 ;  /* 0x000000014c2b7824 */ /* 0x100fe200008e0602 */
[----:B------:R-:W3:Y:S03]  /*1c680*/  LDL.LU R95, [R1+0x6a4] ;  /* 0x0006a400015f7983 */ /* 0x000ee60000300800 */
[----:B------:R-:W-:Y:S01]  /*1c690*/  IMAD.X R27, R83, 0x1, R2, P0 ;  /* 0x00000001531b7824 */ /* 0x000fe200000e0602 */
[----:B------:R1:W-:Y:S04]  /*1c6a0*/  LDGSTS.E [R25+0x100], desc[UR22][R40.64], P4 ;  /* 0x0010000028197fae */ /* 0x0003e8000a121856 */
[----:B------:R4:W-:Y:S04]  /*1c6b0*/  LDGSTS.E [R25+0x500], desc[UR22][R42.64], P4 ;  /* 0x005000002a197fae */ /* 0x0009e8000a121856 */
[----:B------:R4:W-:Y:S01]  /*1c6c0*/  LDGSTS.E [R25+0x900], desc[UR22][R26.64], P4 ;  /* 0x009000001a197fae */ /* 0x0009e2000a121856 */
[----:B-1----:R-:W-:-:S03]  /*1c6d0*/  IADD3 R40, P1, R0, R136, RZ ;  /* 0x0000008800287210 */ /* 0x002fc60007f3e0ff */
[----:B------:R-:W3:Y:S01]  /*1c6e0*/  LDL.LU R92, [R1+0x6e8] ;  /* 0x0006e800015c7983 */ /* 0x000ee20000300800 */
[C---:B----4-:R-:W-:Y:S01]  /*1c6f0*/  IADD3 R42, P0, R0.reuse, R144, RZ ;  /* 0x00000090002a7210 */ /* 0x050fe20007f1e0ff */
[--C-:B------:R-:W-:Y:S02]  /*1c700*/  IMAD.X R41, R91, 0x1, R2.reuse, P1 ;  /* 0x000000015b297824 */ /* 0x100fe400008e0602 */
[----:B------:R-:W4:Y:S01]  /*1c710*/  LDL.LU R87, [R1+0x6c4] ;  /* 0x0006c40001577983 */ /* 0x000f220000300800 */
[----:B------:R-:W-:Y:S01]  /*1c720*/  IADD3 R26, P1, R0, R152, RZ ;  /* 0x00000098001a7210 */ /* 0x000fe20007f3e0ff */
[--C-:B------:R-:W-:Y:S02]  /*1c730*/  IMAD.X R43, R131, 0x1, R2.reuse, P0 ;  /* 0x00000001832b7824 */ /* 0x100fe400000e0602 */
[----:B------:R1:W-:Y:S02]  /*1c740*/  LDGSTS.E [R25+0xd00], desc[UR22][R40.64], P4 ;  /* 0x00d0000028197fae */ /* 0x0003e4000a121856 */
[----:B------:R-:W-:-:S02]  /*1c750*/  IMAD.X R27, R139, 0x1, R2, P1 ;  /* 0x000000018b1b7824 */ /* 0x000fc400008e0602 */
[----:B------:R1:W-:Y:S04]  /*1c760*/  LDGSTS.E [R25+0x1100], desc[UR22][R42.64], P4 ;  /* 0x011000002a197fae */ /* 0x0003e8000a121856 */
[----:B------:R1:W-:Y:S02]  /*1c770*/  LDGSTS.E [R25+0x1500], desc[UR22][R26.64], P4 ;  /* 0x015000001a197fae */ /* 0x0003e4000a121856 */
[C---:B-1----:R-:W-:Y:S02]  /*1c780*/  IADD3 R40, P0, R0.reuse, R168, RZ ;  /* 0x000000a800287210 */ /* 0x042fe40007f1e0ff */
[----:B------:R-:W4:Y:S01]  /*1c790*/  LDL.LU R84, [R1+0x708] ;  /* 0x0007080001547983 */ /* 0x000f220000300800 */
[C---:B------:R-:W-:Y:S02]  /*1c7a0*/  IADD3 R42, P1, R0.reuse, R176, RZ ;  /* 0x000000b0002a7210 */ /* 0x040fe40007f3e0ff */
[----:B------:R-:W-:Y:S01]  /*1c7b0*/  IMAD.X R41, R147, 0x1, R2, P0 ;  /* 0x0000000193297824 */ /* 0x000fe200000e0602 */
[----:B------:R-:W-:Y:S01]  /*1c7c0*/  SHF.R.S32.HI R9, RZ, 0x5, R186 ;  /* 0x00000005ff097819 */ /* 0x000fe200000114ba */
[----:B------:R-:W4:Y:S01]  /*1c7d0*/  LDL.LU R79, [R1+0x6e4] ;  /* 0x0006e400014f7983 */ /* 0x000f220000300800 */
[----:B------:R-:W-:Y:S01]  /*1c7e0*/  IADD3 R26, P0, R0, R188, RZ ;  /* 0x000000bc001a7210 */ /* 0x000fe20007f1e0ff */
[----:B------:R-:W-:-:S02]  /*1c7f0*/  IMAD.X R43, R155, 0x1, R2, P1 ;  /* 0x000000019b2b7824 */ /* 0x000fc400008e0602 */
[----:B------:R1:W-:Y:S02]  /*1c800*/  LDGSTS.E [R25+0x1900], desc[UR22][R40.64], P4 ;  /* 0x0190000028197fae */ /* 0x0003e4000a121856 */
[----:B------:R-:W-:Y:S02]  /*1c810*/  IMAD.X R27, R171, 0x1, R2, P0 ;  /* 0x00000001ab1b7824 */ /* 0x000fe400000e0602 */
[----:B------:R1:W-:Y:S04]  /*1c820*/  LDGSTS.E [R25+0x1d00], desc[UR22][R42.64], P4 ;  /* 0x01d000002a197fae */ /* 0x0003e8000a121856 */
[----:B------:R1:W-:Y:S02]  /*1c830*/  LDGSTS.E [R25+0x2100], desc[UR22][R26.64], P4 ;  /* 0x021000001a197fae */ /* 0x0003e4000a121856 */
[----:B-1----:R-:W-:-:S02]  /*1c840*/  IADD3 R40, P1, R0, R244, RZ ;  /* 0x000000f400287210 */ /* 0x002fc40007f3e0ff */
[----:B------:R-:W4:Y:S01]  /*1c850*/  LDL.LU R73, [R1+0x704] ;  /* 0x0007040001497983 */ /* 0x000f220000300800 */
[C---:B------:R-:W-:Y:S02]  /*1c860*/  IADD3 R42, P0, R0.reuse, R252, RZ ;  /* 0x000000fc002a7210 */ /* 0x040fe40007f1e0ff */
[--C-:B------:R-:W-:Y:S01]  /*1c870*/  IMAD.X R41, R179, 0x1, R2.reuse, P1 ;  /* 0x00000001b3297824 */ /* 0x100fe200008e0602 */
[----:B------:R-:W4:Y:S01]  /*1c880*/  LDL.LU R182, [R1+0x324] ;  /* 0x0003240001b67983 */ /* 0x000f220000300800 */
[----:B------:R-:W-:Y:S01]  /*1c890*/  IADD3 R26, P1, R0, R185, RZ ;  /* 0x000000b9001a7210 */ /* 0x000fe20007f3e0ff */
[--C-:B------:R-:W-:Y:S02]  /*1c8a0*/  IMAD.X R43, R191, 0x1, R2.reuse, P0 ;  /* 0x00000001bf2b7824 */ /* 0x100fe400000e0602 */
[----:B------:R1:W-:Y:S02]  /*1c8b0*/  LDGSTS.E [R25+0x2500], desc[UR22][R40.64], P4 ;  /* 0x0250000028197fae */ /* 0x0003e4000a121856 */
[----:B------:R-:W-:-:S02]  /*1c8c0*/  IMAD.X R27, R247, 0x1, R2, P1 ;  /* 0x00000001f71b7824 */ /* 0x000fc400008e0602 */
[----:B------:R1:W-:Y:S04]  /*1c8d0*/  LDGSTS.E [R25+0x2900], desc[UR22][R42.64], P4 ;  /* 0x029000002a197fae */ /* 0x0003e8000a121856 */
[----:B------:R1:W-:Y:S02]  /*1c8e0*/  LDGSTS.E [R25+0x2d00], desc[UR22][R26.64], P4 ;  /* 0x02d000001a197fae */ /* 0x0003e4000a121856 */
[----:B-1----:R-:W-:Y:S01]  /*1c8f0*/  IADD3 R40, P0, R0, R165, RZ ;  /* 0x000000a500287210 */ /* 0x002fe20007f1e0ff */
[----:B------:R-:W-:Y:S01]  /*1c900*/  IMAD.SHL.U32 R6, R6, 0x4, RZ ;  /* 0x0000000406067824 */ /* 0x000fe200078e00ff */
[----:B------:R-:W-:Y:S01]  /*1c910*/  SGXT R9, R9, 0x1 ;  /* 0x000000010909781a */ /* 0x000fe20000000200 */
[----:B------:R-:W4:Y:S01]  /*1c920*/  LDL.LU R137, [R1+0x344] ;  /* 0x0003440001897983 */ /* 0x000f220000300800 */
[----:B------:R-:W-:Y:S01]  /*1c930*/  IADD3 R42, P1, R0, R97, RZ ;  /* 0x00000061002a7210 */ /* 0x000fe20007f3e0ff */
[----:B------:R-:W-:-:S02]  /*1c940*/  IMAD.X R41, R197, 0x1, R2, P0 ;  /* 0x00000001c5297824 */ /* 0x000fc400000e0602 */
[----:B------:R-:W4:Y:S01]  /*1c950*/  LDL.LU R150, [R1+0x320] ;  /* 0x0003200001967983 */ /* 0x000f220000300800 */
[----:B------:R-:W-:Y:S01]  /*1c960*/  IADD3 R26, P0, R0, R105, RZ ;  /* 0x00000069001a7210 */ /* 0x000fe20007f1e0ff */
[--C-:B------:R-:W-:Y:S02]  /*1c970*/  IMAD.X R43, R194, 0x1, R2.reuse, P1 ;  /* 0x00000001c22b7824 */ /* 0x100fe400008e0602 */
[----:B------:R1:W-:Y:S02]  /*1c980*/  LDGSTS.E [R25+0x3100], desc[UR22][R40.64], P4 ;  /* 0x0310000028197fae */ /* 0x0003e4000a121856 */
[----:B------:R-:W-:Y:S02]  /*1c990*/  IMAD.X R27, R34, 0x1, R2, P0 ;  /* 0x00000001221b7824 */ /* 0x000fe400000e0602 */
[----:B------:R1:W-:Y:S04]  /*1c9a0*/  LDGSTS.E [R25+0x3500], desc[UR22][R42.64], P4 ;  /* 0x035000002a197fae */ /* 0x0003e8000a121856 */
[----:B------:R1:W-:Y:S02]  /*1c9b0*/  LDGSTS.E [R25+0x3900], desc[UR22][R26.64], P4 ;  /* 0x039000001a197fae */ /* 0x0003e4000a121856 */
[----:B-1----:R-:W-:-:S02]  /*1c9c0*/  IADD3 R40, P1, R0, R113, RZ ;  /* 0x0000007100287210 */ /* 0x002fc40007f3e0ff */
[----:B------:R-:W4:Y:S01]  /*1c9d0*/  LDL.LU R142, [R1+0x364] ;  /* 0x00036400018e7983 */ /* 0x000f220000300800 */
[----:B------:R-:W-:Y:S02]  /*1c9e0*/  IADD3 R42, P0, R0, R121, RZ ;  /* 0x00000079002a7210 */ /* 0x000fe40007f1e0ff */
        /* <DEDUP_REMOVED lines=10> */
[----:B------:R-:W-:Y:S02]  /*1ca90*/  IADD3 R42, P1, R0, R61, RZ ;  /* 0x0000003d002a7210 */ /* 0x000fe40007f3e0ff */
[--C-:B------:R-:W-:Y:S01]  /*1caa0*/  IMAD.X R41, R126, 0x1, R2.reuse, P0 ;  /* 0x000000017e297824 */ /* 0x100fe200000e0602 */
[----:B------:R-:W-:Y:S01]  /*1cab0*/  LOP3.LUT R6, R6, 0x90, R9, 0x78, !PT ;  /* 0x0000009006067812 */ /* 0x000fe200078e7809 */
        /* <DEDUP_REMOVED lines=22> */
[----:B------:R-:W-:Y:S01]  /*1cc20*/  LOP3.LUT R6, R6, 0x60, RZ, 0x3c, !PT ;  /* 0x0000006006067812 */ /* 0x000fe200078e3cff */
        /* <DEDUP_REMOVED lines=14> */
[----:B------:R1:W-:Y:S01]  /*1cd10*/  LDGSTS.E [R25+0x6d00], desc[UR22][R40.64], P4 ;  /* 0x06d0000028197fae */ /* 0x0003e2000a121856 */
[----:B------:R-:W-:Y:S01]  /*1cd20*/  IADD3 R68, P0, R0, R129, RZ ;  /* 0x0000008100447210 */ /* 0x000fe20007f1e0ff */
[----:B------:R-:W-:-:S02]  /*1cd30*/  IMAD.X R27, R207, 0x1, R2, P1 ;  /* 0x00000001cf1b7824 */ /* 0x000fc400008e0602 */
[----:B------:R-:W-:Y:S02]  /*1cd40*/  LDGSTS.E [R25+0x7100], desc[UR22][R42.64], P4 ;  /* 0x071000002a197fae */ /* 0x000fe4000a121856 */
[--C-:B------:R-:W-:Y:S02]  /*1cd50*/  IMAD.X R69, R3, 0x1, R2.reuse, P0 ;  /* 0x0000000103457824 */ /* 0x100fe400000e0602 */
[----:B------:R1:W-:Y:S02]  /*1cd60*/  LDGSTS.E [R25+0x7500], desc[UR22][R26.64], P4 ;  /* 0x075000001a197fae */ /* 0x0003e4000a121856 */
[C---:B-1----:R-:W-:Y:S02]  /*1cd70*/  IADD3 R40, P1, R0.reuse, R240, RZ ;  /* 0x000000f000287210 */ /* 0x042fe40007f3e0ff */
[----:B------:R-:W-:Y:S03]  /*1cd80*/  LDGSTS.E [R25+0x7900], desc[UR22][R68.64], P4 ;  /* 0x0790000044197fae */ /* 0x000fe6000a121856 */
[----:B------:R-:W-:Y:S01]  /*1cd90*/  IMAD.X R41, R81, 0x1, R2, P1 ;  /* 0x0000000151297824 */ /* 0x000fe200008e0602 */
[----:B------:R-:W4:Y:S01]  /*1cda0*/  LDL.LU R234, [R1+0x3e0] ;  /* 0x0003e00001ea7983 */ /* 0x000f220000300800 */
[----:B------:R-:W-:-:S02]  /*1cdb0*/  IADD3 R26, P0, R0, R82, RZ ;  /* 0x00000052001a7210 */ /* 0x000fc40007f1e0ff */
[----:B------:R-:W-:Y:S01]  /*1cdc0*/  IADD3 R42, P1, R0, R90, RZ ;  /* 0x0000005a002a7210 */ /* 0x000fe20007f3e0ff */
[----:B------:R1:W-:Y:S02]  /*1cdd0*/  LDGSTS.E [R25+0x7d00], desc[UR22][R40.64], P4 ;  /* 0x07d0000028197fae */ /* 0x0003e4000a121856 */
[--C-:B------:R-:W-:Y:S02]  /*1cde0*/  IMAD.X R27, R72, 0x1, R2.reuse, P0 ;  /* 0x00000001481b7824 */ /* 0x100fe400000e0602 */
[----:B------:R-:W-:Y:S01]  /*1cdf0*/  IMAD.X R43, R77, 0x1, R2, P1 ;  /* 0x000000014d2b7824 */ /* 0x000fe200008e0602 */
[----:B------:R-:W4:Y:S04]  /*1ce00*/  LDL.LU R9, [R1+0x428] ;  /* 0x0004280001097983 */ /* 0x000f280000300800 */
[----:B------:R2:W-:Y:S01]  /*1ce10*/  LDGSTS.E [R24+0x200], desc[UR22][R26.64], P4 ;  /* 0x002000001a187fae */ /* 0x0005e2000a121856 */
[----:B-1----:R-:W-:-:S03]  /*1ce20*/  IADD3 R40, P0, R0, R130, RZ ;  /* 0x0000008200287210 */ /* 0x002fc60007f1e0ff */
[----:B------:R-:W-:Y:S02]  /*1ce30*/  LDGSTS.E [R24+0x600], desc[UR22][R42.64], P4 ;  /* 0x006000002a187fae */ /* 0x000fe4000a121856 */
[----:B------:R-:W-:Y:S01]  /*1ce40*/  IMAD.X R41, R85, 0x1, R2, P0 ;  /* 0x0000000155297824 */ /* 0x000fe200000e0602 */
[----:B--2---:R-:W-:-:S04]  /*1ce50*/  IADD3 R26, P1, R0, R138, RZ ;  /* 0x0000008a001a7210 */ /* 0x004fc80007f3e0ff */
[----:B------:R1:W-:Y:S01]  /*1ce60*/  LDGSTS.E [R24+0xa00], desc[UR22][R40.64], P4 ;  /* 0x00a0000028187fae */ /* 0x0003e2000a121856 */
[----:B------:R-:W-:-:S05]  /*1ce70*/  IMAD.X R27, R93, 0x1, R2, P1 ;  /* 0x000000015d1b7824 */ /* 0x000fca00008e0602 */
[----:B------:R2:W-:Y:S01]  /*1ce80*/  LDGSTS.E [R24+0xe00], desc[UR22][R26.64], P4 ;  /* 0x00e000001a187fae */ /* 0x0005e2000a121856 */
[C---:B-1----:R-:W-:Y:S02]  /*1ce90*/  IADD3 R40, P1, R0.reuse, R154, RZ ;  /* 0x0000009a00287210 */ /* 0x042fe40007f3e0ff */
[----:B---3--:R-:W-:-:S03]  /*1cea0*/  IADD3 R42, P0, R0, R146, RZ ;  /* 0x00000092002a7210 */ /* 0x008fc60007f1e0ff */
[--C-:B------:R-:W-:Y:S02]  /*1ceb0*/  IMAD.X R41, R141, 0x1, R2.reuse, P1 ;  /* 0x000000018d297824 */ /* 0x100fe400008e0602 */
[----:B------:R-:W-:Y:S01]  /*1cec0*/  IMAD.X R43, R133, 0x1, R2, P0 ;  /* 0x00000001852b7824 */ /* 0x000fe200000e0602 */
[----:B--2---:R-:W-:-:S04]  /*1ced0*/  IADD3 R26, P0, R0, R170, RZ ;  /* 0x000000aa001a7210 */ /* 0x004fc80007f1e0ff */
[----:B------:R1:W-:Y:S01]  /*1cee0*/  LDGSTS.E [R24+0x1200], desc[UR22][R42.64], P4 ;  /* 0x012000002a187fae */ /* 0x0003e2000a121856 */
[----:B------:R-:W-:-:S03]  /*1cef0*/  IMAD.X R27, R149, 0x1, R2, P0 ;  /* 0x00000001951b7824 */ /* 0x000fc600000e0602 */
[----:B------:R2:W-:Y:S04]  /*1cf00*/  LDGSTS.E [R24+0x1600], desc[UR22][R40.64], P4 ;  /* 0x0160000028187fae */ /* 0x0005e8000a121856 */
[----:B------:R3:W-:Y:S01]  /*1cf10*/  LDGSTS.E [R24+0x1a00], desc[UR22][R26.64], P4 ;  /* 0x01a000001a187fae */ /* 0x0007e2000a121856 */
[C---:B-1----:R-:W-:Y:S02]  /*1cf20*/  IADD3 R42, P1, R0.reuse, R178, RZ ;  /* 0x000000b2002a7210 */ /* 0x042fe40007f3e0ff */
[----:B--2---:R-:W-:-:S03]  /*1cf30*/  IADD3 R40, P0, R0, R190, RZ ;  /* 0x000000be00287210 */ /* 0x004fc60007f1e0ff */
[--C-:B------:R-:W-:Y:S01]  /*1cf40*/  IMAD.X R43, R161, 0x1, R2.reuse, P1 ;  /* 0x00000001a12b7824 */ /* 0x100fe200008e0602 */
[----:B---3--:R-:W-:Y:S01]  /*1cf50*/  IADD3 R26, P1, R0, R246, RZ ;  /* 0x000000f6001a7210 */ /* 0x008fe20007f3e0ff */
[----:B------:R-:W-:-:S03]  /*1cf60*/  IMAD.X R41, R173, 0x1, R2, P0 ;  /* 0x00000001ad297824 */ /* 0x000fc600000e0602 */
        /* <DEDUP_REMOVED lines=28> */
[----:B------:R-:W-:Y:S02]  /*1d130*/  VIADD R25, R6, UR7 ;  /* 0x0000000706197c36 */ /* 0x000fe40008000000 */
[----:B------:R-:W-:Y:S01]  /*1d140*/  IMAD.X R27, R124, 0x1, R2, P0 ;  /* 0x000000017c1b7824 */ /* 0x000fe200000e0602 */
[----:B------:R2:W-:Y:S04]  /*1d150*/  LDGSTS.E [R24+0x4600], desc[UR22][R40.64], P4 ;  /* 0x0460000028187fae */ /* 0x0005e8000a121856 */
[----:B------:R-:W3:Y:S01]  /*1d160*/  LDL.LU R6, [R1+0x404] ;  /* 0x0004040001067983 */ /* 0x000ee20000300800 */
[----:B-1----:R-:W-:-:S03]  /*1d170*/  IADD3 R42, P1, R0, R67, RZ ;  /* 0x00000043002a7210 */ /* 0x002fc60007f3e0ff */
[----:B------:R-:W3:Y:S01]  /*1d180*/  LDL.LU R13, [R1+0x448] ;  /* 0x00044800010d7983 */ /* 0x000ee20000300800 */
[----:B--2---:R-:W-:Y:S01]  /*1d190*/  IADD3 R40, P0, R0, R31, RZ ;  /* 0x0000001f00287210 */ /* 0x004fe20007f1e0ff */
[--C-:B------:R-:W-:Y:S02]  /*1d1a0*/  IMAD.X R43, R48, 0x1, R2.reuse, P1 ;  /* 0x00000001302b7824 */ /* 0x100fe400008e0602 */
[----:B------:R1:W-:Y:S02]  /*1d1b0*/  LDGSTS.E [R24+0x4a00], desc[UR22][R26.64], P4 ;  /* 0x04a000001a187fae */ /* 0x0003e4000a121856 */
[----:B------:R-:W-:Y:S02]  /*1d1c0*/  IMAD.X R41, R56, 0x1, R2, P0 ;  /* 0x0000000138297824 */ /* 0x000fe400000e0602 */
[----:B------:R-:W2:Y:S04]  /*1d1d0*/  LDL.LU R18, [R1+0x424] ;  /* 0x0004240001127983 */ /* 0x000ea80000300800 */
[----:B------:R-:W3:Y:S01]  /*1d1e0*/  LDL.LU R21, [R1+0x468] ;  /* 0x0004680001157983 */ /* 0x000ee20000300800 */
[----:B-1----:R-:W-:-:S03]  /*1d1f0*/  IADD3 R26, P1, R0, R23, RZ ;  /* 0x00000017001a7210 */ /* 0x002fc60007f3e0ff */
[----:B------:R-:W2:Y:S04]  /*1d200*/  LDL.LU R158, [R1+0x444] ;  /* 0x00044400019e7983 */ /* 0x000ea80000300800 */
[----:B------:R-:W3:Y:S01]  /*1d210*/  LDL.LU R29, [R1+0x488] ;  /* 0x00048800011d7983 */ /* 0x000ee20000300800 */
[----:B------:R-:W-:-:S03]  /*1d220*/  IMAD.X R27, R64, 0x1, R2, P1 ;  /* 0x00000001401b7824 */ /* 0x000fc600008e0602 */
[----:B------:R-:W2:Y:S04]  /*1d230*/  LDL.LU R38, [R1+0x464] ;  /* 0x0004640001267983 */ /* 0x000ea80000300800 */
[----:B------:R1:W-:Y:S04]  /*1d240*/  LDGSTS.E [R24+0x4e00], desc[UR22][R42.64], P4 ;  /* 0x04e000002a187fae */ /* 0x0003e8000a121856 */
[----:B------:R-:W3:Y:S04]  /*1d250*/  LDL.LU R65, [R1+0x4a8] ;  /* 0x0004a80001417983 */ /* 0x000ee80000300800 */
[----:B------:R1:W-:Y:S02]  /*1d260*/  LDGSTS.E [R24+0x5200], desc[UR22][R40.64], P4 ;  /* 0x0520000028187fae */ /* 0x0003e4000a121856 */
[----:B-1----:R-:W-:-:S02]  /*1d270*/  IADD3 R42, P0, R0, R15, RZ ;  /* 0x0000000f002a7210 */ /* 0x002fc40007f1e0ff */
[----:B------:R-:W2:Y:S04]  /*1d280*/  LDL.LU R62, [R1+0x484] ;  /* 0x00048400013e7983 */ /* 0x000ea80000300800 */
[----:B------:R-:W3:Y:S01]  /*1d290*/  LDL.LU R57, [R1+0x4c8] ;  /* 0x0004c80001397983 */ /* 0x000ee20000300800 */
[----:B------:R-:W-:-:S03]  /*1d2a0*/  IADD3 R40, P1, R0, R11, RZ ;  /* 0x0000000b00287210 */ /* 0x000fc60007f3e0ff */
[----:B------:R-:W2:Y:S01]  /*1d2b0*/  LDL.LU R54, [R1+0x4a4] ;  /* 0x0004a40001367983 */ /* 0x000ea20000300800 */
[----:B------:R-:W-:-:S03]  /*1d2c0*/  IMAD.X R43, R28, 0x1, R2, P0 ;  /* 0x000000011c2b7824 */ /* 0x000fc600000e0602 */
[----:B------:R-:W3:Y:S01]  /*1d2d0*/  LDL.LU R49, [R1+0x4e8] ;  /* 0x0004e80001317983 */ /* 0x000ee20000300800 */
[----:B------:R-:W-:-:S03]  /*1d2e0*/  IMAD.X R41, R20, 0x1, R2, P1 ;  /* 0x0000000114297824 */ /* 0x000fc600008e0602 */
[----:B------:R-:W2:Y:S04]  /*1d2f0*/  LDL.LU R46, [R1+0x4c4] ;  /* 0x0004c400012e7983 */ /* 0x000ea80000300800 */
[----:B------:R1:W-:Y:S04]  /*1d300*/  LDGSTS.E [R24+0x5600], desc[UR22][R26.64], P4 ;  /* 0x056000001a187fae */ /* 0x0003e8000a121856 */
[----:B------:R-:W3:Y:S04]  /*1d310*/  LDL.LU R125, [R1+0x508] ;  /* 0x00050800017d7983 */ /* 0x000ee80000300800 */
[----:B------:R-:W2:Y:S01]  /*1d320*/  LDL.LU R122, [R1+0x4e4] ;  /* 0x0004e400017a7983 */ /* 0x000ea20000300800 */
[----:B-1----:R-:W-:-:S03]  /*1d330*/  IADD3 R26, P0, R0, R231, RZ ;  /* 0x000000e7001a7210 */ /* 0x002fc60007f1e0ff */
[----:B------:R-:W3:Y:S04]  /*1d340*/  LDL.LU R117, [R1+0x528] ;  /* 0x0005280001757983 */ /* 0x000ee80000300800 */
[----:B------:R-:W2:Y:S01]  /*1d350*/  LDL.LU R114, [R1+0x504] ;  /* 0x0005040001727983 */ /* 0x000ea20000300800 */
[----:B------:R-:W-:-:S03]  /*1d360*/  IMAD.X R27, R12, 0x1, R2, P0 ;  /* 0x000000010c1b7824 */ /* 0x000fc600000e0602 */
[----:B------:R-:W3:Y:S04]  /*1d370*/  LDL.LU R109, [R1+0x548] ;  /* 0x00054800016d7983 */ /* 0x000ee80000300800 */
[----:B------:R1:W-:Y:S04]  /*1d380*/  LDGSTS.E [R24+0x5a00], desc[UR22][R42.64], P4 ;  /* 0x05a000002a187fae */ /* 0x0003e8000a121856 */
[----:B------:R-:W2:Y:S04]  /*1d390*/  LDL.LU R106, [R1+0x524] ;  /* 0x00052400016a7983 */ /* 0x000ea80000300800 */
[----:B------:R1:W-:Y:S02]  /*1d3a0*/  LDGSTS.E [R24+0x5e00], desc[UR22][R40.64], P4 ;  /* 0x05e0000028187fae */ /* 0x0003e4000a121856 */
[----:B-1----:R-:W-:-:S02]  /*1d3b0*/  IADD3 R42, P1, R0, R223, RZ ;  /* 0x000000df002a7210 */ /* 0x002fc40007f3e0ff */
[----:B------:R-:W3:Y:S04]  /*1d3c0*/  LDL.LU R101, [R1+0x568] ;  /* 0x0005680001657983 */ /* 0x000ee80000300800 */
[----:B------:R-:W2:Y:S01]  /*1d3d0*/  LDL.LU R98, [R1+0x544] ;  /* 0x0005440001627983 */ /* 0x000ea20000300800 */
[----:B------:R-:W-:-:S03]  /*1d3e0*/  IADD3 R40, P0, R0, R215, RZ ;  /* 0x000000d700287210 */ /* 0x000fc60007f1e0ff */
[----:B------:R-:W3:Y:S01]  /*1d3f0*/  LDL.LU R33, [R1+0x588] ;  /* 0x0005880001217983 */ /* 0x000ee20000300800 */
[----:B------:R-:W-:-:S03]  /*1d400*/  IMAD.X R43, R8, 0x1, R2, P1 ;  /* 0x00000001082b7824 */ /* 0x000fc600008e0602 */
[----:B------:R-:W2:Y:S01]  /*1d410*/  LDL.LU R166, [R1+0x564] ;  /* 0x0005640001a67983 */ /* 0x000ea20000300800 */
[----:B------:R-:W-:-:S03]  /*1d420*/  IMAD.X R41, R228, 0x1, R2, P0 ;  /* 0x00000001e4297824 */ /* 0x000fc600000e0602 */
[----:B------:R-:W3:Y:S04]  /*1d430*/  LDL.LU R193, [R1+0x5a8] ;  /* 0x0005a80001c17983 */ /* 0x000ee80000300800 */
[----:B------:R1:W-:Y:S04]  /*1d440*/  LDGSTS.E [R24+0x6200], desc[UR22][R26.64], P4 ;  /* 0x062000001a187fae */ /* 0x0003e8000a121856 */
[----:B------:R-:W2:Y:S04]  /*1d450*/  LDL.LU R186, [R1+0x584] ;  /* 0x0005840001ba7983 */ /* 0x000ea80000300800 */
        /* <DEDUP_REMOVED lines=8> */
[----:B------:R4:W-:Y:S01]  /*1d4e0*/  LDGSTS.E [R24+0x6a00], desc[UR22][R40.64], P4 ;  /* 0x06a0000028187fae */ /* 0x0009e2000a121856 */
[----:B-1----:R-:W-:-:S03]  /*1d4f0*/  IADD3 R42, P0, R0, R200, RZ ;  /* 0x000000c8002a7210 */ /* 0x002fc60007f1e0ff */
[----:B------:R-:W3:Y:S04]  /*1d500*/  LDL.LU R180, [R1+0x628] ;  /* 0x0006280001b47983 */ /* 0x000ee80000300800 */
[----:B------:R-:W2:Y:S01]  /*1d510*/  LDL.LU R175, [R1+0x604] ;  /* 0x0006040001af7983 */ /* 0x000ea20000300800 */
[----:B----4-:R-:W-:-:S03]  /*1d520*/  IADD3 R40, P1, R0, R134, RZ ;  /* 0x0000008600287210 */ /* 0x010fc60007f3e0ff */
[----:B------:R-:W4:Y:S01]  /*1d530*/  LDL.LU R172, [R1+0x648] ;  /* 0x0006480001ac7983 */ /* 0x000f220000300800 */
[--C-:B------:R-:W-:Y:S01]  /*1d540*/  IMAD.X R43, R212, 0x1, R2.reuse, P0 ;  /* 0x00000001d42b7824 */ /* 0x100fe200000e0602 */
[----:B------:R-:W-:Y:S02]  /*1d550*/  IADD3 R68, P0, R0, R162, RZ ;  /* 0x000000a200447210 */ /* 0x000fe40007f1e0ff */
[----:B------:R1:W-:Y:S01]  /*1d560*/  LDGSTS.E [R24+0x6e00], desc[UR22][R26.64], P4 ;  /* 0x06e000001a187fae */ /* 0x0003e2000a121856 */
[----:B------:R-:W-:-:S03]  /*1d570*/  IMAD.X R41, R205, 0x1, R2, P1 ;  /* 0x00000001cd297824 */ /* 0x000fc600008e0602 */
[----:B------:R-:W2:Y:S04]  /*1d580*/  LDL.LU R163, [R1+0x624] ;  /* 0x0006240001a37983 */ /* 0x000ea80000300800 */
[----:B------:R-:W2:Y:S01]  /*1d590*/  LDL.LU R151, [R1+0x644] ;  /* 0x0006440001977983 */ /* 0x000ea20000300800 */
[----:B-1----:R-:W-:Y:S01]  /*1d5a0*/  IADD3 R26, P1, R0, R145, RZ ;  /* 0x00000091001a7210 */ /* 0x002fe20007f3e0ff */
[--C-:B------:R-:W-:Y:S02]  /*1d5b0*/  IMAD.X R69, R243, 0x1, R2.reuse, P0 ;  /* 0x00000001f3457824 */ /* 0x100fe400000e0602 */
[----:B------:R-:W-:Y:S02]  /*1d5c0*/  LDGSTS.E [R24+0x7200], desc[UR22][R42.64], P4 ;  /* 0x072000002a187fae */ /* 0x000fe4000a121856 */
[----:B------:R-:W-:-:S02]  /*1d5d0*/  IMAD.X R27, R89, 0x1, R2, P1 ;  /* 0x00000001591b7824 */ /* 0x000fc400008e0602 */
[----:B------:R1:W-:Y:S04]  /*1d5e0*/  LDGSTS.E [R24+0x7600], desc[UR22][R40.64], P4 ;  /* 0x0760000028187fae */ /* 0x0003e8000a121856 */
[----:B------:R-:W-:Y:S04]  /*1d5f0*/  LDGSTS.E [R24+0x7a00], desc[UR22][R68.64], P4 ;  /* 0x07a0000044187fae */ /* 0x000fe8000a121856 */
[----:B------:R1:W-:Y:S04]  /*1d600*/  LDGSTS.E [R24+0x7e00], desc[UR22][R26.64], P4 ;  /* 0x07e000001a187fae */ /* 0x0003e8000a121856 */
[----:B------:R-:W2:Y:S04]  /*1d610*/  LDL.LU R24, [R1+0x5c8] ;  /* 0x0005c80001187983 */ /* 0x000ea80000300800 */
[----:B------:R-:W2:Y:S01]  /*1d620*/  LDL.LU R69, [R1+0x380] ;  /* 0x0003800001457983 */ /* 0x000ea20000300800 */
[----:B-1----:R-:W-:-:S02]  /*1d630*/  IADD3 R40, P0, R0, R84, RZ ;  /* 0x0000005400287210 */ /* 0x002fc40007f1e0ff */
[----:B------:R-:W-:-:S03]  /*1d640*/  IADD3 R42, P1, R0, R92, RZ ;  /* 0x0000005c002a7210 */ /* 0x000fc60007f3e0ff */
[--C-:B------:R-:W-:Y:S01]  /*1d650*/  IMAD.X R41, R73, 0x1, R2.reuse, P0 ;  /* 0x0000000149297824 */ /* 0x100fe200000e0602 */
[----:B------:R-:W-:Y:S01]  /*1d660*/  IADD3 R26, P0, R0, R132, RZ ;  /* 0x00000084001a7210 */ /* 0x000fe20007f1e0ff */
[----:B------:R-:W-:-:S03]  /*1d670*/  IMAD.X R43, R79, 0x1, R2, P1 ;  /* 0x000000014f2b7824 */ /* 0x000fc600008e0602 */
[----:B------:R1:W-:Y:S01]  /*1d680*/  LDGSTS.E [R25+0x300], desc[UR22][R40.64], P4 ;  /* 0x0030000028197fae */ /* 0x0003e2000a121856 */
[----:B------:R-:W-:-:S03]  /*1d690*/  IMAD.X R27, R87, 0x1, R2, P0 ;  /* 0x00000001571b7824 */ /* 0x000fc600000e0602 */
[----:B------:R1:W-:Y:S04]  /*1d6a0*/  LDGSTS.E [R25+0x700], desc[UR22][R42.64], P4 ;  /* 0x007000002a197fae */ /* 0x0003e8000a121856 */
[----:B------:R1:W-:Y:S02]  /*1d6b0*/  LDGSTS.E [R25+0xb00], desc[UR22][R26.64], P4 ;  /* 0x00b000001a197fae */ /* 0x0003e4000a121856 */
[C---:B-1----:R-:W-:Y:S02]  /*1d6c0*/  IADD3 R40, P1, R0.reuse, R140, RZ ;  /* 0x0000008c00287210 */ /* 0x042fe40007f3e0ff */
[----:B------:R-:W-:-:S03]  /*1d6d0*/  IADD3 R42, P0, R0, R148, RZ ;  /* 0x00000094002a7210 */ /* 0x000fc60007f1e0ff */
[--C-:B------:R-:W-:Y:S01]  /*1d6e0*/  IMAD.X R41, R95, 0x1, R2.reuse, P1 ;  /* 0x000000015f297824 */ /* 0x100fe200008e0602 */
[----:B------:R-:W-:Y:S01]  /*1d6f0*/  IADD3 R26, P1, R0, R160, RZ ;  /* 0x000000a0001a7210 */ /* 0x000fe20007f3e0ff */
[----:B------:R-:W-:-:S03]  /*1d700*/  IMAD.X R43, R135, 0x1, R2, P0 ;  /* 0x00000001872b7824 */ /* 0x000fc600000e0602 */
[----:B------:R-:W-:Y:S01]  /*1d710*/  LDGSTS.E [R25+0xf00], desc[UR22][R40.64], P4 ;  /* 0x00f0000028197fae */ /* 0x000fe2000a121856 */
[----:B------:R-:W-:-:S03]  /*1d720*/  IMAD.X R27, R143, 0x1, R2, P1 ;  /* 0x000000018f1b7824 */ /* 0x000fc600008e0602 */
[----:B------:R3:W-:Y:S04]  /*1d730*/  LDGSTS.E [R25+0x1300], desc[UR22][R42.64], P4 ;  /* 0x013000002a197fae */ /* 0x0007e8000a121856 */
[----:B------:R1:W-:Y:S01]  /*1d740*/  LDGSTS.E [R25+0x1700], desc[UR22][R26.64], P4 ;  /* 0x017000001a197fae */ /* 0x0003e2000a121856 */
[----:B------:R-:W-:Y:S01]  /*1d750*/  VIADD R75, R75, 0x1 ;  /* 0x000000014b4b7836 */ /* 0x000fe20000000000 */
[----:B------:R-:W-:Y:S02]  /*1d760*/  IADD3 R240, P3, R240, R241, RZ ;  /* 0x000000f1f0f07210 */ /* 0x000fe40007f7e0ff */
[C---:B---3--:R-:W-:Y:S02]  /*1d770*/  IADD3 R42, P1, R0.reuse, R180, RZ ;  /* 0x000000b4002a7210 */ /* 0x048fe40007f3e0ff */
[----:B----4-:R-:W-:-:S05]  /*1d780*/  IADD3 R40, P0, R0, R172, RZ ;  /* 0x000000ac00287210 */ /* 0x010fca0007f1e0ff */
[--C-:B--2---:R-:W-:Y:S01]  /*1d790*/  IMAD.X R41, R151, 0x1, R2.reuse, P0 ;  /* 0x0000000197297824 */ /* 0x104fe200000e0602 */
[----:B-1----:R-:W-:Y:S01]  /*1d7a0*/  IADD3 R26, P0, R0, R236, RZ ;  /* 0x000000ec001a7210 */ /* 0x002fe20007f1e0ff */
[----:B------:R-:W-:-:S03]  /*1d7b0*/  IMAD.X R43, R163, 0x1, R2, P1 ;  /* 0x00000001a32b7824 */ /* 0x000fc600008e0602 */
[----:B------:R1:W-:Y:S01]  /*1d7c0*/  LDGSTS.E [R25+0x1b00], desc[UR22][R40.64], P4 ;  /* 0x01b0000028197fae */ /* 0x0003e2000a121856 */
[----:B------:R-:W-:-:S03]  /*1d7d0*/  IMAD.X R27, R175, 0x1, R2, P0 ;  /* 0x00000001af1b7824 */ /* 0x000fc600000e0602 */
[----:B------:R-:W-:Y:S04]  /*1d7e0*/  LDGSTS.E [R25+0x1f00], desc[UR22][R42.64], P4 ;  /* 0x01f000002a197fae */ /* 0x000fe8000a121856 */
[----:B------:R2:W-:Y:S01]  /*1d7f0*/  LDGSTS.E [R25+0x2300], desc[UR22][R26.64], P4 ;  /* 0x023000001a197fae */ /* 0x0005e2000a121856 */
[----:B-1----:R-:W-:-:S05]  /*1d800*/  IADD3 R40, P1, R0, R248, RZ ;  /* 0x000000f800287210 */ /* 0x002fca0007f3e0ff */
[----:B------:R-:W-:Y:S01]  /*1d810*/  IMAD.X R41, R183, 0x1, R2, P1 ;  /* 0x00000001b7297824 */ /* 0x000fe200008e0602 */
[----:B--2---:R-:W-:-:S04]  /*1d820*/  IADD3 R26, P1, R0, R193, RZ ;  /* 0x000000c1001a7210 */ /* 0x004fc80007f3e0ff */
[----:B------:R1:W-:Y:S01]  /*1d830*/  LDGSTS.E [R25+0x2700], desc[UR22][R40.64], P4 ;  /* 0x0270000028197fae */ /* 0x0003e2000a121856 */
[----:B------:R-:W-:Y:S01]  /*1d840*/  IADD3 R42, P0, R0, R24, RZ ;  /* 0x00000018002a7210 */ /* 0x000fe20007f1e0ff */
[----:B------:R-:W-:-:S04]  /*1d850*/  IMAD.X R27, R251, 0x1, R2, P1 ;  /* 0x00000001fb1b7824 */ /* 0x000fc800008e0602 */
[----:B------:R-:W-:Y:S01]  /*1d860*/  IMAD.X R43, R239, 0x1, R2, P0 ;  /* 0x00000001ef2b7824 */ /* 0x000fe200000e0602 */
[----:B-1----:R-:W-:-:S04]  /*1d870*/  IADD3 R40, P0, R0, R33, RZ ;  /* 0x0000002100287210 */ /* 0x002fc80007f1e0ff */
        /* <DEDUP_REMOVED lines=46> */
[----:B------:R-:W-:Y:S01]  /*1db60*/  IMAD.X R41, R218, 0x1, R2, P1 ;  /* 0x00000001da297824 */ /* 0x000fe200008e0602 */
[C---:B------:R-:W-:Y:S02]  /*1db70*/  IADD3 R68, P1, R0.reuse, R142, RZ ;  /* 0x0000008e00447210 */ /* 0x040fe40007f3e0ff */
[----:B------:R2:W-:Y:S04]  /*1db80*/  LDGSTS.E [R25+0x6b00], desc[UR22][R26.64], P4 ;  /* 0x06b000001a197fae */ /* 0x0005e8000a121856 */
[----:B------:R3:W-:Y:S01]  /*1db90*/  LDGSTS.E [R25+0x6f00], desc[UR22][R40.64], P4 ;  /* 0x06f0000028197fae */ /* 0x0007e2000a121856 */
[C---:B-1----:R-:W-:Y:S02]  /*1dba0*/  IADD3 R42, P0, R0.reuse, R78, RZ ;  /* 0x0000004e002a7210 */ /* 0x042fe40007f1e0ff */
[----:B--2---:R-:W-:-:S03]  /*1dbb0*/  IADD3 R26, P2, R0, R137, RZ ;  /* 0x00000089001a7210 */ /* 0x004fc60007f5e0ff */
[--C-:B------:R-:W-:Y:S02]  /*1dbc0*/  IMAD.X R43, R69, 0x1, R2.reuse, P0 ;  /* 0x00000001452b7824 */ /* 0x100fe400000e0602 */
[----:B---3--:R-:W-:Y:S01]  /*1dbd0*/  IMAD.MOV.U32 R41, RZ, RZ, R69 ;  /* 0x000000ffff297224 */ /* 0x008fe200078e0045 */
[----:B------:R-:W-:Y:S01]  /*1dbe0*/  IADD3 R40, P0, R0, R182, RZ ;  /* 0x000000b600287210 */ /* 0x000fe20007f1e0ff */
[--C-:B------:R-:W-:Y:S01]  /*1dbf0*/  IMAD.X R69, R203, 0x1, R2.reuse, P1 ;  /* 0x00000001cb457824 */ /* 0x100fe200008e0602 */
[-C--:B------:R-:W-:Y:S01]  /*1dc00*/  IADD3 R182, P1, R182, R241.reuse, RZ ;  /* 0x000000f1b6b67210 */ /* 0x080fe20007f3e0ff */
[----:B------:R-:W-:Y:S01]  /*1dc10*/  IMAD.X R27, R70, 0x1, R2, P2 ;  /* 0x00000001461b7824 */ /* 0x000fe200010e0602 */
[----:B------:R-:W-:Y:S01]  /*1dc20*/  IADD3 R145, P2, R145, R241, RZ ;  /* 0x000000f191917210 */ /* 0x000fe20007f5e0ff */
[----:B------:R1:W-:Y:S04]  /*1dc30*/  LDGSTS.E [R25+0x7300], desc[UR22][R42.64], P4 ;  /* 0x073000002a197fae */ /* 0x0003e8000a121856 */
[----:B------:R2:W-:Y:S04]  /*1dc40*/  LDGSTS.E [R25+0x7700], desc[UR22][R68.64], P4 ;  /* 0x0770000044197fae */ /* 0x0005e8000a121856 */
[----:B------:R2:W-:Y:S04]  /*1dc50*/  LDGSTS.E [R25+0x7b00], desc[UR22][R26.64], P4 ;  /* 0x07b000001a197fae */ /* 0x0005e8000a121856 */
[----:B------:R-:W3:Y:S04]  /*1dc60*/  LDL.LU R42, [R1+0x35c] ;  /* 0x00035c00012a7983 */ /* 0x000ee80000300800 */
[----:B------:R4:W-:Y:S04]  /*1dc70*/  STL [R1+0x324], R182 ;  /* 0x000324b601007387 */ /* 0x0009e80000100800 */
[----:B----4-:R-:W4:Y:S04]  /*1dc80*/  LDL.LU R182, [R1+0xaf0] ;  /* 0x000af00001b67983 */ /* 0x010f280000300800 */
[----:B------:R1:W-:Y:S04]  /*1dc90*/  STL [R1+0x32c], R145 ;  /* 0x00032c9101007387 */ /* 0x0003e80000100800 */
[----:B-1----:R-:W2:Y:S04]  /*1dca0*/  LDL.LU R145, [R1+0xaec] ;  /* 0x000aec0001917983 */ /* 0x002ea80000300800 */
[----:B------:R-:W-:Y:S04]  /*1dcb0*/  STL [R1+0x31c], R75 ;  /* 0x00031c4b01007387 */ /* 0x000fe80000100800 */
[----:B------:R1:W-:Y:S04]  /*1dcc0*/  STL [R1+0x334], R240 ;  /* 0x000334f001007387 */ /* 0x0003e80000100800 */
[----:B-1----:R-:W3:Y:S01]  /*1dcd0*/  LDL.LU R240, [R1+0xae8] ;  /* 0x000ae80001f07983 */ /* 0x002ee20000300800 */
[----:B------:R-:W-:-:S02]  /*1dce0*/  IMAD.MOV.U32 R43, RZ, RZ, R41 ;  /* 0x000000ffff2b7224 */ /* 0x000fc400078e0029 */
[----:B------:R-:W-:Y:S01]  /*1dcf0*/  IMAD.X R41, R150, 0x1, R2, P0 ;  /* 0x0000000196297824 */ /* 0x000fe200000e0602 */
[----:B------:R-:W-:-:S04]  /*1dd00*/  IADD3 R137, P5, R137, R241, RZ ;  /* 0x000000f189897210 */ /* 0x000fc80007fbe0ff */
[----:B------:R1:W-:Y:S01]  /*1dd10*/  LDGSTS.E [R25+0x7f00], desc[UR22][R40.64], P4 ;  /* 0x07f0000028197fae */ /* 0x0003e2000a121856 */
[-C--:B------:R-:W-:Y:S02]  /*1dd20*/  IADD3 R174, P4, R174, R241.reuse, RZ ;  /* 0x000000f1aeae7210 */ /* 0x080fe40007f9e0ff */
[-C--:B------:R-:W-:Y:S01]  /*1dd30*/  IADD3 R162, P6, R162, R241.reuse, RZ ;  /* 0x000000f1a2a27210 */ /* 0x080fe20007fde0ff */
[----:B------:R-:W0:Y:S01]  /*1dd40*/  LDGDEPBAR ;  /* 0x00000000000079af */ /* 0x000e220000000000 */
[----:B------:R-:W-:-:S03]  /*1dd50*/  IADD3 R129, P0, R129, R241, RZ ;  /* 0x000000f181817210 */ /* 0x000fc60007f1e0ff */
[----:B------:R1:W-:Y:S04]  /*1dd60*/  STL [R1+0x33c], R174 ;  /* 0x00033cae01007387 */ /* 0x0003e80000100800 */
[----:B-1----:R-:W2:Y:S04]  /*1dd70*/  LDL.LU R174, [R1+0xae4] ;  /* 0x000ae40001ae7983 */ /* 0x002ea80000300800 */
[----:B------:R1:W-:Y:S04]  /*1dd80*/  STL [R1+0x344], R137 ;  /* 0x0003448901007387 */ /* 0x0003e80000100800 */
[----:B-1----:R-:W2:Y:S04]  /*1dd90*/  LDL.LU R137, [R1+0xae0] ;  /* 0x000ae00001897983 */ /* 0x002ea80000300800 */
[----:B------:R1:W-:Y:S04]  /*1dda0*/  STL [R1+0x34c], R162 ;  /* 0x00034ca201007387 */ /* 0x0003e80000100800 */
[----:B-1----:R-:W2:Y:S04]  /*1ddb0*/  LDL.LU R162, [R1+0xadc] ;  /* 0x000adc0001a27983 */ /* 0x002ea80000300800 */
[----:B------:R1:W-:Y:S04]  /*1ddc0*/  STL [R1+0x354], R129 ;  /* 0x0003548101007387 */ /* 0x0003e80000100800 */
[----:B-1----:R-:W2:Y:S01]  /*1ddd0*/  LDL.LU R129, [R1+0xad8] ;  /* 0x000ad80001817983 */ /* 0x002ea20000300800 */
[----:B---3--:R-:W-:-:S02]  /*1dde0*/  IMAD.X R150, R150, 0x1, R240, P1 ;  /* 0x0000000196967824 */ /* 0x008fc400008e06f0 */
[--C-:B------:R-:W-:Y:S01]  /*1ddf0*/  IMAD.X R89, R89, 0x1, R240.reuse, P2 ;  /* 0x0000000159597824 */ /* 0x100fe200010e06f0 */
[-C--:B------:R-:W-:Y:S02]  /*1de00*/  IADD3 R42, P1, R42, R241.reuse, RZ ;  /* 0x000000f12a2a7210 */ /* 0x080fe40007f3e0ff */
[----:B------:R1:W-:Y:S01]  /*1de10*/  STL [R1+0x320], R150 ;  /* 0x0003209601007387 */ /* 0x0003e20000100800 */
[-C--:B------:R-:W-:Y:S01]  /*1de20*/  IADD3 R142, P2, R142, R241.reuse, RZ ;  /* 0x000000f18e8e7210 */ /* 0x080fe20007f5e0ff */
[--C-:B------:R-:W-:Y:S01]  /*1de30*/  IMAD.X R81, R81, 0x1, R240.reuse, P3 ;  /* 0x0000000151517824 */ /* 0x100fe200018e06f0 */
[-C--:B------:R-:W-:Y:S01]  /*1de40*/  IADD3 R134, P3, R134, R241.reuse, RZ ;  /* 0x000000f186867210 */ /* 0x080fe20007f7e0ff */
[--C-:B------:R-:W-:Y:S01]  /*1de50*/  IMAD.X R74, R74, 0x1, R240.reuse, P4 ;  /* 0x000000014a4a7824 */ /* 0x100fe200020e06f0 */
[----:B-1----:R-:W3:Y:S04]  /*1de60*/  LDL.LU R150, [R1+0xad4] ;  /* 0x000ad40001967983 */ /* 0x002ee80000300800 */
[----:B------:R1:W-:Y:S01]  /*1de70*/  STL [R1+0x328], R89 ;  /* 0x0003285901007387 */ /* 0x0003e20000100800 */
[----:B------:R-:W-:Y:S01]  /*1de80*/  IADD3 R94, P4, R94, R241, RZ ;  /* 0x000000f15e5e7210 */ /* 0x000fe20007f9e0ff */
[----:B------:R-:W-:-:S02]  /*1de90*/  IMAD.X R70, R70, 0x1, R240, P5 ;  /* 0x0000000146467824 */ /* 0x000fc400028e06f0 */
[----:B-1----:R-:W3:Y:S04]  /*1dea0*/  LDL.LU R89, [R1+0xad0] ;  /* 0x000ad00001597983 */ /* 0x002ee80000300800 */
[----:B------:R-:W-:Y:S04]  /*1deb0*/  STL [R1+0x35c], R42 ;  /* 0x00035c2a01007387 */ /* 0x000fe80000100800 */
[----:B------:R1:W-:Y:S01]  /*1dec0*/  STL [R1+0x364], R142 ;  /* 0x0003648e01007387 */ /* 0x0003e20000100800 */
[----:B------:R-:W-:Y:S01]  /*1ded0*/  IADD3 R86, P5, R86, R241, RZ ;  /* 0x000000f156567210 */ /* 0x000fe20007fbe0ff */
[----:B------:R-:W-:-:S02]  /*1dee0*/  IMAD.X R243, R243, 0x1, R240, P6 ;  /* 0x00000001f3f37824 */ /* 0x000fc400030e06f0 */
[----:B-1----:R-:W3:Y:S04]  /*1def0*/  LDL.LU R142, [R1+0xacc] ;  /* 0x000acc00018e7983 */ /* 0x002ee80000300800 */
[----:B------:R1:W-:Y:S01]  /*1df00*/  STL [R1+0x330], R81 ;  /* 0x0003305101007387 */ /* 0x0003e20000100800 */
[----:B------:R-:W-:-:S03]  /*1df10*/  IADD3 R78, P6, R78, R241, RZ ;  /* 0x000000f14e4e7210 */ /* 0x000fc60007fde0ff */
[----:B-1----:R-:W3:Y:S04]  /*1df20*/  LDL.LU R81, [R1+0xac8] ;  /* 0x000ac80001517983 */ /* 0x002ee80000300800 */
[----:B------:R1:W-:Y:S01]  /*1df30*/  STL [R1+0x36c], R134 ;  /* 0x00036c8601007387 */ /* 0x0003e20000100800 */
[----:B------:R-:W-:-:S03]  /*1df40*/  IMAD.X R3, R3, 0x1, R240, P0 ;  /* 0x0000000103037824 */ /* 0x000fc600000e06f0 */
        /* <DEDUP_REMOVED lines=24> */
[----:B-1----:R1:W5:Y:S04]  /*1e0d0*/  LDL.LU R200, [R1+0xaa4] ;  /* 0x000aa40001c87983 */ /* 0x0023680000300800 */
[----:B------:R4:W-:Y:S01]  /*1e0e0*/  STL [R1+0x358], R201 ;  /* 0x000358c901007387 */ /* 0x0009e20000100800 */
[----:B------:R-:W-:-:S03]  /*1e0f0*/  IADD3 R208, P4, R208, R241, RZ ;  /* 0x000000f1d0d07210 */ /* 0x000fc60007f9e0ff */
[----:B----4-:R1:W5:Y:S04]  /*1e100*/  LDL.LU R201, [R1+0xaa0] ;  /* 0x000aa00001c97983 */ /* 0x0103680000300800 */
[----:B------:R4:W-:Y:S01]  /*1e110*/  STL [R1+0x394], R202 ;  /* 0x000394ca01007387 */ /* 0x0009e20000100800 */
[----:B------:R-:W-:-:S03]  /*1e120*/  IMAD.X R209, R209, 0x1, R240, P5 ;  /* 0x00000001d1d17824 */ /* 0x000fc600028e06f0 */
[----:B----4-:R1:W5:Y:S04]  /*1e130*/  LDL.LU R202, [R1+0xa9c] ;  /* 0x000a9c0001ca7983 */ /* 0x0103680000300800 */
[----:B------:R4:W-:Y:S01]  /*1e140*/  STL [R1+0x360], R203 ;  /* 0x000360cb01007387 */ /* 0x0009e20000100800 */
[----:B------:R-:W-:-:S03]  /*1e150*/  IADD3 R210, P5, R210, R241, RZ ;  /* 0x000000f1d2d27210 */ /* 0x000fc60007fbe0ff */
[----:B----4-:R1:W5:Y:S04]  /*1e160*/  LDL.LU R203, [R1+0xa98] ;  /* 0x000a980001cb7983 */ /* 0x0103680000300800 */
[----:B------:R4:W-:Y:S01]  /*1e170*/  STL [R1+0x39c], R204 ;  /* 0x00039ccc01007387 */ /* 0x0009e20000100800 */
[--C-:B------:R-:W-:Y:S01]  /*1e180*/  IMAD.X R43, R43, 0x1, R240.reuse, P6 ;  /* 0x000000012b2b7824 */ /* 0x100fe200030e06f0 */
[----:B------:R-:W-:Y:S02]  /*1e190*/  IADD3 R211, P6, R211, R241, RZ ;  /* 0x000000f1d3d37210 */ /* 0x000fe40007fde0ff */
        /* <DEDUP_REMOVED lines=22> */
[----:B------:R-:W-:Y:S04]  /*1e300*/  STL [R1+0x380], R43 ;  /* 0x0003802b01007387 */ /* 0x000fe80000100800 */
        /* <DEDUP_REMOVED lines=383> */
[-C--:B------:R-:W-:Y:S02]  /*1fb00*/  IADD3 R250, P4, R250, R241.reuse, RZ ;  /* 0x000000f1fafa7210 */ /* 0x080fe40007f9e0ff */
[----:B----4-:R1:W5:Y:S04]  /*1fb10*/  LDL.LU R187, [R1+0x878] ;  /* 0x0008780001bb7983 */ /* 0x0103680000300800 */
[----:B------:R4:W-:Y:S01]  /*1fb20*/  STL [R1+0x58c], R196 ;  /* 0x00058cc401007387 */ /* 0x0009e20000100800 */
[----:B------:R-:W-:Y:S01]  /*1fb30*/  IMAD.X R249, R249, 0x1, R240, P5 ;  /* 0x00000001f9f97824 */ /* 0x000fe200028e06f0 */
[----:B------:R-:W-:-:S02]  /*1fb40*/  IADD3 R248, P5, R248, R241, RZ ;  /* 0x000000f1f8f87210 */ /* 0x000fc40007fbe0ff */
[----:B----4-:R1:W5:Y:S04]  /*1fb50*/  LDL.LU R196, [R1+0x874] ;  /* 0x0008740001c47983 */ /* 0x0103680000300800 */
[----:B------:R4:W-:Y:S01]  /*1fb60*/  STL [R1+0x594], R197 ;  /* 0x000594c501007387 */ /* 0x0009e20000100800 */
[--C-:B------:R-:W-:Y:S01]  /*1fb70*/  IMAD.X R247, R247, 0x1, R240.reuse, P6 ;  /* 0x00000001f7f77824 */ /* 0x100fe200030e06f0 */
[-C--:B------:R-:W-:Y:S02]  /*1fb80*/  IADD3 R246, P6, R246, R241.reuse, RZ ;  /* 0x000000f1f6f67210 */ /* 0x080fe40007fde0ff */
[----:B----4-:R1:W5:Y:S04]  /*1fb90*/  LDL.LU R197, [R1+0x870] ;  /* 0x0008700001c57983 */ /* 0x0103680000300800 */
[----:B------:R-:W-:Y:S04]  /*1fba0*/  STL [R1+0x5c8], R24 ;  /* 0x0005c81801007387 */ /* 0x000fe80000100800 */
        /* <DEDUP_REMOVED lines=12> */
[----:B------:R1:W-:Y:S04]  /*1fc70*/  STL [R1+0x5a4], R251 ;  /* 0x0005a4fb01007387 */ /* 0x0003e80000100800 */
[----:B------:R1:W-:Y:S04]  /*1fc80*/  STL [R1+0x5e0], R250 ;  /* 0x0005e0fa01007387 */ /* 0x0003e80000100800 */
[----:B------:R1:W-:Y:S04]  /*1fc90*/  STL [R1+0x5ac], R249 ;  /* 0x0005acf901007387 */ /* 0x0003e80000100800 */
[----:B------:R1:W-:Y:S01]  /*1fca0*/  STL [R1+0x5e8], R248 ;  /* 0x0005e8f801007387 */ /* 0x0003e20000100800 */
[----:B------:R-:W-:-:S03]  /*1fcb0*/  IMAD.X R191, R191, 0x1, R240, P3 ;  /* 0x00000001bfbf7824 */ /* 0x000fc600018e06f0 */
[----:B------:R1:W-:Y:S01]  /*1fcc0*/  STL [R1+0x5b4], R247 ;  /* 0x0005b4f701007387 */ /* 0x0003e20000100800 */
[----:B------:R-:W-:-:S03]  /*1fcd0*/  IADD3 R190, P3, R190, R241, RZ ;  /* 0x000000f1bebe7210 */ /* 0x000fc60007f7e0ff */
        /* <DEDUP_REMOVED lines=23> */
[----:B--2---:R-:W-:-:S03]  /*1fe50*/  IADD3 R174, P2, R174, R241, RZ ;  /* 0x000000f1aeae7210 */ /* 0x004fc60007f5e0ff */
        /* <DEDUP_REMOVED lines=31> */
[----:B---3--:R-:W-:-:S03]  /*20050*/  IADD3 R150, P3, R150, R241, RZ ;  /* 0x000000f196967210 */ /* 0x008fc60007f7e0ff */
        /* <DEDUP_REMOVED lines=22> */
[----:B------:R1:W-:Y:S04]  /*201c0*/  STL [R1+0x654], R147 ;  /* 0x0006549301007387 */ /* 0x0003e80000100800 */
[----:B------:R1:W-:Y:S01]  /*201d0*/  STL [R1+0x690], R146 ;  /* 0x0006909201007387 */ /* 0x0003e20000100800 */
[----:B------:R-:W-:-:S03]  /*201e0*/  IADD3 R138, P2, R138, R241, RZ ;  /* 0x000000f18a8a7210 */ /* 0x000fc60007f5e0ff */
[----:B------:R1:W-:Y:S01]  /*201f0*/  STL [R1+0x65c], R145 ;  /* 0x00065c9101007387 */ /* 0x0003e20000100800 */
[----:B------:R-:W-:-:S03]  /*20200*/  IMAD.X R137, R137, 0x1, R240, P3 ;  /* 0x0000000189897824 */ /* 0x000fc600018e06f0 */
[----:B------:R1:W-:Y:S04]  /*20210*/  STL [R1+0x698], R144 ;  /* 0x0006989001007387 */ /* 0x0003e80000100800 */
[----:B------:R1:W-:Y:S04]  /*20220*/  STL [R1+0x664], R143 ;  /* 0x0006648f01007387 */ /* 0x0003e80000100800 */
[----:B------:R1:W-:Y:S04]  /*20230*/  STL [R1+0x6a0], R142 ;  /* 0x0006a08e01007387 */ /* 0x0003e80000100800 */
[----:B------:R1:W-:Y:S04]  /*20240*/  STL [R1+0x66c], R141 ;  /* 0x00066c8d01007387 */ /* 0x0003e80000100800 */
[----:B------:R1:W-:Y:S04]  /*20250*/  STL [R1+0x6a8], R140 ;  /* 0x0006a88c01007387 */ /* 0x0003e80000100800 */
[----:B------:R1:W-:Y:S04]  /*20260*/  STL [R1+0x674], R139 ;  /* 0x0006748b01007387 */ /* 0x0003e80000100800 */
[----:B------:R-:W2:Y:S04]  /*20270*/  LDL R26, [R1+0x720] ;  /* 0x00072000011a7983 */ /* 0x000ea80000100800 */
[----:B------:R1:W-:Y:S04]  /*20280*/  STL [R1+0x6b0], R138 ;  /* 0x0006b08a01007387 */ /* 0x0003e80000100800 */
[----:B------:R1:W-:Y:S04]  /*20290*/  STL [R1+0x67c], R137 ;  /* 0x00067c8901007387 */ /* 0x0003e80000100800 */
[----:B------:R-:W3:Y:S01]  /*202a0*/  LDL R25, [R1+0x72c] ;  /* 0x00072c0001197983 */ /* 0x000ee20000100800 */
[-C--:B------:R-:W-:Y:S01]  /*202b0*/  IADD3 R136, P3, R136, R241.reuse, RZ ;  /* 0x000000f188887210 */ /* 0x080fe20007f7e0ff */
[--C-:B------:R-:W-:Y:S01]  /*202c0*/  IMAD.X R135, R135, 0x1, R240.reuse, P4 ;  /* 0x0000000187877824 */ /* 0x100fe200020e06f0 */
[----:B------:R-:W-:Y:S01]  /*202d0*/  IADD3 R134, P4, R134, R241, RZ ;  /* 0x000000f186867210 */ /* 0x000fe20007f9e0ff */
[----:B------:R-:W-:-:S02]  /*202e0*/  IMAD.X R133, R133, 0x1, R240, P5 ;  /* 0x0000000185857824 */ /* 0x000fc400028e06f0 */
[----:B------:R1:W-:Y:S04]  /*202f0*/  STL [R1+0x6b8], R136 ;  /* 0x0006b88801007387 */ /* 0x0003e80000100800 */
[----:B------:R1:W-:Y:S04]  /*20300*/  STL [R1+0x684], R135 ;  /* 0x0006848701007387 */ /* 0x0003e80000100800 */
[----:B------:R1:W-:Y:S04]  /*20310*/  STL [R1+0x6c0], R134 ;  /* 0x0006c08601007387 */ /* 0x0003e80000100800 */
[----:B------:R1:W-:Y:S04]  /*20320*/  STL [R1+0x68c], R133 ;  /* 0x00068c8501007387 */ /* 0x0003e80000100800 */
[----:B------:R-:W4:Y:S01]  /*20330*/  LDL R24, [R1+0x734] ;  /* 0x0007340001187983 */ /* 0x000f220000100800 */
[-C--:B------:R-:W-:Y:S01]  /*20340*/  IADD3 R132, P5, R132, R241.reuse, RZ ;  /* 0x000000f184847210 */ /* 0x080fe20007fbe0ff */
[--C-:B------:R-:W-:Y:S01]  /*20350*/  IMAD.X R131, R131, 0x1, R240.reuse, P6 ;  /* 0x0000000183837824 */ /* 0x100fe200030e06f0 */
[-C--:B------:R-:W-:Y:S01]  /*20360*/  IADD3 R130, P6, R130, R241.reuse, RZ ;  /* 0x000000f182827210 */ /* 0x080fe20007fde0ff */
[--C-:B------:R-:W-:Y:S01]  /*20370*/  IMAD.X R129, R129, 0x1, R240.reuse, P0 ;  /* 0x0000000181817824 */ /* 0x100fe200000e06f0 */
[-C--:B------:R-:W-:Y:S01]  /*20380*/  IADD3 R128, P0, R128, R241.reuse, RZ ;  /* 0x000000f180807210 */ /* 0x080fe20007f1e0ff */
[----:B------:R1:W-:Y:S01]  /*20390*/  STL [R1+0x6c8], R132 ;  /* 0x0006c88401007387 */ /* 0x0003e20000100800 */
[--C-:B------:R-:W-:Y:S01]  /*203a0*/  IMAD.X R95, R95, 0x1, R240.reuse, P1 ;  /* 0x000000015f5f7824 */ /* 0x100fe200008e06f0 */
[-C--:B------:R-:W-:Y:S01]  /*203b0*/  IADD3 R94, P1, R94, R241.reuse, RZ ;  /* 0x000000f15e5e7210 */ /* 0x080fe20007f3e0ff */
[--C-:B------:R-:W-:Y:S01]  /*203c0*/  IMAD.X R93, R93, 0x1, R240.reuse, P2 ;  /* 0x000000015d5d7824 */ /* 0x100fe200010e06f0 */
[----:B------:R1:W-:Y:S01]  /*203d0*/  STL [R1+0x694], R131 ;  /* 0x0006948301007387 */ /* 0x0003e20000100800 */
[----:B------:R-:W-:Y:S01]  /*203e0*/  IADD3 R92, P2, R92, R241, RZ ;  /* 0x000000f15c5c7210 */ /* 0x000fe20007f5e0ff */
[----:B------:R-:W-:-:S02]  /*203f0*/  IMAD.X R91, R91, 0x1, R240, P3 ;  /* 0x000000015b5b7824 */ /* 0x000fc400018e06f0 */
        /* <DEDUP_REMOVED lines=46> */
[----:B------:R1:W-:Y:S04]  /*206e0*/  STL [R1+0x714], R71 ;  /* 0x0007144701007387 */ /* 0x0003e80000100800 */
[----:B------:R1:W-:Y:S01]  /*206f0*/  STL [R1+0x400], R70 ;  /* 0x0004004601007387 */ /* 0x0003e20000100800 */
[----:B------:R-:W-:Y:S01]  /*20700*/  VIADD R242, R242, 0xffffffe0 ;  /* 0xffffffe0f2f27836 */ /* 0x000fe20000000000 */
[----:B--2---:R-:W-:-:S02]  /*20710*/  LEA R3, P3, R26, R3, 0x2 ;  /* 0x000000031a037211 */ /* 0x004fc400078610ff */
[----:B---3--:R-:W-:-:S03]  /*20720*/  ISETP.NE.U32.AND P4, PT, R25, R75, PT ;  /* 0x0000004b1900720c */ /* 0x008fc60003f85070 */
[----:B----4-:R-:W-:-:S10]  /*20730*/  IMAD.X R243, R243, 0x1, R24, P3 ;  /* 0x00000001f3f37824 */ /* 0x010fd400018e0618 */
[----:B-1----:R-:W-:Y:S05]  /*20740*/  @P4 BRA `(.L_x_2) ;  /* 0xffffff3400684947 */ /* 0x002fea000383ffff */
.L_x_1:
[----:B------:R-:W3:Y:S01]  /*20750*/  LDL.LU R40, [R1+0x828] ;  /* 0x0008280001287983 */ /* 0x000ee20000300800 */
[----:B------:R-:W-:-:S04]  /*20760*/  DEPBAR.LE SB0, 0x0 ;  /* 0x000080000000791a */ /* 0x000fc80000000000 */
[----:B------:R-:W4:Y:S01]  /*20770*/  LDL.LU R27, [R1+0x82c] ;  /* 0x00082c00011b7983 */ /* 0x000f220000300800 */
[----:B------:R-:W1:Y:S01]  /*20780*/  S2R R24, SR_TID.X ;  /* 0x0000000000187919 */ /* 0x000e620000002100 */
[----:B-----5:R-:W-:Y:S01]  /*20790*/  IMAD.MOV.U32 R42, RZ, RZ, R33 ;  /* 0x000000ffff2a7224 */ /* 0x020fe200078e0021 */
[----:B------:R-:W-:Y:S01]  /*207a0*/  ULDC UR6, c[0x0][0x248] ;  /* 0x0000920000067ab9 */ /* 0x000fe20000000800 */
[----:B------:R-:W-:Y:S01]  /*207b0*/  IMAD.MOV.U32 R43, RZ, RZ, R35 ;  /* 0x000000ffff2b7224 */ /* 0x000fe200078e0023 */
[----:B------:R-:W4:Y:S01]  /*207c0*/  LDL R26, [R1+0x310] ;  /* 0x00031000011a7983 */ /* 0x000f220000100800 */
[----:B------:R-:W-:Y:S01]  /*207d0*/  IMAD.MOV.U32 R70, RZ, RZ, R157 ;  /* 0x000000ffff467224 */ /* 0x000fe200078e009d */
[----:B------:R-:W-:Y:S02]  /*207e0*/  ULDC UR7, c[0x0][0x22c] ;  /* 0x00008b0000077ab9 */ /* 0x000fe40000000800 */
[----:B------:R-:W2:Y:S04]  /*207f0*/  LDL.LU R25, [R1+0x840] ;  /* 0x0008400001197983 */ /* 0x000ea80000300800 */
[----:B------:R-:W3:Y:S01]  /*20800*/  LDL.LU R3, [R1+0x844] ;  /* 0x0008440001037983 */ /* 0x000ee20000300800 */
[----:B-1----:R-:W-:Y:S01]  /*20810*/  LOP3.LUT R24, R24, 0x1f, RZ, 0xc0, !PT ;  /* 0x0000001f18187812 */ /* 0x002fe200078ec0ff */
[----:B------:R-:W-:Y:S01]  /*20820*/  BAR.SYNC.DEFER_BLOCKING 0x0 ;  /* 0x0000000000007b1d */ /* 0x000fe20000010000 */
[----:B--2---:R-:W-:-:S04]  /*20830*/  VIADD R0, R25, UR4 ;  /* 0x0000000419007c36 */ /* 0x004fc80008000000 */
[----:B------:R-:W-:Y:S01]  /*20840*/  IMAD R0, R24, 0x10, R0 ;  /* 0x0000001018007824 */ /* 0x000fe200078e0200 */
[----:B---3--:R-:W-:Y:S01]  /*20850*/  ISETP.GE.AND P0, PT, R3, R40, PT ;  /* 0x000000280300720c */ /* 0x008fe20003f06270 */
[----:B------:R-:W2:Y:S03]  /*20860*/  LDL.LU R24, [R1+0x1d0] ;  /* 0x0001d00001187983 */ /* 0x000ea60000300800 */
[----:B----4-:R-:W-:Y:S01]  /*20870*/  ISETP.LT.AND P1, PT, R26, R27, !P0 ;  /* 0x0000001b1a00720c */ /* 0x010fe20004721270 */
[----:B------:R-:W2:Y:S01]  /*20880*/  LDL.LU R25, [R1+0x1d8] ;  /* 0x0001d80001197983 */ /* 0x000ea20000300800 */
[----:B------:R-:W-:Y:S02]  /*20890*/  IMAD.MOV.U32 R26, RZ, RZ, R32 ;  /* 0x000000ffff1a7224 */ /* 0x000fe400078e0020 */
[----:B------:R-:W-:Y:S01]  /*208a0*/  IMAD.MOV.U32 R27, RZ, RZ, R34 ;  /* 0x000000ffff1b7224 */ /* 0x000fe200078e0022 */
[----:B------:R-:W1:Y:S04]  /*208b0*/  S2R R40, SR_TID.X ;  /* 0x0000000000287919 */ /* 0x000e680000002100 */
[----:B--2---:R2:W-:Y:S04]  /*208c0*/  STSM.16.M88.4 [R0], R24 ;  /* 0x0000001800007844 */ /* 0x0045e80000000200 */
[----:B--2---:R-:W2:Y:S04]  /*208d0*/  LDL.LU R24, [R1+0x2d0] ;  /* 0x0002d00001187983 */ /* 0x004ea80000300800 */
[----:B------:R-:W2:Y:S01]  /*208e0*/  LDL.LU R25, [R1+0x2d8] ;  /* 0x0002d80001197983 */ /* 0x000ea20000300800 */
[----:B------:R-:W-:-:S02]  /*208f0*/  IMAD.MOV.U32 R26, RZ, RZ, R28 ;  /* 0x000000ffff1a7224 */ /* 0x000fc400078e001c */
[----:B------:R-:W-:Y:S01]  /*20900*/  IMAD.MOV.U32 R27, RZ, RZ, R30 ;  /* 0x000000ffff1b7224 */ /* 0x000fe200078e001e */
[----:B-1----:R-:W-:-:S04]  /*20910*/  LOP3.LUT R40, R40, 0x3f, RZ, 0xc0, !PT ;  /* 0x0000003f28287812 */ /* 0x002fc800078ec0ff */
[----:B------:R-:W-:Y:S01]  /*20920*/  LEA R252, R40, UR4, 0x4 ;  /* 0x0000000428fc7c11 */ /* 0x000fe2000f8e20ff */
[----:B------:R-:W-:Y:S01]  /*20930*/  IMAD.MOV.U32 R71, RZ, RZ, R159 ;  /* 0x000000ffff477224 */ /* 0x000fe200078e009f */
[----:B------:R-:W3:Y:S01]  /*20940*/  LDL.LU R40, [R1+0x1d4] ;  /* 0x0001d40001287983 */ /* 0x000ee20000300800 */
[----:B------:R-:W-:Y:S01]  /*20950*/  IMAD.MOV.U32 R78, RZ, RZ, R20 ;  /* 0x000000ffff4e7224 */ /* 0x000fe200078e0014 */
[----:B------:R-:W-:Y:S02]  /*20960*/  ULDC UR4, c[0x0][0x244] ;  /* 0x0000910000047ab9 */ /* 0x000fe40000000800 */
[----:B------:R-:W3:Y:S04]  /*20970*/  LDL.LU R41, [R1+0x1dc] ;  /* 0x0001dc0001297983 */ /* 0x000ee80000300800 */
[----:B--2---:R-:W-:Y:S01]  /*20980*/  STSM.16.M88.4 [R0+0x200], R24 ;  /* 0x0002001800007844 */ /* 0x004fe20000000200 */
[----:B------:R-:W-:Y:S06]  /*20990*/  BAR.SYNC.DEFER_BLOCKING 0x0 ;  /* 0x0000000000007b1d */ /* 0x000fec0000010000 */
[----:B------:R-:W1:Y:S04]  /*209a0*/  LDS.128 R32, [R252] ;  /* 0x00000000fc207984 */ /* 0x000e680000000c00 */
[----:B------:R-:W2:Y:S01]  /*209b0*/  LDS.128 R24, [R252+0x400] ;  /* 0x00040000fc187984 */ /* 0x000ea20000000c00 */
[----:B------:R-:W-:Y:S06]  /*209c0*/  BAR.SYNC.DEFER_BLOCKING 0x0 ;  /* 0x0000000000007b1d */ /* 0x000fec0000010000 */
[----:B-1----:R-:W-:Y:S04]  /*209d0*/  STL.64 [R1+0x20], R32 ;  /* 0x0000202001007387 */ /* 0x002fe80000100a00 */
[----:B------:R-:W-:Y:S04]  /*209e0*/  STL.64 [R1+0x28], R34 ;  /* 0x0000282201007387 */ /* 0x000fe80000100a00 */
[----:B--2---:R1:W-:Y:S04]  /*209f0*/  STL.64 [R1+0x10], R24 ;  /* 0x0000101801007387 */ /* 0x0043e80000100a00 */
[----:B------:R2:W-:Y:S04]  /*20a00*/  STL.64 [R1+0x18], R26 ;  /* 0x0000181a01007387 */ /* 0x0005e80000100a00 */
[----:B-1----:R-:W4:Y:S04]  /*20a10*/  LDL.LU R24, [R1+0x2d4] ;  /* 0x0002d40001187983 */ /* 0x002f280000300800 */
[----:B------:R-:W4:Y:S01]  /*20a20*/  LDL.LU R25, [R1+0x2dc] ;  /* 0x0002dc0001197983 */ /* 0x000f220000300800 */
[----:B--2---:R-:W-:-:S02]  /*20a30*/  IMAD.MOV.U32 R26, RZ, RZ, R29 ;  /* 0x000000ffff1a7224 */ /* 0x004fc400078e001d */
[----:B------:R-:W-:Y:S01]  /*20a40*/  IMAD.MOV.U32 R27, RZ, RZ, R31 ;  /* 0x000000ffff1b7224 */ /* 0x000fe200078e001f */
[----:B---3--:R-:W-:Y:S04]  /*20a50*/  STSM.16.M88.4 [R0], R40 ;  /* 0x0000002800007844 */ /* 0x008fe80000000200 */
[----:B----4-:R1:W-:Y:S01]  /*20a60*/  STSM.16.M88.4 [R0+0x200], R24 ;  /* 0x0002001800007844 */ /* 0x0103e20000000200 */
[----:B------:R-:W-:Y:S06]  /*20a70*/  BAR.SYNC.DEFER_BLOCKING 0x0 ;  /* 0x0000000000007b1d */ /* 0x000fec0000010000 */
[----:B-1----:R-:W2:Y:S04]  /*20a80*/  LDL.LU R24, [R1+0x1a0] ;  /* 0x0001a00001187983 */ /* 0x002ea80000300800 */
[----:B------:R-:W2:Y:S04]  /*20a90*/  LDL.LU R25, [R1+0x1a8] ;  /* 0x0001a80001197983 */ /* 0x000ea80000300800 */
[----:B------:R-:W1:Y:S04]  /*20aa0*/  LDS.128 R28, [R252] ;  /* 0x00000000fc1c7984 */ /* 0x000e680000000c00 */
[----:B------:R-:W3:Y:S01]  /*20ab0*/  LDS.128 R248, [R252+0x400] ;  /* 0x00040000fcf87984 */ /* 0x000ee20000000c00 */
[----:B------:R-:W-:-:S02]  /*20ac0*/  IMAD.MOV.U32 R26, RZ, RZ, R96 ;  /* 0x000000ffff1a7224 */ /* 0x000fc400078e0060 */
[----:B------:R-:W-:Y:S01]  /*20ad0*/  IMAD.MOV.U32 R27, RZ, RZ, R98 ;  /* 0x000000ffff1b7224 */ /* 0x000fe200078e0062 */
[----:B------:R-:W-:Y:S06]  /*20ae0*/  BAR.SYNC.DEFER_BLOCKING 0x0 ;  /* 0x0000000000007b1d */ /* 0x000fec0000010000 */
[----:B-1----:R-:W-:Y:S04]  /*20af0*/  STL.64 [R1], R28 ;  /* 0x0000001c01007387 */ /* 0x002fe80000100a00 */
[----:B------:R-:W-:Y:S04]  /*20b00*/  STL.64 [R1+0x8], R30 ;  /* 0x0000081e01007387 */ /* 0x000fe80000100a00 */
[----:B--2---:R1:W-:Y:S04]  /*20b10*/  STSM.16.M88.4 [R0], R24 ;  /* 0x0000001800007844 */ /* 0x0043e80000000200 */
[----:B-1----:R-:W2:Y:S04]  /*20b20*/  LDL.LU R24, [R1+0x2c0] ;  /* 0x0002c00001187983 */ /* 0x002ea80000300800 */
[----:B------:R-:W2:Y:S04]  /*20b30*/  LDL.LU R25, [R1+0x2c8] ;  /* 0x0002c80001197983 */ /* 0x000ea80000300800 */
[----:B------:R-:W4:Y:S04]  /*20b40*/  LDL.LU R28, [R1+0x1a4] ;  /* 0x0001a400011c7983 */ /* 0x000f280000300800 */
[----:B------:R-:W4:Y:S04]  /*20b50*/  LDL.LU R29, [R1+0x1ac] ;  /* 0x0001ac00011d7983 */ /* 0x000f280000300800 */
[----:B------:R-:W3:Y:S04]  /*20b60*/  LDL.LU R68, [R1+0x2c4] ;  /* 0x0002c40001447983 */ /* 0x000ee80000300800 */
[----:B------:R-:W3:Y:S04]  /*20b70*/  LDL.LU R69, [R1+0x2cc] ;  /* 0x0002cc0001457983 */ /* 0x000ee80000300800 */
[----:B------:R-:W3:Y:S04]  /*20b80*/  LDL.LU R40, [R1+0x190] ;  /* 0x0001900001287983 */ /* 0x000ee80000300800 */
[----:B------:R-:W3:Y:S04]  /*20b90*/  LDL.LU R41, [R1+0x198] ;  /* 0x0001980001297983 */ /* 0x000ee80000300800 */
[----:B------:R-:W3:Y:S04]  /*20ba0*/  LDL.LU R76, [R1+0x2b0] ;  /* 0x0002b000014c7983 */ /* 0x000ee80000300800 */
[----:B------:R-:W3:Y:S01]  /*20bb0*/  LDL.LU R77, [R1+0x2b8] ;  /* 0x0002b800014d7983 */ /* 0x000ee20000300800 */
[----:B------:R-:W-:-:S02]  /*20bc0*/  IMAD.MOV.U32 R26, RZ, RZ, R156 ;  /* 0x000000ffff1a7224 */ /* 0x000fc400078e009c */
[----:B------:R-:W-:Y:S02]  /*20bd0*/  IMAD.MOV.U32 R27, RZ, RZ, R158 ;  /* 0x000000ffff1b7224 */ /* 0x000fe400078e009e */
[----:B------:R-:W-:Y:S02]  /*20be0*/  IMAD.MOV.U32 R30, RZ, RZ, R97 ;  /* 0x000000ffff1e7224 */ /* 0x000fe400078e0061 */
[----:B------:R-:W-:Y:S02]  /*20bf0*/  IMAD.MOV.U32 R31, RZ, RZ, R99 ;  /* 0x000000ffff1f7224 */ /* 0x000fe400078e0063 */
[----:B------:R-:W-:Y:S02]  /*20c00*/  IMAD.MOV.U32 R42, RZ, RZ, R100 ;  /* 0x000000ffff2a7224 */ /* 0x000fe400078e0064 */
[----:B------:R-:W-:Y:S02]  /*20c10*/  IMAD.MOV.U32 R43, RZ, RZ, R102 ;  /* 0x000000ffff2b7224 */ /* 0x000fe400078e0066 */
[----:B------:R-:W-:Y:S01]  /*20c20*/  IMAD.MOV.U32 R79, RZ, RZ, R22 ;  /* 0x000000ffff4f7224 */ /* 0x000fe200078e0016 */
[----:B--2---:R-:W-:Y:S01]  /*20c30*/  STSM.16.M88.4 [R0+0x200], R24 ;  /* 0x0002001800007844 */ /* 0x004fe20000000200 */
[----:B------:R-:W-:Y:S06]  /*20c40*/  BAR.SYNC.DEFER_BLOCKING 0x0 ;  /* 0x0000000000007b1d */ /* 0x000fec0000010000 */
[----:B------:R-:W1:Y:S04]  /*20c50*/  LDS.128 R240, [R252] ;  /* 0x00000000fcf07984 */ /* 0x000e680000000c00 */
[----:B------:R-:W-:Y:S01]  /*20c60*/  LDS.128 R24, [R252+0x400] ;  /* 0x00040000fc187984 */ /* 0x000fe20000000c00 */
[----:B------:R-:W-:Y:S06]  /*20c70*/  BAR.SYNC.DEFER_BLOCKING 0x0 ;  /* 0x0000000000007b1d */ /* 0x000fec0000010000 */
[----:B----4-:R-:W-:Y:S04]  /*20c80*/  STSM.16.M88.4 [R0], R28 ;  /* 0x0000001c00007844 */ /* 0x010fe80000000200 */
[----:B---3--:R-:W-:Y:S01]  /*20c90*/  STSM.16.M88.4 [R0+0x200], R68 ;  /* 0x0002004400007844 */ /* 0x008fe20000000200 */
[----:B------:R-:W-:Y:S06]  /*20ca0*/  BAR.SYNC.DEFER_BLOCKING 0x0 ;  /* 0x0000000000007b1d */ /* 0x000fec0000010000 */
[----:B------:R-:W2:Y:S04]  /*20cb0*/  LDS.128 R32, [R252] ;  /* 0x00000000fc207984 */ /* 0x000ea80000000c00 */
[----:B------:R-:W3:Y:S01]  /*20cc0*/  LDS.128 R28, [R252+0x400] ;  /* 0x00040000fc1c7984 */ /* 0x000ee20000000c00 */
[----:B------:R-:W-:Y:S06]  /*20cd0*/  BAR.SYNC.DEFER_BLOCKING 0x0 ;  /* 0x0000000000007b1d */ /* 0x000fec0000010000 */
[----:B------:R4:W-:Y:S04]  /*20ce0*/  STSM.16.M88.4 [R0], R40 ;  /* 0x0000002800007844 */ /* 0x0009e80000000200 */
[----:B----4-:R-:W4:Y:S04]  /*20cf0*/  LDL.LU R40, [R1+0x194] ;  /* 0x0001940001287983 */ /* 0x010f280000300800 */
[----:B------:R-:W4:Y:S04]  /*20d00*/  LDL.LU R41, [R1+0x19c] ;  /* 0x00019c0001297983 */ /* 0x000f280000300800 */
[----:B------:R-:W2:Y:S04]  /*20d10*/  LDL.LU R80, [R1+0x2b4] ;  /* 0x0002b40001507983 */ /* 0x000ea80000300800 */
[----:B------:R-:W2:Y:S04]  /*20d20*/  LDL.LU R81, [R1+0x2bc] ;  /* 0x0002bc0001517983 */ /* 0x000ea80000300800 */
[----:B------:R1:W-:Y:S01]  /*20d30*/  STSM.16.M88.4 [R0+0x200], R76 ;  /* 0x0002004c00007844 */ /* 0x0003e20000000200 */
[----:B------:R-:W-:Y:S06]  /*20d40*/  BAR.SYNC.DEFER_BLOCKING 0x0 ;  /* 0x0000000000007b1d */ /* 0x000fec0000010000 */
[----:B-1----:R-:W3:Y:S04]  /*20d50*/  LDL.LU R76, [R1+0x180] ;  /* 0x00018000014c7983 */ /* 0x002ee80000300800 */
[----:B------:R-:W3:Y:S04]  /*20d60*/  LDL.LU R77, [R1+0x188] ;  /* 0x00018800014d7983 */ /* 0x000ee80000300800 */
[----:B------:R-:W3:Y:S04]  /*20d70*/  LDL.LU R88, [R1+0x2a0] ;  /* 0x0002a00001587983 */ /* 0x000ee80000300800 */
[----:B------:R-:W3:Y:S04]  /*20d80*/  LDL.LU R89, [R1+0x2a8] ;  /* 0x0002a80001597983 */ /* 0x000ee80000300800 */
[----:B------:R-:W1:Y:S04]  /*20d90*/  LDS.128 R72, [R252] ;  /* 0x00000000fc487984 */ /* 0x000e680000000c00 */
[----:B------:R-:W-:Y:S01]  /*20da0*/  LDS.128 R68, [R252+0x400] ;  /* 0x00040000fc447984 */ /* 0x000fe20000000c00 */
[----:B------:R-:W-:-:S02]  /*20db0*/  IMAD.MOV.U32 R42, RZ, RZ, R101 ;  /* 0x000000ffff2a7224 */ /* 0x000fc400078e0065 */
[----:B------:R-:W-:Y:S01]  /*20dc0*/  IMAD.MOV.U32 R43, RZ, RZ, R103 ;  /* 0x000000ffff2b7224 */ /* 0x000fe200078e0067 */
[----:B------:R-:W-:Y:S01]  /*20dd0*/  BAR.SYNC.DEFER_BLOCKING 0x0 ;  /* 0x0000000000007b1d */ /* 0x000fe20000010000 */
[----:B------:R-:W-:Y:S02]  /*20de0*/  IMAD.MOV.U32 R82, RZ, RZ, R21 ;  /* 0x000000ffff527224 */ /* 0x000fe400078e0015 */
[----:B------:R-:W-:Y:S02]  /*20df0*/  IMAD.MOV.U32 R83, RZ, RZ, R23 ;  /* 0x000000ffff537224 */ /* 0x000fe400078e0017 */
[----:B------:R-:W-:Y:S02]  /*20e00*/  IMAD.MOV.U32 R78, RZ, RZ, R104 ;  /* 0x000000ffff4e7224 */ /* 0x000fe400078e0068 */
[----:B------:R-:W-:Y:S02]  /*20e10*/  IMAD.MOV.U32 R79, RZ, RZ, R106 ;  /* 0x000000ffff4f7224 */ /* 0x000fe400078e006a */
[----:B------:R-:W-:-:S02]  /*20e20*/  IMAD.MOV.U32 R90, RZ, RZ, R16 ;  /* 0x000000ffff5a7224 */ /* 0x000fc400078e0010 */
[----:B------:R-:W-:Y:S01]  /*20e30*/  IMAD.MOV.U32 R91, RZ, RZ, R18 ;  /* 0x000000ffff5b7224 */ /* 0x000fe200078e0012 */
[----:B----4-:R-:W-:Y:S04]  /*20e40*/  STSM.16.M88.4 [R0], R40 ;  /* 0x0000002800007844 */ /* 0x010fe80000000200 */
[----:B--2---:R-:W-:Y:S01]  /*20e50*/  STSM.16.M88.4 [R0+0x200], R80 ;  /* 0x0002005000007844 */ /* 0x004fe20000000200 */
[----:B------:R-:W-:Y:S06]  /*20e60*/  BAR.SYNC.DEFER_BLOCKING 0x0 ;  /* 0x0000000000007b1d */ /* 0x000fec0000010000 */
[----:B------:R-:W2:Y:S04]  /*20e70*/  LDS.128 R40, [R252] ;  /* 0x00000000fc287984 */ /* 0x000ea80000000c00 */
[----:B------:R-:W4:Y:S01]  /*20e80*/  LDS.128 R20, [R252+0x400] ;  /* 0x00040000fc147984 */ /* 0x000f220000000c00 */
[----:B------:R-:W-:Y:S06]  /*20e90*/  BAR.SYNC.DEFER_BLOCKING 0x0 ;  /* 0x0000000000007b1d */ /* 0x000fec0000010000 */
[----:B---3--:R3:W-:Y:S04]  /*20ea0*/  STSM.16.M88.4 [R0], R76 ;  /* 0x0000004c00007844 */ /* 0x0087e80000000200 */
[----:B---3--:R-:W3:Y:S04]  /*20eb0*/  LDL.LU R76, [R1+0x184] ;  /* 0x00018400014c7983 */ /* 0x008ee80000300800 */
[----:B------:R-:W3:Y:S04]  /*20ec0*/  LDL.LU R77, [R1+0x18c] ;  /* 0x00018c00014d7983 */ /* 0x000ee80000300800 */
[----:B------:R-:W2:Y:S04]  /*20ed0*/  LDL.LU R92, [R1+0x2a4] ;  /* 0x0002a400015c7983 */ /* 0x000ea80000300800 */
[----:B------:R-:W2:Y:S04]  /*20ee0*/  LDL.LU R93, [R1+0x2ac] ;  /* 0x0002ac00015d7983 */ /* 0x000ea80000300800 */
[----:B------:R1:W-:Y:S01]  /*20ef0*/  STSM.16.M88.4 [R0+0x200], R88 ;  /* 0x0002005800007844 */ /* 0x0003e20000000200 */
[----:B------:R-:W-:Y:S06]  /*20f00*/  BAR.SYNC.DEFER_BLOCKING 0x0 ;  /* 0x0000000000007b1d */ /* 0x000fec0000010000 */
[----:B-1----:R-:W4:Y:S04]  /*20f10*/  LDL.LU R88, [R1+0x170] ;  /* 0x0001700001587983 */ /* 0x002f280000300800 */
[----:B------:R-:W4:Y:S04]  /*20f20*/  LDL.LU R89, [R1+0x178] ;  /* 0x0001780001597983 */ /* 0x000f280000300800 */
[----:B------:R-:W4:Y:S04]  /*20f30*/  LDL.LU R100, [R1+0x290] ;  /* 0x0002900001647983 */ /* 0x000f280000300800 */
[----:B------:R-:W4:Y:S04]  /*20f40*/  LDL.LU R101, [R1+0x298] ;  /* 0x0002980001657983 */ /* 0x000f280000300800 */
        /* <DEDUP_REMOVED lines=11> */
[----:B---3--:R-:W-:Y:S04]  /*21000*/  STSM.16.M88.4 [R0], R76 ;  /* 0x0000004c00007844 */ /* 0x008fe80000000200 */
[----:B--2---:R-:W-:Y:S01]  /*21010*/  STSM.16.M88.4 [R0+0x200], R92 ;  /* 0x0002005c00007844 */ /* 0x004fe20000000200 */
[----:B------:R-:W-:Y:S06]  /*21020*/  BAR.SYNC.DEFER_BLOCKING 0x0 ;  /* 0x0000000000007b1d */ /* 0x000fec0000010000 */
[----:B------:R-:W2:Y:S04]  /*21030*/  LDS.128 R76, [R252] ;  /* 0x00000000fc4c7984 */ /* 0x000ea80000000c00 */
[----:B------:R-:W3:Y:S01]  /*21040*/  LDS.128 R16, [R252+0x400] ;  /* 0x00040000fc107984 */ /* 0x000ee20000000c00 */
[----:B------:R-:W-:Y:S06]  /*21050*/  BAR.SYNC.DEFER_BLOCKING 0x0 ;  /* 0x0000000000007b1d */ /* 0x000fec0000010000 */
[----:B----4-:R4:W-:Y:S04]  /*21060*/  STSM.16.M88.4 [R0], R88 ;  /* 0x0000005800007844 */ /* 0x0109e80000000200 */
[----:B----4-:R-:W4:Y:S04]  /*21070*/  LDL.LU R88, [R1+0x174] ;  /* 0x0001740001587983 */ /* 0x010f280000300800 */
[----:B------:R-:W4:Y:S04]  /*21080*/  LDL.LU R89, [R1+0x17c] ;  /* 0x00017c0001597983 */ /* 0x000f280000300800 */
[----:B------:R-:W2:Y:S04]  /*21090*/  LDL.LU R104, [R1+0x294] ;  /* 0x0002940001687983 */ /* 0x000ea80000300800 */
[----:B------:R-:W2:Y:S04]  /*210a0*/  LDL.LU R105, [R1+0x29c] ;  /* 0x00029c0001697983 */ /* 0x000ea80000300800 */
[----:B------:R1:W-:Y:S01]  /*210b0*/  STSM.16.M88.4 [R0+0x200], R100 ;  /* 0x0002006400007844 */ /* 0x0003e20000000200 */
[----:B------:R-:W-:Y:S06]  /*210c0*/  BAR.SYNC.DEFER_BLOCKING 0x0 ;  /* 0x0000000000007b1d */ /* 0x000fec0000010000 */
[----:B-1----:R-:W3:Y:S04]  /*210d0*/  LDL.LU R100, [R1+0x140] ;  /* 0x0001400001647983 */ /* 0x002ee80000300800 */
[----:B------:R-:W3:Y:S01]  /*210e0*/  LDL.LU R101, [R1+0x148] ;  /* 0x0001480001657983 */ /* 0x000ee20000300800 */
[----:B------:R-:W-:-:S02]  /*210f0*/  IMAD.MOV.U32 R90, RZ, RZ, R109 ;  /* 0x000000ffff5a7224 */ /* 0x000fc400078e006d */
[----:B------:R-:W-:Y:S01]  /*21100*/  IMAD.MOV.U32 R91, RZ, RZ, R111 ;  /* 0x000000ffff5b7224 */ /* 0x000fe200078e006f */
[----:B------:R-:W3:Y:S04]  /*21110*/  LDL.LU R128, [R1+0x280] ;  /* 0x0002800001807983 */ /* 0x000ee80000300800 */
[----:B------:R-:W1:Y:S04]  /*21120*/  LDS.128 R96, [R252] ;  /* 0x00000000fc607984 */ /* 0x000e680000000c00 */
[----:B------:R-:W-:Y:S01]  /*21130*/  LDS.128 R92, [R252+0x400] ;  /* 0x00040000fc5c7984 */ /* 0x000fe20000000c00 */
[----:B------:R-:W-:Y:S01]  /*21140*/  BAR.SYNC.DEFER_BLOCKING 0x0 ;  /* 0x0000000000007b1d */ /* 0x000fe20000010000 */
[----:B------:R-:W-:-:S02]  /*21150*/  IMAD.MOV.U32 R106, RZ, RZ, R13 ;  /* 0x000000ffff6a7224 */ /* 0x000fc400078e000d */
[----:B------:R-:W-:-:S03]  /*21160*/  IMAD.MOV.U32 R107, RZ, RZ, R15 ;  /* 0x000000ffff6b7224 */ /* 0x000fc600078e000f */
[----:B------:R-:W3:Y:S01]  /*21170*/  LDL.LU R129, [R1+0x288] ;  /* 0x0002880001817983 */ /* 0x000ee20000300800 */
[----:B------:R-:W-:Y:S02]  /*21180*/  IMAD.MOV.U32 R102, RZ, RZ, R112 ;  /* 0x000000ffff667224 */ /* 0x000fe400078e0070 */
        /* <DEDUP_REMOVED lines=11> */
[----:B------:R-:W2:Y:S01]  /*21240*/  LDL.LU R137, [R1+0x28c] ;  /* 0x00028c0001897983 */ /* 0x000ea20000300800 */
[----:B------:R-:W-:-:S03]  /*21250*/  IMAD.MOV.U32 R102, RZ, RZ, R113 ;  /* 0x000000ffff667224 */ /* 0x000fc600078e0071 */
[----:B------:R-:W4:Y:S04]  /*21260*/  LDL.LU R112, [R1+0xd0] ;  /* 0x0000d00001707983 */ /* 0x000f280000300800 */
[----:B------:R-:W4:Y:S01]  /*21270*/  LDL.LU R113, [R1+0xd8] ;  /* 0x0000d80001717983 */ /* 0x000f220000300800 */
[----:B------:R-:W-:Y:S02]  /*21280*/  IMAD.MOV.U32 R130, RZ, RZ, R4 ;  /* 0x000000ffff827224 */ /* 0x000fe400078e0004 */
[----:B------:R-:W-:-:S05]  /*21290*/  IMAD.MOV.U32 R131, RZ, RZ, R6 ;  /* 0x000000ffff837224 */ /* 0x000fca00078e0006 */
[----:B------:R-:W-:Y:S01]  /*212a0*/  STSM.16.M88.4 [R0+0x200], R128 ;  /* 0x0002008000007844 */ /* 0x000fe20000000200 */
[----:B------:R-:W-:Y:S01]  /*212b0*/  BAR.SYNC.DEFER_BLOCKING 0x0 ;  /* 0x0000000000007b1d */ /* 0x000fe20000010000 */
[----:B------:R-:W-:Y:S02]  /*212c0*/  IMAD.MOV.U32 R103, RZ, RZ, R115 ;  /* 0x000000ffff677224 */ /* 0x000fe400078e0073 */
[----:B------:R-:W-:-:S03]  /*212d0*/  IMAD.MOV.U32 R138, RZ, RZ, R5 ;  /* 0x000000ffff8a7224 */ /* 0x000fc600078e0005 */
[----:B------:R-:W1:Y:S04]  /*212e0*/  LDS.128 R108, [R252] ;  /* 0x00000000fc6c7984 */ /* 0x000e680000000c00 */
[----:B------:R-:W-:Y:S01]  /*212f0*/  LDS.128 R104, [R252+0x400] ;  /* 0x00040000fc687984 */ /* 0x000fe20000000c00 */
[----:B------:R-:W-:Y:S01]  /*21300*/  BAR.SYNC.DEFER_BLOCKING 0x0 ;  /* 0x0000000000007b1d */ /* 0x000fe20000010000 */
[----:B------:R-:W-:Y:S02]  /*21310*/  IMAD.MOV.U32 R139, RZ, RZ, R7 ;  /* 0x000000ffff8b7224 */ /* 0x000fe400078e0007 */
[----:B------:R-:W-:Y:S02]  /*21320*/  IMAD.MOV.U32 R114, RZ, RZ, R116 ;  /* 0x000000ffff727224 */ /* 0x000fe400078e0074 */
[----:B------:R-:W-:-:S02]  /*21330*/  IMAD.MOV.U32 R115, RZ, RZ, R118 ;  /* 0x000000ffff737224 */ /* 0x000fc400078e0076 */
[----:B------:R-:W-:Y:S02]  /*21340*/  IMAD.MOV.U32 R132, RZ, RZ, R192 ;  /* 0x000000ffff847224 */ /* 0x000fe400078e00c0 */
[----:B------:R-:W-:Y:S02]  /*21350*/  IMAD.MOV.U32 R133, RZ, RZ, R194 ;  /* 0x000000ffff857224 */ /* 0x000fe400078e00c2 */
[----:B------:R-:W-:Y:S02]  /*21360*/  IMAD.MOV.U32 R134, RZ, RZ, R8 ;  /* 0x000000ffff867224 */ /* 0x000fe400078e0008 */
        /* <DEDUP_REMOVED lines=10> */
[----:B------:R1:W-:Y:S01]  /*21410*/  STSM.16.M88.4 [R0+0x200], R132 ;  /* 0x0002008400007844 */ /* 0x0003e20000000200 */
[----:B------:R-:W-:Y:S06]  /*21420*/  BAR.SYNC.DEFER_BLOCKING 0x0 ;  /* 0x0000000000007b1d */ /* 0x000fec0000010000 */
[----:B-1----:R-:W2:Y:S04]  /*21430*/  LDL.LU R132, [R1+0xc0] ;  /* 0x0000c00001847983 */ /* 0x002ea80000300800 */
[----:B------:R-:W2:Y:S01]  /*21440*/  LDL.LU R133, [R1+0xc8] ;  /* 0x0000c80001857983 */ /* 0x000ea20000300800 */
[----:B------:R-:W-:-:S02]  /*21450*/  IMAD.MOV.U32 R114, RZ, RZ, R117 ;  /* 0x000000ffff727224 */ /* 0x000fc400078e0075 */
[----:B------:R-:W-:Y:S01]  /*21460*/  IMAD.MOV.U32 R115, RZ, RZ, R119 ;  /* 0x000000ffff737224 */ /* 0x000fe200078e0077 */
[----:B------:R-:W3:Y:S04]  /*21470*/  LDL.LU R140, [R1+0x270] ;  /* 0x00027000018c7983 */ /* 0x000ee80000300800 */
[----:B------:R-:W1:Y:S04]  /*21480*/  LDS.128 R128, [R252] ;  /* 0x00000000fc807984 */ /* 0x000e680000000c00 */
[----:B------:R-:W-:Y:S01]  /*21490*/  LDS.128 R116, [R252+0x400] ;  /* 0x00040000fc747984 */ /* 0x000fe20000000c00 */
[----:B------:R-:W-:Y:S01]  /*214a0*/  BAR.SYNC.DEFER_BLOCKING 0x0 ;  /* 0x0000000000007b1d */ /* 0x000fe20000010000 */
[----:B------:R-:W-:-:S02]  /*214b0*/  IMAD.MOV.U32 R136, RZ, RZ, R193 ;  /* 0x000000ffff887224 */ /* 0x000fc400078e00c1 */
[----:B------:R-:W-:Y:S02]  /*214c0*/  IMAD.MOV.U32 R137, RZ, RZ, R195 ;  /* 0x000000ffff897224 */ /* 0x000fe400078e00c3 */
[----:B------:R-:W-:Y:S02]  /*214d0*/  IMAD.MOV.U32 R138, RZ, RZ, R9 ;  /* 0x000000ffff8a7224 */ /* 0x000fe400078e0009 */
[----:B------:R-:W-:Y:S01]  /*214e0*/  IMAD.MOV.U32 R139, RZ, RZ, R11 ;  /* 0x000000ffff8b7224 */ /* 0x000fe200078e000b */
[----:B------:R-:W3:Y:S01]  /*214f0*/  LDL.LU R141, [R1+0x278] ;  /* 0x00027800018d7983 */ /* 0x000ee20000300800 */
[----:B------:R-:W-:Y:S02]  /*21500*/  IMAD.MOV.U32 R134, RZ, RZ, R120 ;  /* 0x000000ffff867224 */ /* 0x000fe400078e0078 */
[----:B------:R-:W-:Y:S01]  /*21510*/  IMAD.MOV.U32 R135, RZ, RZ, R122 ;  /* 0x000000ffff877224 */ /* 0x000fe200078e007a */
[----:B----4-:R-:W-:Y:S04]  /*21520*/  STSM.16.M88.4 [R0], R112 ;  /* 0x0000007000007844 */ /* 0x010fe80000000200 */
[----:B------:R-:W-:Y:S01]  /*21530*/  STSM.16.M88.4 [R0+0x200], R136 ;  /* 0x0002008800007844 */ /* 0x000fe20000000200 */
[----:B------:R-:W-:Y:S06]  /*21540*/  BAR.SYNC.DEFER_BLOCKING 0x0 ;  /* 0x0000000000007b1d */ /* 0x000fec0000010000 */
[----:B------:R-:W4:Y:S04]  /*21550*/  LDS.128 R112, [R252] ;  /* 0x00000000fc707984 */ /* 0x000f280000000c00 */
[----:B------:R-:W4:Y:S01]  /*21560*/  LDS.128 R8, [R252+0x400] ;  /* 0x00040000fc087984 */ /* 0x000f220000000c00 */
[----:B------:R-:W-:Y:S06]  /*21570*/  BAR.SYNC.DEFER_BLOCKING 0x0 ;  /* 0x0000000000007b1d */ /* 0x000fec0000010000 */
[----:B--2---:R2:W-:Y:S04]  /*21580*/  STSM.16.M88.4 [R0], R132 ;  /* 0x0000008400007844 */ /* 0x0045e80000000200 */
[----:B--2---:R-:W2:Y:S04]  /*21590*/  LDL.LU R132, [R1+0xc4] ;  /* 0x0000c40001847983 */ /* 0x004ea80000300800 */
[----:B------:R-:W2:Y:S04]  /*215a0*/  LDL.LU R133, [R1+0xcc] ;  /* 0x0000cc0001857983 */ /* 0x000ea80000300800 */
[----:B------:R-:W4:Y:S04]  /*215b0*/  LDL.LU R148, [R1+0x274] ;  /* 0x0002740001947983 */ /* 0x000f280000300800 */
[----:B------:R-:W4:Y:S04]  /*215c0*/  LDL.LU R149, [R1+0x27c] ;  /* 0x00027c0001957983 */ /* 0x000f280000300800 */
[----:B------:R-:W4:Y:S04]  /*215d0*/  LDL.LU R144, [R1+0xb0] ;  /* 0x0000b00001907983 */ /* 0x000f280000300800 */
[----:B------:R-:W4:Y:S01]  /*215e0*/  LDL.LU R145, [R1+0xb8] ;  /* 0x0000b80001917983 */ /* 0x000f220000300800 */
[----:B------:R-:W-:-:S02]  /*215f0*/  IMAD.MOV.U32 R142, RZ, RZ, R232 ;  /* 0x000000ffff8e7224 */ /* 0x000fc400078e00e8 */
[----:B------:R-:W-:Y:S01]  /*21600*/  IMAD.MOV.U32 R143, RZ, RZ, R234 ;  /* 0x000000ffff8f7224 */ /* 0x000fe200078e00ea */
[----:B------:R-:W4:Y:S04]  /*21610*/  LDL.LU R152, [R1+0x260] ;  /* 0x0002600001987983 */ /* 0x000f280000300800 */
[----:B---3--:R-:W-:Y:S01]  /*21620*/  STSM.16.M88.4 [R0+0x200], R140 ;  /* 0x0002008c00007844 */ /* 0x008fe20000000200 */
[----:B------:R-:W-:Y:S01]  /*21630*/  BAR.SYNC.DEFER_BLOCKING 0x0 ;  /* 0x0000000000007b1d */ /* 0x000fe20000010000 */
[----:B------:R-:W-:Y:S02]  /*21640*/  IMAD.MOV.U32 R134, RZ, RZ, R121 ;  /* 0x000000ffff867224 */ /* 0x000fe400078e0079 */
[----:B------:R-:W-:Y:S02]  /*21650*/  IMAD.MOV.U32 R135, RZ, RZ, R123 ;  /* 0x000000ffff877224 */ /* 0x000fe400078e007b */
        /* <DEDUP_REMOVED lines=8> */
[----:B--2---:R-:W-:Y:S04]  /*216e0*/  STSM.16.M88.4 [R0], R132 ;  /* 0x0000008400007844 */ /* 0x004fe80000000200 */
[----:B----4-:R-:W-:Y:S01]  /*216f0*/  STSM.16.M88.4 [R0+0x200], R148 ;  /* 0x0002009400007844 */ /* 0x010fe20000000200 */
[----:B------:R-:W-:Y:S06]  /*21700*/  BAR.SYNC.DEFER_BLOCKING 0x0 ;  /* 0x0000000000007b1d */ /* 0x000fec0000010000 */
[----:B------:R-:W2:Y:S04]  /*21710*/  LDS.128 R140, [R252] ;  /* 0x00000000fc8c7984 */ /* 0x000ea80000000c00 */
[----:B------:R-:W4:Y:S01]  /*21720*/  LDS.128 R132, [R252+0x400] ;  /* 0x00040000fc847984 */ /* 0x000f220000000c00 */
[----:B------:R-:W-:Y:S06]  /*21730*/  BAR.SYNC.DEFER_BLOCKING 0x0 ;  /* 0x0000000000007b1d */ /* 0x000fec0000010000 */
[----:B------:R1:W-:Y:S04]  /*21740*/  STSM.16.M88.4 [R0], R144 ;  /* 0x0000009000007844 */ /* 0x0003e80000000200 */
[----:B-1----:R-:W2:Y:S04]  /*21750*/  LDL.LU R144, [R1+0xb4] ;  /* 0x0000b40001907983 */ /* 0x002ea80000300800 */
        /* <DEDUP_REMOVED lines=62> */
[----:B------:R-:W-:-:S05]  /*21b40*/  IMAD.MOV.U32 R183, RZ, RZ, R222 ;  /* 0x000000ffffb77224 */ /* 0x000fca00078e00de */
[----:B---3--:R-:W-:Y:S01]  /*21b50*/  STSM.16.M88.4 [R0+0x200], R180 ;  /* 0x000200b400007844 */ /* 0x008fe20000000200 */
        /* <DEDUP_REMOVED lines=11> */
[----:B------:R-:W-:Y:S01]  /*21c10*/  IMAD.MOV.U32 R230, RZ, RZ, R217 ;  /* 0x000000ffffe67224 */ /* 0x000fe200078e00d9 */
[----:B--2---:R-:W-:Y:S04]  /*21c20*/  STSM.16.M88.4 [R0], R172 ;  /* 0x000000ac00007844 */ /* 0x004fe80000000200 */
[----:B----4-:R-:W-:Y:S01]  /*21c30*/  STSM.16.M88.4 [R0+0x200], R192 ;  /* 0x000200c000007844 */ /* 0x010fe20000000200 */
        /* <DEDUP_REMOVED lines=9> */
[----:B------:R-:W3:Y:S04]  /*21cd0*/  LDL.LU R224, [R1+0x210] ;  /* 0x0002100001e07983 */ /* 0x000ee80000300800 */
[----:B------:R-:W3:Y:S01]  /*21ce0*/  LDL.LU R225, [R1+0x218] ;  /* 0x0002180001e17983 */ /* 0x000ee20000300800 */
[----:B------:R-:W-:-:S02]  /*21cf0*/  IMAD.MOV.U32 R220, RZ, RZ, R164 ;  /* 0x000000ffffdc7224 */ /* 0x000fc400078e00a4 */
        /* <DEDUP_REMOVED lines=27> */
[----:B---3--:R3:W-:Y:S01]  /*21eb0*/  STSM.16.M88.4 [R0+0x200], R224 ;  /* 0x000200e000007844 */ /* 0x0087e20000000200 */
[----:B------:R-:W-:Y:S06]  /*21ec0*/  BAR.SYNC.DEFER_BLOCKING 0x0 ;  /* 0x0000000000007b1d */ /* 0x000fec0000010000 */
[----:B---3--:R-:W3:Y:S04]  /*21ed0*/  LDL.LU R224, [R1+0x60] ;  /* 0x0000600001e07983 */ /* 0x008ee80000300800 */
        /* <DEDUP_REMOVED lines=12> */
[----:B--2---:R-:W-:Y:S04]  /*21fa0*/  STSM.16.M88.4 [R0], R216 ;  /* 0x000000d800007844 */ /* 0x004fe80000000200 */
[----:B----4-:R-:W-:Y:S01]  /*21fb0*/  STSM.16.M88.4 [R0+0x200], R228 ;  /* 0x000200e400007844 */ /* 0x010fe20000000200 */
        /* <DEDUP_REMOVED lines=9> */
[----:B------:R-:W-:-:S02]  /*22050*/  IMAD.MOV.U32 R234, RZ, RZ, R208 ;  /* 0x000000ffffea7224 */ /* 0x000fc400078e00d0 */
[----:B------:R-:W-:Y:S01]  /*22060*/  IMAD.MOV.U32 R235, RZ, RZ, R210 ;  /* 0x000000ffffeb7224 */ /* 0x000fe200078e00d2 */
[----:B------:R-:W4:Y:S04]  /*22070*/  LDL.LU R236, [R1+0x1f0] ;  /* 0x0001f00001ec7983 */ /* 0x000f280000300800 */
[----:B------:R-:W-:Y:S01]  /*22080*/  STSM.16.M88.4 [R0+0x200], R232 ;  /* 0x000200e800007844 */ /* 0x000fe20000000200 */
[----:B------:R-:W-:Y:S06]  /*22090*/  BAR.SYNC.DEFER_BLOCKING 0x0 ;  /* 0x0000000000007b1d */ /* 0x000fec0000010000 */
[----:B------:R-:W4:Y:S01]  /*220a0*/  LDL.LU R237, [R1+0x1f8] ;  /* 0x0001f80001ed7983 */ /* 0x000f220000300800 */
[----:B------:R-:W-:-:S02]  /*220b0*/  IMAD.MOV.U32 R226, RZ, RZ, R61 ;  /* 0x000000ffffe27224 */ /* 0x000fc400078e003d */
[----:B------:R-:W-:Y:S01]  /*220c0*/  IMAD.MOV.U32 R227, RZ, RZ, R63 ;  /* 0x000000ffffe37224 */ /* 0x000fe200078e003f */
[----:B------:R-:W1:Y:S04]  /*220d0*/  LDS.128 R228, [R252] ;  /* 0x00000000fce47984 */ /* 0x000e680000000c00 */
[----:B------:R-:W-:Y:S01]  /*220e0*/  LDS.128 R60, [R252+0x400] ;  /* 0x00040000fc3c7984 */ /* 0x000fe20000000c00 */
[----:B------:R-:W-:Y:S01]  /*220f0*/  BAR.SYNC.DEFER_BLOCKING 0x0 ;  /* 0x0000000000007b1d */ /* 0x000fe20000010000 */
[----:B------:R-:W-:Y:S02]  /*22100*/  IMAD.MOV.U32 R246, RZ, RZ, R209 ;  /* 0x000000fffff67224 */ /* 0x000fe400078e00d1 */
[----:B------:R-:W-:-:S03]  /*22110*/  IMAD.MOV.U32 R247, RZ, RZ, R211 ;  /* 0x000000fffff77224 */ /* 0x000fc600078e00d3 */
[----:B---3--:R-:W-:Y:S04]  /*22120*/  STSM.16.M88.4 [R0], R224 ;  /* 0x000000e000007844 */ /* 0x008fe80000000200 */
[----:B--2---:R2:W-:Y:S01]  /*22130*/  STSM.16.M88.4 [R0+0x200], R244 ;  /* 0x000200f400007844 */ /* 0x0045e20000000200 */
[----:B------:R-:W-:Y:S06]  /*22140*/  BAR.SYNC.DEFER_BLOCKING 0x0 ;  /* 0x0000000000007b1d */ /* 0x000fec0000010000 */
[----:B--2---:R-:W2:Y:S04]  /*22150*/  LDL.LU R244, [R1+0x1f4] ;  /* 0x0001f40001f47983 */ /* 0x004ea80000300800 */
[----:B------:R-:W2:Y:S04]  /*22160*/  LDL.LU R245, [R1+0x1fc] ;  /* 0x0001fc0001f57983 */ /* 0x000ea80000300800 */
[----:B------:R-:W3:Y:S04]  /*22170*/  LDS.128 R224, [R252] ;  /* 0x00000000fce07984 */ /* 0x000ee80000000c00 */
[----:B------:R-:W3:Y:S01]  /*22180*/  LDS.128 R208, [R252+0x400] ;  /* 0x00040000fcd07984 */ /* 0x000ee20000000c00 */
[----:B------:R-:W-:-:S02]  /*22190*/  IMAD.MOV.U32 R232, RZ, RZ, R196 ;  /* 0x000000ffffe87224 */ /* 0x000fc400078e00c4 */
[----:B------:R-:W-:Y:S02]  /*221a0*/  IMAD.MOV.U32 R233, RZ, RZ, R198 ;  /* 0x000000ffffe97224 */ /* 0x000fe400078e00c6 */
[----:B------:R-:W-:Y:S02]  /*221b0*/  IMAD.MOV.U32 R234, RZ, RZ, R64 ;  /* 0x000000ffffea7224 */ /* 0x000fe400078e0040 */
[----:B------:R-:W-:Y:S01]  /*221c0*/  IMAD.MOV.U32 R235, RZ, RZ, R66 ;  /* 0x000000ffffeb7224 */ /* 0x000fe200078e0042 */
[----:B------:R-:W-:Y:S01]  /*221d0*/  BAR.SYNC.DEFER_BLOCKING 0x0 ;  /* 0x0000000000007b1d */ /* 0x000fe20000010000 */
[----:B------:R-:W-:Y:S02]  /*221e0*/  IMAD.MOV.U32 R238, RZ, RZ, R204 ;  /* 0x000000ffffee7224 */ /* 0x000fe400078e00cc */
[----:B------:R-:W-:-:S03]  /*221f0*/  IMAD.MOV.U32 R239, RZ, RZ, R206 ;  /* 0x000000ffffef7224 */ /* 0x000fc600078e00ce */
[----:B------:R-:W-:Y:S04]  /*22200*/  STSM.16.M88.4 [R0], R232 ;  /* 0x000000e800007844 */ /* 0x000fe80000000200 */
[----:B----4-:R4:W-:Y:S01]  /*22210*/  STSM.16.M88.4 [R0+0x200], R236 ;  /* 0x000200ec00007844 */ /* 0x0109e20000000200 */
[----:B------:R-:W-:Y:S01]  /*22220*/  BAR.SYNC.DEFER_BLOCKING 0x0 ;  /* 0x0000000000007b1d */ /* 0x000fe20000010000 */
[----:B------:R-:W-:Y:S02]  /*22230*/  IMAD.MOV.U32 R196, RZ, RZ, R197 ;  /* 0x000000ffffc47224 */ /* 0x000fe400078e00c5 */
[----:B------:R-:W-:Y:S02]  /*22240*/  IMAD.MOV.U32 R197, RZ, RZ, R199 ;  /* 0x000000ffffc57224 */ /* 0x000fe400078e00c7 */
[----:B------:R-:W-:-:S02]  /*22250*/  IMAD.MOV.U32 R198, RZ, RZ, R65 ;  /* 0x000000ffffc67224 */ /* 0x000fc400078e0041 */
[----:B------:R-:W-:Y:S01]  /*22260*/  IMAD.MOV.U32 R199, RZ, RZ, R67 ;  /* 0x000000ffffc77224 */ /* 0x000fe200078e0043 */
[----:B------:R-:W3:Y:S04]  /*22270*/  LDS.128 R232, [R252] ;  /* 0x00000000fce87984 */ /* 0x000ee80000000c00 */
[----:B------:R-:W-:Y:S01]  /*22280*/  LDS.128 R64, [R252+0x400] ;  /* 0x00040000fc407984 */ /* 0x000fe20000000c00 */
[----:B------:R-:W-:Y:S01]  /*22290*/  BAR.SYNC.DEFER_BLOCKING 0x0 ;  /* 0x0000000000007b1d */ /* 0x000fe20000010000 */
[----:B------:R-:W-:Y:S02]  /*222a0*/  IMAD.MOV.U32 R246, RZ, RZ, R205 ;  /* 0x000000fffff67224 */ /* 0x000fe400078e00cd */
[----:B------:R-:W-:-:S03]  /*222b0*/  IMAD.MOV.U32 R247, RZ, RZ, R207 ;  /* 0x000000fffff77224 */ /* 0x000fc600078e00cf */
[----:B------:R-:W-:Y:S01]  /*222c0*/  STSM.16.M88.4 [R0], R196 ;  /* 0x000000c400007844 */ /* 0x000fe20000000200 */
[----:B----4-:R-:W-:Y:S02]  /*222d0*/  IMAD.MOV.U32 R236, RZ, RZ, R184 ;  /* 0x000000ffffec7224 */ /* 0x010fe400078e00b8 */
[----:B------:R-:W-:Y:S02]  /*222e0*/  IMAD.MOV.U32 R237, RZ, RZ, R186 ;  /* 0x000000ffffed7224 */ /* 0x000fe400078e00ba */
[----:B------:R-:W-:Y:S02]  /*222f0*/  IMAD.MOV.U32 R238, RZ, RZ, R36 ;  /* 0x000000ffffee7224 */ /* 0x000fe400078e0024 */
[----:B------:R-:W-:Y:S01]  /*22300*/  IMAD.MOV.U32 R239, RZ, RZ, R38 ;  /* 0x000000ffffef7224 */ /* 0x000fe200078e0026 */
[----:B--2---:R2:W-:Y:S01]  /*22310*/  STSM.16.M88.4 [R0+0x200], R244 ;  /* 0x000200f400007844 */ /* 0x0045e20000000200 */
[----:B------:R-:W-:Y:S06]  /*22320*/  BAR.SYNC.DEFER_BLOCKING 0x0 ;  /* 0x0000000000007b1d */ /* 0x000fec0000010000 */
[----:B--2---:R-:W2:Y:S04]  /*22330*/  LDL.LU R247, [R1+0x310] ;  /* 0x0003100001f77983 */ /* 0x004ea80000300800 */
[----:B------:R-:W4:Y:S04]  /*22340*/  LDS.128 R204, [R252] ;  /* 0x00000000fccc7984 */ /* 0x000f280000000c00 */
[----:B------:R-:W4:Y:S01]  /*22350*/  LDS.128 R196, [R252+0x400] ;  /* 0x00040000fcc47984 */ /* 0x000f220000000c00 */
[----:B------:R-:W-:Y:S06]  /*22360*/  BAR.SYNC.DEFER_BLOCKING 0x0 ;  /* 0x0000000000007b1d */ /* 0x000fec0000010000 */
[----:B------:R1:W-:Y:S04]  /*22370*/  STSM.16.M88.4 [R0], R236 ;  /* 0x000000ec00007844 */ /* 0x0003e80000000200 */
[----:B-1----:R-:W3:Y:S04]  /*22380*/  LDL.LU R236, [R1+0x1e0] ;  /* 0x0001e00001ec7983 */ /* 0x002ee80000300800 */
[----:B------:R-:W3:Y:S01]  /*22390*/  LDL.LU R237, [R1+0x1e8] ;  /* 0x0001e80001ed7983 */ /* 0x000ee20000300800 */
[----:B------:R-:W-:-:S02]  /*223a0*/  IMAD.MOV.U32 R238, RZ, RZ, R200 ;  /* 0x000000ffffee7224 */ /* 0x000fc400078e00c8 */
[----:B------:R-:W-:Y:S02]  /*223b0*/  IMAD.MOV.U32 R239, RZ, RZ, R202 ;  /* 0x000000ffffef7224 */ /* 0x000fe400078e00ca */
[----:B------:R-:W-:Y:S02]  /*223c0*/  IMAD.MOV.U32 R184, RZ, RZ, R185 ;  /* 0x000000ffffb87224 */ /* 0x000fe400078e00b9 */
[----:B------:R-:W-:Y:S02]  /*223d0*/  IMAD.MOV.U32 R185, RZ, RZ, R187 ;  /* 0x000000ffffb97224 */ /* 0x000fe400078e00bb */
[----:B------:R-:W-:Y:S02]  /*223e0*/  IMAD.MOV.U32 R186, RZ, RZ, R37 ;  /* 0x000000ffffba7224 */ /* 0x000fe400078e0025 */
[----:B------:R-:W-:Y:S01]  /*223f0*/  IMAD.MOV.U32 R187, RZ, RZ, R39 ;  /* 0x000000ffffbb7224 */ /* 0x000fe200078e0027 */
[----:B---3--:R-:W-:Y:S01]  /*22400*/  STSM.16.M88.4 [R0+0x200], R236 ;  /* 0x000200ec00007844 */ /* 0x008fe20000000200 */
[----:B------:R-:W-:Y:S06]  /*22410*/  BAR.SYNC.DEFER_BLOCKING 0x0 ;  /* 0x0000000000007b1d */ /* 0x000fec0000010000 */
[----:B------:R-:W1:Y:S04]  /*22420*/  LDS.128 R36, [R252] ;  /* 0x00000000fc247984 */ /* 0x000e680000000c00 */
[----:B------:R-:W-:Y:S01]  /*22430*/  LDS.128 R236, [R252+0x400] ;  /* 0x00040000fcec7984 */ /* 0x000fe20000000c00 */
[----:B------:R-:W-:Y:S06]  /*22440*/  BAR.SYNC.DEFER_BLOCKING 0x0 ;  /* 0x0000000000007b1d */ /* 0x000fec0000010000 */
[----:B------:R3:W-:Y:S04]  /*22450*/  STSM.16.M88.4 [R0], R184 ;  /* 0x000000b800007844 */ /* 0x0007e80000000200 */
[----:B---3--:R-:W3:Y:S04]  /*22460*/  LDL.LU R184, [R1+0x1e4] ;  /* 0x0001e40001b87983 */ /* 0x008ee80000300800 */
[----:B------:R-:W3:Y:S01]  /*22470*/  LDL.LU R185, [R1+0x1ec] ;  /* 0x0001ec0001b97983 */ /* 0x000ee20000300800 */
[----:B------:R-:W-:-:S02]  /*22480*/  IMAD.MOV.U32 R186, RZ, RZ, R201 ;  /* 0x000000ffffba7224 */ /* 0x000fc400078e00c9 */
[----:B------:R-:W-:Y:S02]  /*22490*/  IMAD.MOV.U32 R187, RZ, RZ, R203 ;  /* 0x000000ffffbb7224 */ /* 0x000fe400078e00cb */
[----:B------:R-:W-:Y:S01]  /*224a0*/  IMAD R2, R3, UR4, RZ ;  /* 0x0000000403027c24 */ /* 0x000fe2000f8e02ff */
[----:B------:R-:W-:Y:S01]  /*224b0*/  ULDC.64 UR4, c[0x0][0x220] ;  /* 0x0000880000047ab9 */ /* 0x000fe20000000a00 */
[----:B--2---:R-:W-:Y:S01]  /*224c0*/  IMAD R3, R247, UR6, RZ ;  /* 0x00000006f7037c24 */ /* 0x004fe2000f8e02ff */
[----:B------:R-:W-:Y:S01]  /*224d0*/  ULDC UR6, c[0x0][0x248] ;  /* 0x0000920000067ab9 */ /* 0x000fe20000000800 */
[----:B---3--:R2:W-:Y:S04]  /*224e0*/  STSM.16.M88.4 [R0+0x200], R184 ;  /* 0x000200b800007844 */ /* 0x0085e80000000200 */
[----:B--2---:R-:W2:Y:S04]  /*224f0*/  LDL.LU R186, [R1+0x20] ;  /* 0x0000200001ba7983 */ /* 0x004ea80000300800 */
[----:B------:R-:W3:Y:S04]  /*22500*/  LDL.LU R187, [R1] ;  /* 0x0000000001bb7983 */ /* 0x000ee80000300800 */
[----:B------:R-:W4:Y:S04]  /*22510*/  LDL.LU R203, [R1+0x24] ;  /* 0x0000240001cb7983 */ /* 0x000f280000300800 */
[----:B------:R-:W4:Y:S04]  /*22520*/  LDL.LU R201, [R1+0x4] ;  /* 0x0000040001c97983 */ /* 0x000f280000300800 */
[----:B------:R-:W4:Y:S04]  /*22530*/  LDL.LU R202, [R1+0x28] ;  /* 0x0000280001ca7983 */ /* 0x000f280000300800 */
[----:B------:R-:W4:Y:S04]  /*22540*/  LDL.LU R244, [R1+0x8] ;  /* 0x0000080001f47983 */ /* 0x000f280000300800 */
[----:B------:R-:W4:Y:S04]  /*22550*/  LDL.LU R245, [R1+0x2c] ;  /* 0x00002c0001f57983 */ /* 0x000f280000300800 */
[----:B------:R-:W4:Y:S01]  /*22560*/  LDL.LU R246, [R1+0xc] ;  /* 0x00000c0001f67983 */ /* 0x000f220000300800 */
[----:B------:R-:W-:Y:S01]  /*22570*/  BAR.SYNC.DEFER_BLOCKING 0x0 ;  /* 0x0000000000007b1d */ /* 0x000fe20000010000 */
[----:B------:R-:W-:-:S04]  /*22580*/  LEA R0, P2, R2, UR4, 0x2 ;  /* 0x0000000402007c11 */ /* 0x000fc8000f8410ff */
[----:B------:R-:W-:Y:S01]  /*22590*/  LEA.HI.X.SX32 R2, R2, UR5, 0x2, P2 ;  /* 0x0000000502027c11 */ /* 0x000fe200090f16ff */
[----:B------:R-:W-:Y:S01]  /*225a0*/  ULDC UR4, c[0x0][0x22c] ;  /* 0x00008b0000047ab9 */ /* 0x000fe20000000800 */
[C---:B------:R-:W-:Y:S01]  /*225b0*/  LEA R184, P2, R3.reuse, R0, 0x2 ;  /* 0x0000000003b87211 */ /* 0x040fe200078410ff */
[----:B------:R-:W4:Y:S01]  /*225c0*/  LDL.LU R200, [R1+0x10] ;  /* 0x0000100001c87983 */ /* 0x000f220000300800 */
[----:B------:R-:W-:Y:S02]  /*225d0*/  ULDC UR5, c[0x0][0x22c] ;  /* 0x00008b0000057ab9 */ /* 0x000fe40000000800 */
[----:B------:R-:W-:-:S05]  /*225e0*/  LEA.HI.X.SX32 R185, R3, R2, 0x2, P2 ;  /* 0x0000000203b97211 */ /* 0x000fca00010f16ff */
[----:B--2---:R2:W-:Y:S02]  /*225f0*/  @P1 STG.E desc[UR22][R184.64], R186 ;  /* 0x000000bab8001986 */ /* 0x0045e4000c101916 */
[----:B--2---:R-:W-:-:S05]  /*22600*/  VIADD R184, R247, 0x1 ;  /* 0x00000001f7b87836 */ /* 0x004fca0000000000 */
[----:B------:R-:W-:Y:S01]  /*22610*/  ISETP.LT.AND P2, PT, R184, UR4, !P0 ;  /* 0x00000004b8007c0c */ /* 0x000fe2000c741270 */
[----:B------:R-:W-:Y:S02]  /*22620*/  ULDC UR4, c[0x0][0x248] ;  /* 0x0000920000047ab9 */ /* 0x000fe40000000800 */
[----:B------:R-:W-:Y:S01]  /*22630*/  VIADD R3, R3, UR4 ;  /* 0x0000000403037c36 */ /* 0x000fe20008000000 */
[----:B------:R-:W-:-:S04]  /*22640*/  ULDC UR4, c[0x0][0x22c] ;  /* 0x00008b0000047ab9 */ /* 0x000fc80000000800 */
[----:B------:R-:W-:Y:S01]  /*22650*/  LEA R184, P1, R3, R0, 0x2 ;  /* 0x0000000003b87211 */ /* 0x000fe200078210ff */
[----:B------:R-:W-:-:S03]  /*22660*/  VIADD R186, R247, 0x2 ;  /* 0x00000002f7ba7836 */ /* 0x000fc60000000000 */
[----:B------:R-:W-:-:S05]  /*22670*/  LEA.HI.X.SX32 R185, R3, R2, 0x2, P1 ;  /* 0x0000000203b97211 */ /* 0x000fca00008f16ff */
[----:B---3--:R2:W-:Y:S01]  /*22680*/  @P2 STG.E desc[UR22][R184.64], R187 ;  /* 0x000000bbb8002986 */ /* 0x0085e2000c101916 */
[----:B------:R-:W-:Y:S01]  /*22690*/  ISETP.LT.AND P2, PT, R186, UR4, !P0 ;  /* 0x00000004ba007c0c */ /* 0x000fe2000c741270 */
[----:B------:R-:W-:Y:S02]  /*226a0*/  ULDC UR4, c[0x0][0x248] ;  /* 0x0000920000047ab9 */ /* 0x000fe40000000800 */
[----:B------:R-:W-:Y:S01]  /*226b0*/  VIADD R3, R3, UR4 ;  /* 0x0000000403037c36 */ /* 0x000fe20008000000 */
[----:B------:R-:W-:Y:S01]  /*226c0*/  ULDC UR4, c[0x0][0x22c] ;  /* 0x00008b0000047ab9 */ /* 0x000fe20000000800 */
[----:B------:R-:W-:-:S03]  /*226d0*/  VIADD R186, R247, 0x3 ;  /* 0x00000003f7ba7836 */ /* 0x000fc60000000000 */
[----:B--2---:R-:W-:-:S04]  /*226e0*/  LEA R184, P1, R3, R0, 0x2 ;  /* 0x0000000003b87211 */ /* 0x004fc800078210ff */
[----:B------:R-:W-:-:S05]  /*226f0*/  LEA.HI.X.SX32 R185, R3, R2, 0x2, P1 ;  /* 0x0000000203b97211 */ /* 0x000fca00008f16ff */
[----:B----4-:R2:W-:Y:S01]  /*22700*/  @P2 STG.E desc[UR22][R184.64], R203 ;  /* 0x000000cbb8002986 */ /* 0x0105e2000c101916 */
[----:B------:R-:W-:Y:S01]  /*22710*/  ISETP.LT.AND P2, PT, R186, UR4, !P0 ;  /* 0x00000004ba007c0c */ /* 0x000fe2000c741270 */
[----:B------:R-:W-:Y:S02]  /*22720*/  ULDC UR4, c[0x0][0x248] ;  /* 0x0000920000047ab9 */ /* 0x000fe40000000800 */
[----:B------:R-:W-:Y:S01]  /*22730*/  VIADD R3, R3, UR4 ;  /* 0x0000000403037c36 */ /* 0x000fe20008000000 */
[----:B------:R-:W-:Y:S01]  /*22740*/  ULDC UR4, c[0x0][0x22c] ;  /* 0x00008b0000047ab9 */ /* 0x000fe20000000800 */
[----:B------:R-:W-:-:S03]  /*22750*/  VIADD R186, R247, 0x4 ;  /* 0x00000004f7ba7836 */ /* 0x000fc60000000000 */
[----:B--2---:R-:W-:-:S04]  /*22760*/  LEA R184, P1, R3, R0, 0x2 ;  /* 0x0000000003b87211 */ /* 0x004fc800078210ff */
[----:B------:R-:W-:-:S05]  /*22770*/  LEA.HI.X.SX32 R185, R3, R2, 0x2, P1 ;  /* 0x0000000203b97211 */ /* 0x000fca00008f16ff */
[----:B------:R2:W-:Y:S01]  /*22780*/  @P2 STG.E desc[UR22][R184.64], R201 ;  /* 0x000000c9b8002986 */ /* 0x0005e2000c101916 */
        /* <DEDUP_REMOVED lines=21> */
[C---:B--2---:R-:W-:Y:S01]  /*228e0*/  LEA R184, P1, R187.reuse, R0, 0x2 ;  /* 0x00000000bbb87211 */ /* 0x044fe200078210ff */
[----:B------:R-:W2:Y:S03]  /*228f0*/  LDL.LU R244, [R1+0x14] ;  /* 0x0000140001f47983 */ /* 0x000ea60000300800 */
[----:B------:R-:W-:-:S05]  /*22900*/  LEA.HI.X.SX32 R185, R187, R2, 0x2, P1 ;  /* 0x00000002bbb97211 */ /* 0x000fca00008f16ff */
[----:B------:R3:W-:Y:S01]  /*22910*/  @P2 STG.E desc[UR22][R184.64], R245 ;  /* 0x000000f5b8002986 */ /* 0x0007e2000c101916 */
[----:B------:R-:W-:Y:S01]  /*22920*/  ISETP.LT.AND P2, PT, R3, UR4, !P0 ;  /* 0x0000000403007c0c */ /* 0x000fe2000c741270 */
[----:B------:R-:W-:Y:S02]  /*22930*/  ULDC UR4, c[0x0][0x248] ;  /* 0x0000920000047ab9 */ /* 0x000fe40000000800 */
[----:B------:R-:W-:Y:S01]  /*22940*/  VIADD R187, R187, UR4 ;  /* 0x00000004bbbb7c36 */ /* 0x000fe20008000000 */
[----:B------:R-:W-:-:S04]  /*22950*/  ULDC UR4, c[0x0][0x22c] ;  /* 0x00008b0000047ab9 */ /* 0x000fc80000000800 */
[C---:B---3--:R-:W-:Y:S01]  /*22960*/  LEA R184, P1, R187.reuse, R0, 0x2 ;  /* 0x00000000bbb87211 */ /* 0x048fe200078210ff */
[----:B------:R-:W3:Y:S03]  /*22970*/  LDL.LU R245, [R1+0x18] ;  /* 0x0000180001f57983 */ /* 0x000ee60000300800 */
[----:B------:R-:W-:-:S05]  /*22980*/  LEA.HI.X.SX32 R185, R187, R2, 0x2, P1 ;  /* 0x00000002bbb97211 */ /* 0x000fca00008f16ff */
[----:B------:R4:W-:Y:S04]  /*22990*/  @P2 STG.E desc[UR22][R184.64], R246 ;  /* 0x000000f6b8002986 */ /* 0x0009e8000c101916 */
[----:B----4-:R-:W4:Y:S01]  /*229a0*/  LDL.LU R246, [R1+0x1c] ;  /* 0x00001c0001f67983 */ /* 0x010f220000300800 */
[----:B------:R-:W-:-:S05]  /*229b0*/  VIADD R3, R247, 0x8 ;  /* 0x00000008f7037836 */ /* 0x000fca0000000000 */
[----:B------:R-:W-:Y:S01]  /*229c0*/  ISETP.LT.AND P2, PT, R3, UR4, !P0 ;  /* 0x0000000403007c0c */ /* 0x000fe2000c741270 */
[----:B------:R-:W-:Y:S02]  /*229d0*/  ULDC UR4, c[0x0][0x248] ;  /* 0x0000920000047ab9 */ /* 0x000fe40000000800 */
[----:B------:R-:W-:Y:S01]  /*229e0*/  VIADD R201, R187, UR4 ;  /* 0x00000004bbc97c36 */ /* 0x000fe20008000000 */
[----:B------:R-:W-:-:S04]  /*229f0*/  ULDC UR4, c[0x0][0x248] ;  /* 0x0000920000047ab9 */ /* 0x000fc80000000800 */
[----:B------:R-:W-:Y:S01]  /*22a00*/  LEA R186, P1, R201, R0, 0x2 ;  /* 0x00000000c9ba7211 */ /* 0x000fe200078210ff */
[----:B------:R-:W-:-:S03]  /*22a10*/  VIADD R3, R247, 0x9 ;  /* 0x00000009f7037836 */ /* 0x000fc60000000000 */
[C---:B------:R-:W-:Y:S01]  /*22a20*/  LEA.HI.X.SX32 R187, R201.reuse, R2, 0x2, P1 ;  /* 0x00000002c9bb7211 */ /* 0x040fe200008f16ff */
[----:B------:R-:W-:Y:S01]  /*22a30*/  VIADD R185, R201, UR4 ;  /* 0x00000004c9b97c36 */ /* 0x000fe20008000000 */
[----:B------:R-:W-:-:S03]  /*22a40*/  ULDC UR4, c[0x0][0x248] ;  /* 0x0000920000047ab9 */ /* 0x000fc60000000800 */
[----:B------:R1:W-:Y:S01]  /*22a50*/  @P2 STG.E desc[UR22][R186.64], R200 ;  /* 0x000000c8ba002986 */ /* 0x0003e2000c101916 */
[----:B------:R-:W-:Y:S01]  /*22a60*/  ISETP.LT.AND P2, PT, R3, UR5, !P0 ;  /* 0x0000000503007c0c */ /* 0x000fe2000c741270 */
[----:B------:R-:W-:Y:S01]  /*22a70*/  VIADD R3, R247, 0xa ;  /* 0x0000000af7037836 */ /* 0x000fe20000000000 */
[----:B------:R-:W-:Y:S01]  /*22a80*/  ULDC UR5, c[0x0][0x22c] ;  /* 0x00008b0000057ab9 */ /* 0x000fe20000000800 */
[----:B-1----:R-:W-:-:S04]  /*22a90*/  LEA R200, P1, R185, R0, 0x2 ;  /* 0x00000000b9c87211 */ /* 0x002fc800078210ff */
[C---:B------:R-:W-:Y:S01]  /*22aa0*/  LEA.HI.X.SX32 R201, R185.reuse, R2, 0x2, P1 ;  /* 0x00000002b9c97211 */ /* 0x040fe200008f16ff */
[----:B------:R-:W-:Y:S01]  /*22ab0*/  VIADD R187, R185, UR4 ;  /* 0x00000004b9bb7c36 */ /* 0x000fe20008000000 */
[----:B------:R-:W-:-:S04]  /*22ac0*/  ULDC UR4, c[0x0][0x22c] ;  /* 0x00008b0000047ab9 */ /* 0x000fc80000000800 */
[----:B------:R1:W-:Y:S01]  /*22ad0*/  @P2 STG.E desc[UR22][R200.64], R248 ;  /* 0x000000f8c8002986 */ /* 0x0003e2000c101916 */
[----:B------:R-:W-:Y:S01]  /*22ae0*/  ISETP.LT.AND P2, PT, R3, UR5, !P0 ;  /* 0x0000000503007c0c */ /* 0x000fe2000c741270 */
[----:B------:R-:W-:Y:S01]  /*22af0*/  VIADD R3, R247, 0xb ;  /* 0x0000000bf7037836 */ /* 0x000fe20000000000 */
[----:B------:R-:W-:Y:S01]  /*22b00*/  LEA R184, P1, R187, R0, 0x2 ;  /* 0x00000000bbb87211 */ /* 0x000fe200078210ff */
[----:B------:R-:W-:-:S03]  /*22b10*/  ULDC UR5, c[0x0][0x22c] ;  /* 0x00008b0000057ab9 */ /* 0x000fc60000000800 */
[----:B------:R-:W-:Y:S01]  /*22b20*/  ISETP.LT.AND P3, PT, R3, UR4, !P0 ;  /* 0x0000000403007c0c */ /* 0x000fe2000c761270 */
[----:B------:R-:W-:Y:S01]  /*22b30*/  ULDC UR4, c[0x0][0x248] ;  /* 0x0000920000047ab9 */ /* 0x000fe20000000800 */
[C---:B------:R-:W-:Y:S01]  /*22b40*/  LEA.HI.X.SX32 R185, R187.reuse, R2, 0x2, P1 ;  /* 0x00000002bbb97211 */ /* 0x040fe200008f16ff */
[----:B------:R-:W-:Y:S01]  /*22b50*/  VIADD R187, R187, UR4 ;  /* 0x00000004bbbb7c36 */ /* 0x000fe20008000000 */
[----:B------:R-:W-:Y:S01]  /*22b60*/  ULDC UR4, c[0x0][0x22c] ;  /* 0x00008b0000047ab9 */ /* 0x000fe20000000800 */
[----:B------:R-:W-:-:S03]  /*22b70*/  VIADD R3, R247, 0xc ;  /* 0x0000000cf7037836 */ /* 0x000fc60000000000 */
[----:B-1----:R-:W-:Y:S02]  /*22b80*/  LEA R200, P1, R187, R0, 0x2 ;  /* 0x00000000bbc87211 */ /* 0x002fe400078210ff */
[----:B------:R-:W-:Y:S01]  /*22b90*/  ISETP.LT.AND P4, PT, R3, UR4, !P0 ;  /* 0x0000000403007c0c */ /* 0x000fe2000c781270 */
[----:B------:R-:W-:Y:S01]  /*22ba0*/  ULDC UR4, c[0x0][0x248] ;  /* 0x0000920000047ab9 */ /* 0x000fe20000000800 */
[C---:B------:R-:W-:Y:S01]  /*22bb0*/  LEA.HI.X.SX32 R201, R187.reuse, R2, 0x2, P1 ;  /* 0x00000002bbc97211 */ /* 0x040fe200008f16ff */
[----:B------:R-:W-:Y:S01]  /*22bc0*/  VIADD R203, R187, UR4 ;  /* 0x00000004bbcb7c36 */ /* 0x000fe20008000000 */
[----:B------:R-:W-:Y:S01]  /*22bd0*/  ULDC UR4, c[0x0][0x22c] ;  /* 0x00008b0000047ab9 */ /* 0x000fe20000000800 */
[C---:B------:R-:W-:Y:S02]  /*22be0*/  VIADD R3, R247.reuse, 0xe ;  /* 0x0000000ef7037836 */ /* 0x040fe40000000000 */
[----:B------:R-:W-:-:S03]  /*22bf0*/  VIADD R187, R247, 0xd ;  /* 0x0000000df7bb7836 */ /* 0x000fc60000000000 */
[----:B------:R-:W-:Y:S01]  /*22c00*/  ISETP.LT.AND P1, PT, R3, UR4, !P0 ;  /* 0x0000000403007c0c */ /* 0x000fe2000c721270 */
[----:B------:R-:W-:Y:S01]  /*22c10*/  ULDC UR4, c[0x0][0x248] ;  /* 0x0000920000047ab9 */ /* 0x000fe20000000800 */
[----:B------:R-:W-:Y:S01]  /*22c20*/  VIADD R3, R247, 0xf ;  /* 0x0000000ff7037836 */ /* 0x000fe20000000000 */
[----:B--2---:R-:W-:Y:S04]  /*22c30*/  @P2 STG.E desc[UR22][R184.64], R244 ;  /* 0x000000f4b8002986 */ /* 0x004fe8000c101916 */
[----:B------:R1:W-:Y:S01]  /*22c40*/  @P3 STG.E desc[UR22][R200.64], R249 ;  /* 0x000000f9c8003986 */ /* 0x0003e2000c101916 */
[----:B------:R-:W-:Y:S02]  /*22c50*/  LEA R186, P3, R203, R0, 0x2 ;  /* 0x00000000cbba7211 */ /* 0x000fe400078610ff */
[----:B------:R-:W-:Y:S01]  /*22c60*/  ISETP.LT.AND P2, PT, R187, UR5, !P0 ;  /* 0x00000005bb007c0c */ /* 0x000fe2000c741270 */
[----:B------:R-:W-:Y:S01]  /*22c70*/  ULDC UR5, c[0x0][0x22c] ;  /* 0x00008b0000057ab9 */ /* 0x000fe20000000800 */
[C---:B------:R-:W-:Y:S01]  /*22c80*/  LEA.HI.X.SX32 R187, R203.reuse, R2, 0x2, P3 ;  /* 0x00000002cbbb7211 */ /* 0x040fe200018f16ff */
[----:B------:R-:W-:Y:S01]  /*22c90*/  VIADD R203, R203, UR4 ;  /* 0x00000004cbcb7c36 */ /* 0x000fe20008000000 */
[----:B------:R-:W-:Y:S01]  /*22ca0*/  ULDC UR4, c[0x0][0x248] ;  /* 0x0000920000047ab9 */ /* 0x000fe20000000800 */
[----:B------:R-:W-:Y:S01]  /*22cb0*/  ISETP.LT.AND P5, PT, R3, UR5, !P0 ;  /* 0x0000000503007c0c */ /* 0x000fe2000c7a1270 */
[----:B------:R-:W-:Y:S01]  /*22cc0*/  VIADD R3, R247, 0x11 ;  /* 0x00000011f7037836 */ /* 0x000fe20000000000 */
[----:B------:R-:W-:Y:S01]  /*22cd0*/  ULDC UR5, c[0x0][0x22c] ;  /* 0x00008b0000057ab9 */ /* 0x000fe20000000800 */
[C---:B-1----:R-:W-:Y:S01]  /*22ce0*/  VIADD R201, R203.reuse, UR4 ;  /* 0x00000004cbc97c36 */ /* 0x042fe20008000000 */
[----:B------:R-:W-:Y:S01]  /*22cf0*/  LEA R184, P3, R203, R0, 0x2 ;  /* 0x00000000cbb87211 */ /* 0x000fe200078610ff */
[----:B------:R-:W-:Y:S01]  /*22d00*/  ULDC UR4, c[0x0][0x22c] ;  /* 0x00008b0000047ab9 */ /* 0x000fe20000000800 */
[----:B------:R-:W-:Y:S01]  /*22d10*/  VIADD R200, R247, 0x10 ;  /* 0x00000010f7c87836 */ /* 0x000fe20000000000 */
[----:B---3--:R1:W-:Y:S01]  /*22d20*/  @P4 STG.E desc[UR22][R186.64], R245 ;  /* 0x000000f5ba004986 */ /* 0x0083e2000c101916 */
[----:B------:R-:W-:-:S02]  /*22d30*/  LEA.HI.X.SX32 R185, R203, R2, 0x2, P3 ;  /* 0x00000002cbb97211 */ /* 0x000fc400018f16ff */
[----:B------:R-:W-:Y:S01]  /*22d40*/  ISETP.LT.AND P3, PT, R3, UR4, !P0 ;  /* 0x0000000403007c0c */ /* 0x000fe2000c761270 */
[----:B------:R-:W-:Y:S01]  /*22d50*/  ULDC UR4, c[0x0][0x248] ;  /* 0x0000920000047ab9 */ /* 0x000fe20000000800 */
[----:B------:R-:W-:Y:S01]  /*22d60*/  VIADD R3, R247, 0x12 ;  /* 0x00000012f7037836 */ /* 0x000fe20000000000 */
[----:B------:R-:W-:Y:S01]  /*22d70*/  ISETP.LT.AND P4, PT, R200, UR5, !P0 ;  /* 0x00000005c8007c0c */ /* 0x000fe2000c781270 */
[----:B------:R-:W-:Y:S01]  /*22d80*/  ULDC UR5, c[0x0][0x22c] ;  /* 0x00008b0000057ab9 */ /* 0x000fe20000000800 */
[----:B-1----:R-:W-:-:S04]  /*22d90*/  LEA R186, P6, R201, R0, 0x2 ;  /* 0x00000000c9ba7211 */ /* 0x002fc800078c10ff */
[C---:B------:R-:W-:Y:S01]  /*22da0*/  LEA.HI.X.SX32 R187, R201.reuse, R2, 0x2, P6 ;  /* 0x00000002c9bb7211 */ /* 0x040fe200030f16ff */
[----:B------:R-:W-:Y:S01]  /*22db0*/  VIADD R201, R201, UR4 ;  /* 0x00000004c9c97c36 */ /* 0x000fe20008000000 */
[----:B------:R1:W-:Y:S01]  /*22dc0*/  @P2 STG.E desc[UR22][R184.64], R250 ;  /* 0x000000fab8002986 */ /* 0x0003e2000c101916 */
[----:B------:R-:W-:Y:S01]  /*22dd0*/  ISETP.LT.AND P2, PT, R3, UR5, !P0 ;  /* 0x0000000503007c0c */ /* 0x000fe2000c741270 */
[----:B------:R-:W-:Y:S01]  /*22de0*/  ULDC UR4, c[0x0][0x248] ;  /* 0x0000920000047ab9 */ /* 0x000fe20000000800 */
[----:B------:R-:W-:Y:S01]  /*22df0*/  VIADD R3, R247, 0x13 ;  /* 0x00000013f7037836 */ /* 0x000fe20000000000 */
[----:B----4-:R2:W-:Y:S01]  /*22e00*/  @P1 STG.E desc[UR22][R186.64], R246 ;  /* 0x000000f6ba001986 */ /* 0x0105e2000c101916 */
[C---:B------:R-:W-:Y:S01]  /*22e10*/  LEA R200, P1, R201.reuse, R0, 0x2 ;  /* 0x00000000c9c87211 */ /* 0x040fe200078210ff */
[C---:B------:R-:W-:Y:S01]  /*22e20*/  VIADD R203, R201.reuse, UR4 ;  /* 0x00000004c9cb7c36 */ /* 0x040fe20008000000 */
[----:B------:R-:W-:Y:S01]  /*22e30*/  ULDC UR4, c[0x0][0x22c] ;  /* 0x00008b0000047ab9 */ /* 0x000fe20000000800 */
[----:B------:R-:W-:Y:S01]  /*22e40*/  ULDC UR5, c[0x0][0x22c] ;  /* 0x00008b0000057ab9 */ /* 0x000fe20000000800 */
[----:B------:R-:W-:-:S02]  /*22e50*/  LEA.HI.X.SX32 R201, R201, R2, 0x2, P1 ;  /* 0x00000002c9c97211 */ /* 0x000fc400008f16ff */
[----:B------:R-:W-:Y:S01]  /*22e60*/  ISETP.LT.AND P1, PT, R3, UR4, !P0 ;  /* 0x0000000403007c0c */ /* 0x000fe2000c721270 */
[----:B------:R-:W-:Y:S01]  /*22e70*/  VIADD R3, R247, 0x14 ;  /* 0x00000014f7037836 */ /* 0x000fe20000000000 */
[----:B-1----:R-:W-:Y:S01]  /*22e80*/  LEA R184, P6, R203, R0, 0x2 ;  /* 0x00000000cbb87211 */ /* 0x002fe200078c10ff */
[----:B------:R-:W-:Y:S01]  /*22e90*/  ULDC UR4, c[0x0][0x22c] ;  /* 0x00008b0000047ab9 */ /* 0x000fe20000000800 */
[----:B------:R1:W-:Y:S02]  /*22ea0*/  @P5 STG.E desc[UR22][R200.64], R251 ;  /* 0x000000fbc8005986 */ /* 0x0003e4000c101916 */
[----:B------:R-:W-:Y:S01]  /*22eb0*/  ISETP.LT.AND P5, PT, R3, UR4, !P0 ;  /* 0x0000000403007c0c */ /* 0x000fe2000c7a1270 */
[----:B------:R-:W-:Y:S01]  /*22ec0*/  ULDC UR4, c[0x0][0x248] ;  /* 0x0000920000047ab9 */ /* 0x000fe20000000800 */
[C---:B------:R-:W-:Y:S01]  /*22ed0*/  LEA.HI.X.SX32 R185, R203.reuse, R2, 0x2, P6 ;  /* 0x00000002cbb97211 */ /* 0x040fe200030f16ff */
[----:B------:R-:W-:Y:S01]  /*22ee0*/  VIADD R203, R203, UR4 ;  /* 0x00000004cbcb7c36 */ /* 0x000fe20008000000 */
[----:B------:R-:W-:Y:S01]  /*22ef0*/  ULDC UR4, c[0x0][0x248] ;  /* 0x0000920000047ab9 */ /* 0x000fe20000000800 */
[----:B------:R-:W-:-:S02]  /*22f00*/  VIADD R3, R247, 0x15 ;  /* 0x00000015f7037836 */ /* 0x000fc40000000000 */
[C---:B------:R-:W-:Y:S01]  /*22f10*/  VIADD R245, R203.reuse, UR4 ;  /* 0x00000004cbf57c36 */ /* 0x040fe20008000000 */
[C---:B--2---:R-:W-:Y:S01]  /*22f20*/  LEA R186, P6, R203.reuse, R0, 0x2 ;  /* 0x00000000cbba7211 */ /* 0x044fe200078c10ff */
[----:B------:R-:W-:Y:S01]  /*22f30*/  ULDC UR4, c[0x0][0x248] ;  /* 0x0000920000047ab9 */ /* 0x000fe20000000800 */
[----:B------:R2:W-:Y:S02]  /*22f40*/  @P4 STG.E desc[UR22][R184.64], R240 ;  /* 0x000000f0b8004986 */ /* 0x0005e4000c101916 */
[----:B------:R-:W-:Y:S01]  /*22f50*/  LEA.HI.X.SX32 R187, R203, R2, 0x2, P6 ;  /* 0x00000002cbbb7211 */ /* 0x000fe200030f16ff */
[C---:B------:R-:W-:Y:S01]  /*22f60*/  VIADD R203, R245.reuse, UR4 ;  /* 0x00000004f5cb7c36 */ /* 0x040fe20008000000 */
[----:B-1----:R-:W-:Y:S01]  /*22f70*/  LEA R200, P6, R245, R0, 0x2 ;  /* 0x00000000f5c87211 */ /* 0x002fe200078c10ff */
[----:B------:R-:W-:Y:S01]  /*22f80*/  ULDC UR4, c[0x0][0x248] ;  /* 0x0000920000047ab9 */ /* 0x000fe20000000800 */
[----:B------:R-:W-:Y:S01]  /*22f90*/  ISETP.LT.AND P4, PT, R3, UR5, !P0 ;  /* 0x0000000503007c0c */ /* 0x000fe2000c781270 */
[----:B------:R-:W-:Y:S01]  /*22fa0*/  VIADD R3, R247, 0x16 ;  /* 0x00000016f7037836 */ /* 0x000fe20000000000 */
[----:B------:R-:W-:Y:S01]  /*22fb0*/  LEA.HI.X.SX32 R201, R245, R2, 0x2, P6 ;  /* 0x00000002f5c97211 */ /* 0x000fe200030f16ff */
[----:B------:R-:W-:Y:S01]  /*22fc0*/  ULDC UR5, c[0x0][0x22c] ;  /* 0x00008b0000057ab9 */ /* 0x000fe20000000800 */
[----:B------:R1:W-:Y:S01]  /*22fd0*/  @P3 STG.E desc[UR22][R186.64], R32 ;  /* 0x00000020ba003986 */ /* 0x0003e2000c101916 */
[----:B--2---:R-:W-:-:S02]  /*22fe0*/  LEA R184, P6, R203, R0, 0x2 ;  /* 0x00000000cbb87211 */ /* 0x004fc400078c10ff */
[----:B------:R-:W-:Y:S01]  /*22ff0*/  ISETP.LT.AND P3, PT, R3, UR5, !P0 ;  /* 0x0000000503007c0c */ /* 0x000fe2000c761270 */
[----:B------:R-:W-:Y:S01]  /*23000*/  VIADD R3, R247, 0x17 ;  /* 0x00000017f7037836 */ /* 0x000fe20000000000 */
[C---:B------:R-:W-:Y:S01]  /*23010*/  LEA.HI.X.SX32 R185, R203.reuse, R2, 0x2, P6 ;  /* 0x00000002cbb97211 */ /* 0x040fe200030f16ff */
[----:B------:R-:W-:Y:S01]  /*23020*/  VIADD R203, R203, UR4 ;  /* 0x00000004cbcb7c36 */ /* 0x000fe20008000000 */
[----:B------:R-:W-:Y:S01]  /*23030*/  ULDC UR5, c[0x0][0x22c] ;  /* 0x00008b0000057ab9 */ /* 0x000fe20000000800 */
[----:B------:R2:W-:Y:S01]  /*23040*/  @P2 STG.E desc[UR22][R200.64], R241 ;  /* 0x000000f1c8002986 */ /* 0x0005e2000c101916 */
[----:B------:R-:W-:Y:S01]  /*23050*/  ISETP.LT.AND P2, PT, R3, UR5, !P0 ;  /* 0x0000000503007c0c */ /* 0x000fe2000c741270 */
[----:B------:R-:W-:Y:S01]  /*23060*/  ULDC UR4, c[0x0][0x248] ;  /* 0x0000920000047ab9 */ /* 0x000fe20000000800 */
[----:B------:R-:W-:Y:S01]  /*23070*/  VIADD R3, R247, 0x18 ;  /* 0x00000018f7037836 */ /* 0x000fe20000000000 */
[----:B------:R3:W-:Y:S01]  /*23080*/  @P1 STG.E desc[UR22][R184.64], R33 ;  /* 0x00000021b8001986 */ /* 0x0007e2000c101916 */
[C---:B-1----:R-:W-:Y:S01]  /*23090*/  LEA R186, P1, R203.reuse, R0, 0x2 ;  /* 0x00000000cbba7211 */ /* 0x042fe200078210ff */
[C---:B------:R-:W-:Y:S01]  /*230a0*/  VIADD R245, R203.reuse, UR4 ;  /* 0x00000004cbf57c36 */ /* 0x040fe20008000000 */
[----:B------:R-:W-:Y:S01]  /*230b0*/  ULDC UR4, c[0x0][0x22c] ;  /* 0x00008b0000047ab9 */ /* 0x000fe20000000800 */
[----:B------:R-:W-:Y:S01]  /*230c0*/  ULDC UR5, c[0x0][0x22c] ;  /* 0x00008b0000057ab9 */ /* 0x000fe20000000800 */
[----:B------:R-:W-:-:S02]  /*230d0*/  LEA.HI.X.SX32 R187, R203, R2, 0x2, P1 ;  /* 0x00000002cbbb7211 */ /* 0x000fc400008f16ff */
[----:B------:R-:W-:Y:S01]  /*230e0*/  ISETP.LT.AND P1, PT, R3, UR4, !P0 ;  /* 0x0000000403007c0c */ /* 0x000fe2000c721270 */
[----:B------:R-:W-:Y:S01]  /*230f0*/  VIADD R3, R247, 0x19 ;  /* 0x00000019f7037836 */ /* 0x000fe20000000000 */
[----:B--2---:R-:W-:Y:S01]  /*23100*/  LEA R200, P6, R245, R0, 0x2 ;  /* 0x00000000f5c87211 */ /* 0x004fe200078c10ff */
[----:B------:R-:W-:Y:S01]  /*23110*/  ULDC UR4, c[0x0][0x22c] ;  /* 0x00008b0000047ab9 */ /* 0x000fe20000000800 */
[----:B------:R-:W-:Y:S02]  /*23120*/  @P5 STG.E desc[UR22][R186.64], R242 ;  /* 0x000000f2ba005986 */ /* 0x000fe4000c101916 */
[----:B------:R-:W-:Y:S01]  /*23130*/  ISETP.LT.AND P5, PT, R3, UR4, !P0 ;  /* 0x0000000403007c0c */ /* 0x000fe2000c7a1270 */
[----:B------:R-:W-:Y:S01]  /*23140*/  ULDC UR4, c[0x0][0x248] ;  /* 0x0000920000047ab9 */ /* 0x000fe20000000800 */
[C---:B------:R-:W-:Y:S01]  /*23150*/  LEA.HI.X.SX32 R201, R245.reuse, R2, 0x2, P6 ;  /* 0x00000002f5c97211 */ /* 0x040fe200030f16ff */
[----:B------:R-:W-:Y:S01]  /*23160*/  VIADD R245, R245, UR4 ;  /* 0x00000004f5f57c36 */ /* 0x000fe20008000000 */
[----:B------:R-:W-:Y:S01]  /*23170*/  ULDC UR4, c[0x0][0x248] ;  /* 0x0000920000047ab9 */ /* 0x000fe20000000800 */
[----:B------:R-:W-:-:S02]  /*23180*/  VIADD R3, R247, 0x1a ;  /* 0x0000001af7037836 */ /* 0x000fc40000000000 */
[C---:B---3--:R-:W-:Y:S01]  /*23190*/  VIADD R185, R245.reuse, UR4 ;  /* 0x00000004f5b97c36 */ /* 0x048fe20008000000 */
[C---:B------:R-:W-:Y:S01]  /*231a0*/  LEA R32, P6, R245.reuse, R0, 0x2 ;  /* 0x00000000f5207211 */ /* 0x040fe200078c10ff */
[----:B------:R-:W-:Y:S01]  /*231b0*/  ULDC UR4, c[0x0][0x248] ;  /* 0x0000920000047ab9 */ /* 0x000fe20000000800 */
[----:B------:R1:W-:Y:S02]  /*231c0*/  @P4 STG.E desc[UR22][R200.64], R34 ;  /* 0x00000022c8004986 */ /* 0x0003e4000c101916 */
[----:B------:R-:W-:Y:S02]  /*231d0*/  LEA.HI.X.SX32 R33, R245, R2, 0x2, P6 ;  /* 0x00000002f5217211 */ /* 0x000fe400030f16ff */
[----:B------:R-:W-:Y:S02]  /*231e0*/  LEA R184, P6, R185, R0, 0x2 ;  /* 0x00000000b9b87211 */ /* 0x000fe400078c10ff */
[----:B------:R-:W-:Y:S01]  /*231f0*/  ISETP.LT.AND P4, PT, R3, UR5, !P0 ;  /* 0x0000000503007c0c */ /* 0x000fe2000c781270 */
[----:B------:R-:W-:Y:S01]  /*23200*/  VIADD R3, R247, 0x1b ;  /* 0x0000001bf7037836 */ /* 0x000fe20000000000 */
[----:B------:R-:W-:Y:S01]  /*23210*/  ULDC UR5, c[0x0][0x22c] ;  /* 0x00008b0000057ab9 */ /* 0x000fe20000000800 */
[C---:B-1----:R-:W-:Y:S01]  /*23220*/  VIADD R201, R185.reuse, UR4 ;  /* 0x00000004b9c97c36 */ /* 0x042fe20008000000 */
[----:B------:R-:W-:Y:S01]  /*23230*/  LEA.HI.X.SX32 R185, R185, R2, 0x2, P6 ;  /* 0x00000002b9b97211 */ /* 0x000fe200030f16ff */
[----:B------:R1:W-:Y:S01]  /*23240*/  @P3 STG.E desc[UR22][R32.64], R243 ;  /* 0x000000f320003986 */ /* 0x0003e2000c101916 */
[----:B------:R-:W-:-:S02]  /*23250*/  ULDC UR4, c[0x0][0x248] ;  /* 0x0000920000047ab9 */ /* 0x000fc40000000800 */
[----:B------:R-:W-:Y:S02]  /*23260*/  LEA R186, P6, R201, R0, 0x2 ;  /* 0x00000000c9ba7211 */ /* 0x000fe400078c10ff */
        /* <DEDUP_REMOVED lines=17> */
[----:B------:R-:W-:Y:S01]  /*23380*/  LEA R34, P6, R203, R0, 0x2 ;  /* 0x00000000cb227211 */ /* 0x000fe200078c10ff */
[----:B------:R-:W-:Y:S01]  /*23390*/  ULDC UR4, c[0x0][0x22c] ;  /* 0x00008b0000047ab9 */ /* 0x000fe20000000800 */
[----:B------:R1:W-:Y:S02]  /*233a0*/  @P5 STG.E desc[UR22][R32.64], R28 ;  /* 0x0000001c20005986 */ /* 0x0003e4000c101916 */
[----:B------:R-:W-:Y:S01]  /*233b0*/  ISETP.LT.AND P5, PT, R3, UR4, !P0 ;  /* 0x0000000403007c0c */ /* 0x000fe2000c7a1270 */
[----:B------:R-:W-:Y:S01]  /*233c0*/  ULDC UR4, c[0x0][0x248] ;  /* 0x0000920000047ab9 */ /* 0x000fe20000000800 */
[C---:B--2---:R-:W-:Y:S01]  /*233d0*/  LEA.HI.X.SX32 R35, R203.reuse, R2, 0x2, P6 ;  /* 0x00000002cb237211 */ /* 0x044fe200030f16ff */
        /* <DEDUP_REMOVED lines=8> */
[----:B-1----:R-:W-:Y:S02]  /*23460*/  LEA R32, P6, R187, R0, 0x2 ;  /* 0x00000000bb207211 */ /* 0x002fe400078c10ff */
[----:B------:R-:W-:Y:S01]  /*23470*/  ISETP.LT.AND P4, PT, R3, UR5, !P0 ;  /* 0x0000000503007c0c */ /* 0x000fe2000c781270 */
[----:B------:R-:W-:Y:S01]  /*23480*/  VIADD R3, R247, 0x20 ;  /* 0x00000020f7037836 */ /* 0x000fe20000000000 */
[C---:B------:R-:W-:Y:S01]  /*23490*/  LEA.HI.X.SX32 R33, R187.reuse, R2, 0x2, P6 ;  /* 0x00000002bb217211 */ /* 0x040fe200030f16ff */
[----:B------:R-:W-:Y:S01]  /*234a0*/  ULDC UR5, c[0x0][0x22c] ;  /* 0x00008b0000057ab9 */ /* 0x000fe20000000800 */
[----:B--2---:R-:W-:Y:S01]  /*234b0*/  VIADD R35, R187, UR4 ;  /* 0x00000004bb237c36 */ /* 0x004fe20008000000 */
[----:B------:R1:W-:Y:S01]  /*234c0*/  @P3 STG.E desc[UR22][R184.64], R29 ;  /* 0x0000001db8003986 */ /* 0x0003e2000c101916 */
[----:B------:R-:W-:Y:S01]  /*234d0*/  ISETP.LT.AND P3, PT, R3, UR5, !P0 ;  /* 0x0000000503007c0c */ /* 0x000fe2000c761270 */
[----:B------:R-:W-:-:S02]  /*234e0*/  ULDC UR4, c[0x0][0x248] ;  /* 0x0000920000047ab9 */ /* 0x000fc40000000800 */
[----:B------:R-:W-:Y:S01]  /*234f0*/  LEA R24, P6, R35, R0, 0x2 ;  /* 0x0000000023187211 */ /* 0x000fe200078c10ff */
[----:B------:R-:W-:Y:S01]  /*23500*/  VIADD R3, R247, 0x21 ;  /* 0x00000021f7037836 */ /* 0x000fe20000000000 */
[----:B------:R-:W-:Y:S02]  /*23510*/  ULDC UR5, c[0x0][0x22c] ;  /* 0x00008b0000057ab9 */ /* 0x000fe40000000800 */
[C---:B------:R-:W-:Y:S01]  /*23520*/  LEA.HI.X.SX32 R25, R35.reuse, R2, 0x2, P6 ;  /* 0x0000000223197211 */ /* 0x040fe200030f16ff */
[----:B------:R-:W-:Y:S01]  /*23530*/  VIADD R35, R35, UR4 ;  /* 0x0000000423237c36 */ /* 0x000fe20008000000 */
[----:B------:R2:W-:Y:S01]  /*23540*/  @P2 STG.E desc[UR22][R32.64], R26 ;  /* 0x0000001a20002986 */ /* 0x0005e2000c101916 */
[----:B------:R-:W-:Y:S01]  /*23550*/  ISETP.LT.AND P2, PT, R3, UR5, !P0 ;  /* 0x0000000503007c0c */ /* 0x000fe2000c741270 */
[----:B------:R-:W-:Y:S01]  /*23560*/  ULDC UR4, c[0x0][0x248] ;  /* 0x0000920000047ab9 */ /* 0x000fe20000000800 */
[----:B------:R-:W-:Y:S01]  /*23570*/  VIADD R3, R247, 0x22 ;  /* 0x00000022f7037836 */ /* 0x000fe20000000000 */
[----:B------:R3:W-:Y:S01]  /*23580*/  @P1 STG.E desc[UR22][R24.64], R30 ;  /* 0x0000001e18001986 */ /* 0x0007e2000c101916 */
[C---:B------:R-:W-:Y:S01]  /*23590*/  LEA R28, P1, R35.reuse, R0, 0x2 ;  /* 0x00000000231c7211 */ /* 0x040fe200078210ff */
[C---:B-1----:R-:W-:Y:S01]  /*235a0*/  VIADD R185, R35.reuse, UR4 ;  /* 0x0000000423b97c36 */ /* 0x042fe20008000000 */
[----:B------:R-:W-:Y:S01]  /*235b0*/  ULDC UR4, c[0x0][0x22c] ;  /* 0x00008b0000047ab9 */ /* 0x000fe20000000800 */
[----:B------:R-:W-:Y:S01]  /*235c0*/  ULDC UR5, c[0x0][0x22c] ;  /* 0x00008b0000057ab9 */ /* 0x000fe20000000800 */
[----:B------:R-:W-:-:S02]  /*235d0*/  LEA.HI.X.SX32 R29, R35, R2, 0x2, P1 ;  /* 0x00000002231d7211 */ /* 0x000fc400008f16ff */
[----:B------:R-:W-:Y:S01]  /*235e0*/  ISETP.LT.AND P1, PT, R3, UR4, !P0 ;  /* 0x0000000403007c0c */ /* 0x000fe2000c721270 */
[----:B------:R-:W-:Y:S01]  /*235f0*/  VIADD R3, R247, 0x23 ;  /* 0x00000023f7037836 */ /* 0x000fe20000000000 */
[----:B--2---:R-:W-:Y:S01]  /*23600*/  LEA R32, P6, R185, R0, 0x2 ;  /* 0x00000000b9207211 */ /* 0x004fe200078c10ff */
        /* <DEDUP_REMOVED lines=9> */
[C---:B---3--:R-:W-:Y:S01]  /*236a0*/  LEA R24, P6, R185.reuse, R0, 0x2 ;  /* 0x00000000b9187211 */ /* 0x048fe200078c10ff */
[----:B------:R-:W-:Y:S01]  /*236b0*/  ULDC UR4, c[0x0][0x248] ;  /* 0x0000920000047ab9 */ /* 0x000fe20000000800 */
[----:B------:R2:W-:Y:S02]  /*236c0*/  @P4 STG.E desc[UR22][R32.64], R31 ;  /* 0x0000001f20004986 */ /* 0x0005e4000c101916 */
[----:B------:R-:W-:Y:S02]  /*236d0*/  LEA.HI.X.SX32 R25, R185, R2, 0x2, P6 ;  /* 0x00000002b9197211 */ /* 0x000fe400030f16ff */
[----:B------:R-:W-:Y:S02]  /*236e0*/  LEA R26, P6, R35, R0, 0x2 ;  /* 0x00000000231a7211 */ /* 0x000fe400078c10ff */
[----:B------:R-:W-:Y:S01]  /*236f0*/  ISETP.LT.AND P4, PT, R3, UR5, !P0 ;  /* 0x0000000503007c0c */ /* 0x000fe2000c781270 */
[----:B------:R-:W-:Y:S01]  /*23700*/  VIADD R3, R247, 0x25 ;  /* 0x00000025f7037836 */ /* 0x000fe20000000000 */
[C---:B-1----:R-:W-:Y:S01]  /*23710*/  LEA.HI.X.SX32 R27, R35.reuse, R2, 0x2, P6 ;  /* 0x00000002231b7211 */ /* 0x042fe200030f16ff */
        /* <DEDUP_REMOVED lines=111> */
[C---:B------:R-:W-:Y:S01]  /*23e10*/  VIADD R29, R33.reuse, UR4 ;  /* 0x00000004211d7c36 */ /* 0x040fe20008000000 */
[----:B---3--:R-:W-:Y:S01]  /*23e20*/  LEA R24, P6, R33, R0, 0x2 ;  /* 0x0000000021187211 */ /* 0x008fe200078c10ff */
[----:B------:R-:W-:Y:S01]  /*23e30*/  ULDC UR4, c[0x0][0x248] ;  /* 0x0000920000047ab9 */ /* 0x000fe20000000800 */
[----:B------:R2:W-:Y:S01]  /*23e40*/  @P4 STG.E desc[UR22][R20.64], R71 ;  /* 0x0000004714004986 */ /* 0x0005e2000c101916 */
[----:B------:R-:W-:Y:S01]  /*23e50*/  VIADD R31, R29, UR4 ;  /* 0x000000041d1f7c36 */ /* 0x000fe20008000000 */
[----:B------:R-:W-:Y:S01]  /*23e60*/  LEA.HI.X.SX32 R25, R33, R2, 0x2, P6 ;  /* 0x0000000221197211 */ /* 0x000fe200030f16ff */
[----:B------:R-:W-:Y:S01]  /*23e70*/  ULDC UR4, c[0x0][0x248] ;  /* 0x0000920000047ab9 */ /* 0x000fe20000000800 */
[----:B-1----:R-:W-:Y:S02]  /*23e80*/  LEA R26, P6, R29, R0, 0x2 ;  /* 0x000000001d1a7211 */ /* 0x002fe400078c10ff */
        /* <DEDUP_REMOVED lines=16> */
[C---:B------:R-:W-:Y:S01]  /*23f90*/  LEA R22, P1, R31.reuse, R0, 0x2 ;  /* 0x000000001f167211 */ /* 0x040fe200078210ff */
[C---:B------:R-:W-:Y:S01]  /*23fa0*/  VIADD R29, R31.reuse, UR4 ;  /* 0x000000041f1d7c36 */ /* 0x040fe20008000000 */
[----:B------:R-:W-:Y:S01]  /*23fb0*/  ULDC UR4, c[0x0][0x22c] ;  /* 0x00008b0000047ab9 */ /* 0x000fe20000000800 */
[----:B------:R-:W-:Y:S01]  /*23fc0*/  ULDC UR5, c[0x0][0x22c] ;  /* 0x00008b0000057ab9 */ /* 0x000fe20000000800 */
[----:B-1----:R-:W-:-:S02]  /*23fd0*/  LEA.HI.X.SX32 R23, R31, R2, 0x2, P1 ;  /* 0x000000021f177211 */ /* 0x002fc400008f16ff */
[----:B------:R-:W-:Y:S01]  /*23fe0*/  ISETP.LT.AND P1, PT, R3, UR4, !P0 ;  /* 0x0000000403007c0c */ /* 0x000fe2000c721270 */
[----:B------:R-:W-:Y:S01]  /*23ff0*/  VIADD R3, R247, 0x37 ;  /* 0x00000037f7037836 */ /* 0x000fe20000000000 */
[----:B------:R-:W-:Y:S01]  /*24000*/  LEA R24, P6, R29, R0, 0x2 ;  /* 0x000000001d187211 */ /* 0x000fe200078c10ff */
        /* <DEDUP_REMOVED lines=8> */
[C---:B--2---:R-:W-:Y:S01]  /*24090*/  VIADD R27, R29.reuse, UR4 ;  /* 0x000000041d1b7c36 */ /* 0x044fe20008000000 */
        /* <DEDUP_REMOVED lines=79> */
[C---:B---3--:R-:W-:Y:S01]  /*24590*/  VIADD R23, R29.reuse, UR4 ;  /* 0x000000041d177c36 */ /* 0x048fe20008000000 */
[----:B------:R-:W-:Y:S01]  /*245a0*/  LEA R16, P6, R29, R0, 0x2 ;  /* 0x000000001d107211 */ /* 0x000fe200078c10ff */
[----:B------:R-:W-:Y:S01]  /*245b0*/  ULDC UR4, c[0x0][0x248] ;  /* 0x0000920000047ab9 */ /* 0x000fe20000000800 */
[----:B------:R2:W-:Y:S01]  /*245c0*/  @P4 STG.E desc[UR22][R20.64], R18 ;  /* 0x0000001214004986 */ /* 0x0005e2000c101916 */
[----:B-1----:R-:W-:Y:S01]  /*245d0*/  VIADD R25, R23, UR4 ;  /* 0x0000000417197c36 */ /* 0x002fe20008000000 */
[----:B------:R-:W-:Y:S01]  /*245e0*/  LEA.HI.X.SX32 R17, R29, R2, 0x2, P6 ;  /* 0x000000021d117211 */ /* 0x000fe200030f16ff */
[----:B------:R-:W-:Y:S01]  /*245f0*/  ULDC UR4, c[0x0][0x248] ;  /* 0x0000920000047ab9 */ /* 0x000fe20000000800 */
[----:B------:R-:W-:Y:S02]  /*24600*/  LEA R22, P6, R23, R0, 0x2 ;  /* 0x0000000017167211 */ /* 0x000fe400078c10ff */
        /* <DEDUP_REMOVED lines=237> */
[----:B-1----:R-:W-:Y:S01]  /*254e0*/  LEA R12, P6, R19, R0, 0x2 ;  /* 0x00000000130c7211 */ /* 0x002fe200078c10ff */
[----:B------:R-:W-:Y:S01]  /*254f0*/  LDS.128 R20, [R252+0x400] ;  /* 0x00040000fc147984 */ /* 0x000fe20000000c00 */
        /* <DEDUP_REMOVED lines=35> */
[----:B---3--:R-:W-:Y:S01]  /*25730*/  LEA R4, P6, R17, R0, 0x2 ;  /* 0x0000000011047211 */ /* 0x008fe200078c10ff */
        /* <DEDUP_REMOVED lines=122> */
[----:B------:R-:W-:Y:S02]  /*25ee0*/  LEA.HI.X.SX32 R5, R17, R2, 0x2, P6 ;  /* 0x0000000211057211 */ /* 0x000fe400030f16ff */
[----:B-1----:R-:W-:Y:S01]  /*25ef0*/  LEA R6, P6, R13, R0, 0x2 ;  /* 0x000000000d067211 */ /* 0x002fe200078c10ff */
[----:B------:R-:W1:Y:S01]  /*25f00*/  LDS.128 R16, [R252] ;  /* 0x00000000fc107984 */ /* 0x000e620000000c00 */
        /* <DEDUP_REMOVED lines=18> */
[C---:B--2---:R-:W-:Y:S01]  /*26030*/  LEA R4, P1, R11.reuse, R0, 0x2 ;  /* 0x000000000b047211 */ /* 0x044fe200078210ff */
[C---:B------:R-:W-:Y:S01]  /*26040*/  VIADD R13, R11.reuse, UR4 ;  /* 0x000000040b0d7c36 */ /* 0x040fe20008000000 */
[----:B------:R-:W-:Y:S01]  /*26050*/  ULDC UR4, c[0x0][0x22c] ;  /* 0x00008b0000047ab9 */ /* 0x000fe20000000800 */
[----:B------:R-:W-:Y:S01]  /*26060*/  ULDC UR5, c[0x0][0x22c] ;  /* 0x00008b0000057ab9 */ /* 0x000fe20000000800 */
[----:B------:R-:W-:-:S02]  /*26070*/  LEA.HI.X.SX32 R5, R11, R2, 0x2, P1 ;  /* 0x000000020b057211 */ /* 0x000fc400008f16ff */
[----:B------:R-:W-:Y:S01]  /*26080*/  ISETP.LT.AND P1, PT, R3, UR4, !P0 ;  /* 0x0000000403007c0c */ /* 0x000fe2000c721270 */
[----:B------:R-:W-:Y:S01]  /*26090*/  VIADD R3, R247, 0x78 ;  /* 0x00000078f7037836 */ /* 0x000fe20000000000 */
[----:B---3--:R-:W-:Y:S01]  /*260a0*/  LEA R6, P6, R13, R0, 0x2 ;  /* 0x000000000d067211 */ /* 0x008fe200078c10ff */
        /* <DEDUP_REMOVED lines=9> */
[C---:B----4-:R-:W-:Y:S01]  /*26140*/  LEA R8, P6, R13.reuse, R0, 0x2 ;  /* 0x000000000d087211 */ /* 0x050fe200078c10ff */
[----:B------:R-:W-:Y:S01]  /*26150*/  ULDC UR4, c[0x0][0x248] ;  /* 0x0000920000047ab9 */ /* 0x000fe20000000800 */
[----:B------:R3:W-:Y:S02]  /*26160*/  @P4 STG.E desc[UR22][R6.64], R138 ;  /* 0x0000008a06004986 */ /* 0x0007e4000c101916 */
[----:B------:R-:W-:Y:S01]  /*26170*/  LEA.HI.X.SX32 R9, R13, R2, 0x2, P6 ;  /* 0x000000020d097211 */ /* 0x000fe200030f16ff */
[C---:B------:R-:W-:Y:S01]  /*26180*/  VIADD R13, R11.reuse, UR4 ;  /* 0x000000040b0d7c36 */ /* 0x040fe20008000000 */
[----:B--2---:R-:W-:Y:S01]  /*26190*/  LEA R4, P6, R11, R0, 0x2 ;  /* 0x000000000b047211 */ /* 0x004fe200078c10ff */
[----:B------:R-:W-:Y:S01]  /*261a0*/  ULDC UR4, c[0x0][0x248] ;  /* 0x0000920000047ab9 */ /* 0x000fe20000000800 */
[----:B------:R-:W-:Y:S01]  /*261b0*/  ISETP.LT.AND P4, PT, R3, UR5, !P0 ;  /* 0x0000000503007c0c */ /* 0x000fe2000c781270 */
[----:B------:R-:W-:Y:S01]  /*261c0*/  VIADD R3, R247, 0x7a ;  /* 0x0000007af7037836 */ /* 0x000fe20000000000 */
[----:B------:R-:W-:Y:S01]  /*261d0*/  LEA.HI.X.SX32 R5, R11, R2, 0x2, P6 ;  /* 0x000000020b057211 */ /* 0x000fe200030f16ff */
[----:B------:R-:W-:Y:S01]  /*261e0*/  ULDC UR5, c[0x0][0x22c] ;  /* 0x00008b0000057ab9 */ /* 0x000fe20000000800 */
[----:B------:R2:W-:Y:S01]  /*261f0*/  @P3 STG.E desc[UR22][R8.64], R142 ;  /* 0x0000008e08003986 */ /* 0x0005e2000c101916 */
[----:B---3--:R-:W-:-:S02]  /*26200*/  LEA R6, P6, R13, R0, 0x2 ;  /* 0x000000000d067211 */ /* 0x008fc400078c10ff */
        /* <DEDUP_REMOVED lines=947> */
[----:B----4-:R-:W-:Y:S01]  /*29d40*/  LEA R8, P6, R13, R0, 0x2 ;  /* 0x000000000d087211 */ /* 0x010fe200078c10ff */
[----:B------:R3:W-:Y:S01]  /*29d50*/  @P4 STG.E desc[UR22][R6.64], R66 ;  /* 0x0000004206004986 */ /* 0x0007e2000c101916 */
[----:B------:R-:W-:Y:S01]  /*29d60*/  ISETP.LT.AND P4, PT, R3, UR4, !P0 ;  /* 0x0000000403007c0c */ /* 0x000fe2000c781270 */
[----:B------:R-:W-:Y:S01]  /*29d70*/  ULDC UR4, c[0x0][0x248] ;  /* 0x0000920000047ab9 */ /* 0x000fe20000000800 */
[----:B------:R-:W-:Y:S01]  /*29d80*/  LEA.HI.X.SX32 R9, R13, R2, 0x2, P6 ;  /* 0x000000020d097211 */ /* 0x000fe200030f16ff */
[C---:B------:R-:W-:Y:S01]  /*29d90*/  VIADD R13, R11.reuse, UR4 ;  /* 0x000000040b0d7c36 */ /* 0x040fe20008000000 */
[----:B--2---:R-:W-:Y:S01]  /*29da0*/  LEA R4, P6, R11, R0, 0x2 ;  /* 0x000000000b047211 */ /* 0x004fe200078c10ff */
[----:B------:R-:W-:Y:S01]  /*29db0*/  VIADD R3, R247, 0xf2 ;  /* 0x000000f2f7037836 */ /* 0x000fe20000000000 */
[----:B------:R-:W-:Y:S01]  /*29dc0*/  ULDC UR5, c[0x0][0x22c] ;  /* 0x00008b0000057ab9 */ /* 0x000fe20000000800 */
[----:B------:R2:W-:Y:S01]  /*29dd0*/  @P3 STG.E desc[UR22][R8.64], R198 ;  /* 0x000000c608003986 */ /* 0x0005e2000c101916 */
[----:B------:R-:W-:Y:S01]  /*29de0*/  LEA.HI.X.SX32 R5, R11, R2, 0x2, P6 ;  /* 0x000000020b057211 */ /* 0x000fe200030f16ff */
[----:B------:R-:W-:Y:S01]  /*29df0*/  ULDC UR4, c[0x0][0x248] ;  /* 0x0000920000047ab9 */ /* 0x000fe20000000800 */
        /* <DEDUP_REMOVED lines=30> */
[----:B-1----:R1:W-:Y:S02]  /*29fe0*/  @P4 STG.E desc[UR22][R4.64], R16 ;  /* 0x0000001004004986 */ /* 0x0023e4000c101916 */
        /* <DEDUP_REMOVED lines=9> */
[----:B-1----:R-:W-:-:S02]  /*2a080*/  LEA R4, P6, R11, R0, 0x2 ;  /* 0x000000000b047211 */ /* 0x002fc400078c10ff */
[----:B------:R-:W-:Y:S01]  /*2a090*/  ISETP.LT.AND P3, PT, R3, UR5, !P0 ;  /* 0x0000000503007c0c */ /* 0x000fe2000c761270 */
[----:B------:R-:W-:Y:S01]  /*2a0a0*/  VIADD R3, R247, 0xf8 ;  /* 0x000000f8f7037836 */ /* 0x000fe20000000000 */
[C---:B------:R-:W-:Y:S01]  /*2a0b0*/  LEA.HI.X.SX32 R5, R11.reuse, R2, 0x2, P6 ;  /* 0x000000020b057211 */ /* 0x040fe200030f16ff */
[----:B------:R-:W-:Y:S01]  /*2a0c0*/  VIADD R11, R11, UR4 ;  /* 0x000000040b0b7c36 */ /* 0x000fe20008000000 */
[----:B------:R-:W-:Y:S01]  /*2a0d0*/  ULDC UR5, c[0x0][0x22c] ;  /* 0x00008b0000057ab9 */ /* 0x000fe20000000800 */
[----:B------:R1:W-:Y:S01]  /*2a0e0*/  @P2 STG.E desc[UR22][R8.64], R17 ;  /* 0x0000001108002986 */ /* 0x0003e2000c101916 */
[----:B------:R-:W-:Y:S01]  /*2a0f0*/  ISETP.LT.AND P2, PT, R3, UR5, !P0 ;  /* 0x0000000503007c0c */ /* 0x000fe2000c741270 */
[----:B------:R-:W-:Y:S01]  /*2a100*/  VIADD R3, R247, 0xf9 ;  /* 0x000000f9f7037836 */ /* 0x000fe20000000000 */
[----:B------:R-:W-:Y:S01]  /*2a110*/  ULDC UR4, c[0x0][0x248] ;  /* 0x0000920000047ab9 */ /* 0x000fe20000000800 */
[----:B------:R3:W-:Y:S01]  /*2a120*/  @P1 STG.E desc[UR22][R4.64], R38 ;  /* 0x0000002604001986 */ /* 0x0007e2000c101916 */
[C---:B--2---:R-:W-:Y:S01]  /*2a130*/  LEA R6, P1, R11.reuse, R0, 0x2 ;  /* 0x000000000b067211 */ /* 0x044fe200078210ff */
[----:B------:R-:W-:Y:S01]  /*2a140*/  ULDC UR5, c[0x0][0x22c] ;  /* 0x00008b0000057ab9 */ /* 0x000fe20000000800 */
[C---:B------:R-:W-:Y:S01]  /*2a150*/  VIADD R13, R11.reuse, UR4 ;  /* 0x000000040b0d7c36 */ /* 0x040fe20008000000 */
[----:B------:R-:W-:Y:S01]  /*2a160*/  ULDC UR4, c[0x0][0x22c] ;  /* 0x00008b0000047ab9 */ /* 0x000fe20000000800 */
[----:B------:R-:W-:-:S02]  /*2a170*/  LEA.HI.X.SX32 R7, R11, R2, 0x2, P1 ;  /* 0x000000020b077211 */ /* 0x000fc400008f16ff */
[----:B------:R-:W-:Y:S01]  /*2a180*/  ISETP.LT.AND P1, PT, R3, UR5, !P0 ;  /* 0x0000000503007c0c */ /* 0x000fe2000c721270 */
[----:B------:R-:W-:Y:S01]  /*2a190*/  VIADD R3, R247, 0xfa ;  /* 0x000000faf7037836 */ /* 0x000fe20000000000 */
[----:B-1----:R-:W-:Y:S01]  /*2a1a0*/  LEA R8, P6, R13, R0, 0x2 ;  /* 0x000000000d087211 */ /* 0x002fe200078c10ff */
[----:B------:R1:W-:Y:S01]  /*2a1b0*/  @P5 STG.E desc[UR22][R6.64], R18 ;  /* 0x0000001206005986 */ /* 0x0003e2000c101916 */
[----:B------:R-:W-:Y:S02]  /*2a1c0*/  ULDC UR5, c[0x0][0x22c] ;  /* 0x00008b0000057ab9 */ /* 0x000fe40000000800 */
        /* <DEDUP_REMOVED lines=26> */
[----:B------:R-:W-:Y:S01]  /*2a370*/  ULDC UR4, c[0x0][0x248] ;  /* 0x0000920000047ab9 */ /* 0x000fe20000000800 */
[----:B------:R-:W-:Y:S01]  /*2a380*/  ISETP.LT.AND P2, PT, R3, UR5, !P0 ;  /* 0x0000000503007c0c */ /* 0x000fe2000c741270 */
[C---:B------:R-:W-:Y:S01]  /*2a390*/  VIADD R3, R13.reuse, UR4 ;  /* 0x000000040d037c36 */ /* 0x040fe20008000000 */
[----:B------:R-:W-:Y:S01]  /*2a3a0*/  ULDC UR5, c[0x0][0x248] ;  /* 0x0000920000057ab9 */ /* 0x000fe20000000800 */
[----:B------:R3:W-:Y:S01]  /*2a3b0*/  @P1 STG.E desc[UR22][R8.64], R20 ;  /* 0x0000001408001986 */ /* 0x0007e2000c101916 */
[-C--:B-1----:R-:W-:Y:S01]  /*2a3c0*/  LEA R4, P1, R13, R0.reuse, 0x2 ;  /* 0x000000000d047211 */ /* 0x082fe200078210ff */
[C---:B------:R-:W-:Y:S01]  /*2a3d0*/  VIADD R11, R3.reuse, UR5 ;  /* 0x00000005030b7c36 */ /* 0x040fe20008000000 */
[----:B------:R-:W-:Y:S01]  /*2a3e0*/  ULDC UR4, c[0x0][0x248] ;  /* 0x0000920000047ab9 */ /* 0x000fe20000000800 */
[----:B------:R-:W-:Y:S01]  /*2a3f0*/  ULDC UR5, c[0x0][0x248] ;  /* 0x0000920000057ab9 */ /* 0x000fe20000000800 */
[----:B--2---:R-:W-:-:S02]  /*2a400*/  LEA R6, P6, R3, R0, 0x2 ;  /* 0x0000000003067211 */ /* 0x004fc400078c10ff */
[-C--:B------:R-:W-:Y:S02]  /*2a410*/  LEA.HI.X.SX32 R5, R13, R2.reuse, 0x2, P1 ;  /* 0x000000020d057211 */ /* 0x080fe400008f16ff */
[----:B------:R-:W-:Y:S01]  /*2a420*/  LEA.HI.X.SX32 R7, R3, R2, 0x2, P6 ;  /* 0x0000000203077211 */ /* 0x000fe200030f16ff */
[----:B------:R-:W-:Y:S01]  /*2a430*/  VIADD R3, R247, 0xfe ;  /* 0x000000fef7037836 */ /* 0x000fe20000000000 */
[C---:B---3--:R-:W-:Y:S01]  /*2a440*/  LEA R8, P1, R11.reuse, R0, 0x2 ;  /* 0x000000000b087211 */ /* 0x048fe200078210ff */
[C---:B------:R-:W-:Y:S01]  /*2a450*/  VIADD R15, R11.reuse, UR4 ;  /* 0x000000040b0f7c36 */ /* 0x040fe20008000000 */
[----:B------:R-:W-:Y:S02]  /*2a460*/  ULDC UR4, c[0x0][0x22c] ;  /* 0x00008b0000047ab9 */ /* 0x000fe40000000800 */
[----:B------:R-:W-:Y:S02]  /*2a470*/  LEA.HI.X.SX32 R9, R11, R2, 0x2, P1 ;  /* 0x000000020b097211 */ /* 0x000fe400008f16ff */
[----:B------:R-:W-:Y:S01]  /*2a480*/  ISETP.LT.AND P1, PT, R3, UR7, !P0 ;  /* 0x0000000703007c0c */ /* 0x000fe2000c721270 */
[----:B------:R-:W-:Y:S01]  /*2a490*/  VIADD R3, R247, 0xff ;  /* 0x000000fff7037836 */ /* 0x000fe20000000000 */
[C---:B------:R-:W-:Y:S01]  /*2a4a0*/  LEA R10, P6, R15.reuse, R0, 0x2 ;  /* 0x000000000f0a7211 */ /* 0x040fe200078c10ff */
[----:B------:R-:W-:-:S03]  /*2a4b0*/  VIADD R13, R15, UR6 ;  /* 0x000000060f0d7c36 */ /* 0x000fc60008000000 */
[----:B------:R-:W-:Y:S02]  /*2a4c0*/  ISETP.LT.AND P0, PT, R3, UR4, !P0 ;  /* 0x0000000403007c0c */ /* 0x000fe4000c701270 */
[----:B------:R-:W-:Y:S02]  /*2a4d0*/  LEA.HI.X.SX32 R11, R15, R2, 0x2, P6 ;  /* 0x000000020f0b7211 */ /* 0x000fe400030f16ff */
[C---:B------:R-:W-:Y:S01]  /*2a4e0*/  LEA R12, P6, R13.reuse, R0, 0x2 ;  /* 0x000000000d0c7211 */ /* 0x040fe200078c10ff */
[C---:B------:R-:W-:Y:S01]  /*2a4f0*/  VIADD R15, R13.reuse, UR5 ;  /* 0x000000050d0f7c36 */ /* 0x040fe20008000000 */
[----:B------:R1:W-:Y:S02]  /*2a500*/  @P5 STG.E desc[UR22][R4.64], R237 ;  /* 0x000000ed04005986 */ /* 0x0003e4000c101916 */
[----:B------:R-:W-:Y:S02]  /*2a510*/  LEA.HI.X.SX32 R13, R13, R2, 0x2, P6 ;  /* 0x000000020d0d7211 */ /* 0x000fe400030f16ff */
[----:B------:R1:W-:Y:S01]  /*2a520*/  @P4 STG.E desc[UR22][R6.64], R21 ;  /* 0x0000001506004986 */ /* 0x0003e2000c101916 */
[----:B------:R-:W-:-:S03]  /*2a530*/  LEA R14, P6, R15, R0, 0x2 ;  /* 0x000000000f0e7211 */ /* 0x000fc600078c10ff */
[----:B------:R1:W-:Y:S04]  /*2a540*/  @P3 STG.E desc[UR22][R8.64], R238 ;  /* 0x000000ee08003986 */ /* 0x0003e8000c101916 */
[----:B------:R1:W-:Y:S01]  /*2a550*/  @P2 STG.E desc[UR22][R10.64], R22 ;  /* 0x000000160a002986 */ /* 0x0003e2000c101916 */
[----:B------:R-:W-:-:S03]  /*2a560*/  LEA.HI.X.SX32 R15, R15, R2, 0x2, P6 ;  /* 0x000000020f0f7211 */ /* 0x000fc600030f16ff */
[----:B------:R1:W-:Y:S01]  /*2a570*/  @P1 STG.E desc[UR22][R12.64], R239 ;  /* 0x000000ef0c001986 */ /* 0x0003e2000c101916 */
[----:B------:R-:W-:Y:S05]  /*2a580*/  @!P0 EXIT ;  /* 0x000000000000894d */ /* 0x000fea0003800000 */
[----:B------:R-:W-:Y:S01]  /*2a590*/  STG.E desc[UR22][R14.64], R23 ;  /* 0x000000170e007986 */ /* 0x000fe2000c101916 */
[----:B------:R-:W-:Y:S05]  /*2a5a0*/  EXIT ;  /* 0x000000000000794d */ /* 0x000fea0003800000 */
.L_x_3:
[----:B------:R-:W-:-:S00]  /*2a5b0*/  BRA `(.L_x_3) ;  /* 0xfffffffc00fc7947 */ /* 0x000fc0000383ffff */
[----:B------:R-:W-:-:S00]  /*2a5c0*/  NOP ;  /* 0x0000000000007918 */ /* 0x000fc00000000000 */
        /* <DEDUP_REMOVED lines=11> */
.L_x_4:


//--------------------- .nv.shared.matmul_kernel  --------------------------
	.section	.nv.shared.matmul_kernel,"aw",@nobits
	.sectionflags	@""
	.align	16
	.zero		1024


//--------------------- .nv.shared.reserved.0     --------------------------
	.section	.nv.shared.reserved.0,"aw",@nobits
	.weak		__nv_reservedSMEM_offset_0_alias
	.size		__nv_reservedSMEM_offset_0_alias, 0, 0
	.other		__nv_reservedSMEM_offset_0_alias,@"STO_CUDA_RESERVED_SHARED STV_DEFAULT"
__nv_reservedSMEM_offset_0_alias:
	.zero		0


//--------------------- .nv.constant0.matmul_kernel --------------------------
	.section	.nv.constant0.matmul_kernel,"a",@progbits
	.sectionflags	@""
	.align	4
.nv.constant0.matmul_kernel:
	.zero		608


//--------------------- SYMBOLS --------------------------

	.type		.nv.reservedSmem.offset0,@object
	.size		.nv.reservedSmem.offset0,0x4
